	.target	sm_90

	.elftype	@"ET_EXEC"


//--------------------- .note.nv.tkinfo           --------------------------
	.section	.note.nv.tkinfo,"",@"SHT_NOTE"
	.sectionflags	@"SHF_NOTE_NV_TKINFO"
	.tkinfo
        /*0018*/ 	.word	0x00000002
        /*0030*/ 	.string	""
        /*0030*/ 	.string	"ptxas"
        /*0030*/ 	.string	"Cuda compilation tools, release 13.0, V13.0.88"
        /*0030*/ 	.string	"Build cuda_13.0.r13.0/compiler.36424714_0"
        /*0030*/ 	.string	"-arch sm_90 -m 64 "



//--------------------- .note.nv.cuinfo           --------------------------
	.section	.note.nv.cuinfo,"",@"SHT_NOTE"
	.sectionflags	@"SHF_NOTE_NV_CUINFO"
        /*0018*/ 	.short	0x0002
        /*001a*/ 	.short	0x005a
        /*001c*/ 	.short	0x0082
	.zero		2


//--------------------- .nv.info                  --------------------------
	.section	.nv.info,"",@"SHT_CUDA_INFO"
	.align	4


	//----- nvinfo : EIATTR_REGCOUNT
	.align		4
        /*0000*/ 	.byte	0x04, 0x2f
        /*0002*/ 	.short	(.L_39 - .L_38)
	.align		4
.L_38:
        /*0004*/ 	.word	index@(_ZN2at6native29vectorized_elementwise_kernelILi8EZZZNS0_66_GLOBAL__N__d53a5ca4_28_ActivationLeakyReluKernel_cu_f5210f67_355417leaky_relu_kernelERNS_18TensorIteratorBaseERKN3c106ScalarEENKUlvE_clEvENKUlvE_clEvEUldE_St5arrayIPcLm2EEEEviT0_T1_)
        /*0008*/ 	.word	0x00000020


	//----- nvinfo : EIATTR_FRAME_SIZE
	.align		4
.L_39:
        /*000c*/ 	.byte	0x04, 0x11
        /*000e*/ 	.short	(.L_41 - .L_40)
	.align		4
.L_40:
        /*0010*/ 	.word	index@(_ZN2at6native29vectorized_elementwise_kernelILi8EZZZNS0_66_GLOBAL__N__d53a5ca4_28_ActivationLeakyReluKernel_cu_f5210f67_355417leaky_relu_kernelERNS_18TensorIteratorBaseERKN3c106ScalarEENKUlvE_clEvENKUlvE_clEvEUldE_St5arrayIPcLm2EEEEviT0_T1_)
        /*0014*/ 	.word	0x00000000


	//----- nvinfo : EIATTR_REGCOUNT
	.align		4
.L_41:
        /*0018*/ 	.byte	0x04, 0x2f
        /*001a*/ 	.short	(.L_43 - .L_42)
	.align		4
.L_42:
        /*001c*/ 	.word	index@(_ZN2at6native29vectorized_elementwise_kernelILi4EZZZNS0_66_GLOBAL__N__d53a5ca4_28_ActivationLeakyReluKernel_cu_f5210f67_355417leaky_relu_kernelERNS_18TensorIteratorBaseERKN3c106ScalarEENKUlvE_clEvENKUlvE_clEvEUldE_St5arrayIPcLm2EEEEviT0_T1_)
        /*0020*/ 	.word	0x00000020


	//----- nvinfo : EIATTR_FRAME_SIZE
	.align		4
.L_43:
        /*0024*/ 	.byte	0x04, 0x11
        /*0026*/ 	.short	(.L_45 - .L_44)
	.align		4
.L_44:
        /*0028*/ 	.word	index@(_ZN2at6native29vectorized_elementwise_kernelILi4EZZZNS0_66_GLOBAL__N__d53a5ca4_28_ActivationLeakyReluKernel_cu_f5210f67_355417leaky_relu_kernelERNS_18TensorIteratorBaseERKN3c106ScalarEENKUlvE_clEvENKUlvE_clEvEUldE_St5arrayIPcLm2EEEEviT0_T1_)
        /*002c*/ 	.word	0x00000000


	//----- nvinfo : EIATTR_REGCOUNT
	.align		4
.L_45:
        /*0030*/ 	.byte	0x04, 0x2f
        /*0032*/ 	.short	(.L_47 - .L_46)
	.align		4
.L_46:
        /*0034*/ 	.word	index@(_ZN2at6native29vectorized_elementwise_kernelILi2EZZZNS0_66_GLOBAL__N__d53a5ca4_28_ActivationLeakyReluKernel_cu_f5210f67_355417leaky_relu_kernelERNS_18TensorIteratorBaseERKN3c106ScalarEENKUlvE_clEvENKUlvE_clEvEUldE_St5arrayIPcLm2EEEEviT0_T1_)
        /*0038*/ 	.word	0x00000020


	//----- nvinfo : EIATTR_FRAME_SIZE
	.align		4
.L_47:
        /*003c*/ 	.byte	0x04, 0x11
        /*003e*/ 	.short	(.L_49 - .L_48)
	.align		4
.L_48:
        /*0040*/ 	.word	index@(_ZN2at6native29vectorized_elementwise_kernelILi2EZZZNS0_66_GLOBAL__N__d53a5ca4_28_ActivationLeakyReluKernel_cu_f5210f67_355417leaky_relu_kernelERNS_18TensorIteratorBaseERKN3c106ScalarEENKUlvE_clEvENKUlvE_clEvEUldE_St5arrayIPcLm2EEEEviT0_T1_)
        /*0044*/ 	.word	0x00000000


	//----- nvinfo : EIATTR_REGCOUNT
	.align		4
.L_49:
        /*0048*/ 	.byte	0x04, 0x2f
        /*004a*/ 	.short	(.L_51 - .L_50)
	.align		4
.L_50:
        /*004c*/ 	.word	index@(_ZN2at6native27unrolled_elementwise_kernelIZZZNS0_66_GLOBAL__N__d53a5ca4_28_ActivationLeakyReluKernel_cu_f5210f67_355417leaky_relu_kernelERNS_18TensorIteratorBaseERKN3c106ScalarEENKUlvE_clEvENKUlvE_clEvEUldE_St5arrayIPcLm2EELi4E23TrivialOffsetCalculatorILi1EjESG_NS0_6memory15LoadWithoutCastENSH_16StoreWithoutCastEEEviT_T0_T2_T3_T4_T5_)
        /*0050*/ 	.word	0x0000001c


	//----- nvinfo : EIATTR_FRAME_SIZE
	.align		4
.L_51:
        /*0054*/ 	.byte	0x04, 0x11
        /*0056*/ 	.short	(.L_53 - .L_52)
	.align		4
.L_52:
        /*0058*/ 	.word	index@(_ZN2at6native27unrolled_elementwise_kernelIZZZNS0_66_GLOBAL__N__d53a5ca4_28_ActivationLeakyReluKernel_cu_f5210f67_355417leaky_relu_kernelERNS_18TensorIteratorBaseERKN3c106ScalarEENKUlvE_clEvENKUlvE_clEvEUldE_St5arrayIPcLm2EELi4E23TrivialOffsetCalculatorILi1EjESG_NS0_6memory15LoadWithoutCastENSH_16StoreWithoutCastEEEviT_T0_T2_T3_T4_T5_)
        /*005c*/ 	.word	0x00000000


	//----- nvinfo : EIATTR_REGCOUNT
	.align		4
.L_53:
        /*0060*/ 	.byte	0x04, 0x2f
        /*0062*/ 	.short	(.L_55 - .L_54)
	.align		4
.L_54:
        /*0064*/ 	.word	index@(_ZN2at6native18elementwise_kernelILi128ELi2EZNS0_22gpu_kernel_impl_nocastIZZZNS0_66_GLOBAL__N__d53a5ca4_28_ActivationLeakyReluKernel_cu_f5210f67_355417leaky_relu_kernelERNS_18TensorIteratorBaseERKN3c106ScalarEENKUlvE_clEvENKUlvE_clEvEUldE_EEvS5_RKT_EUliE_EEviT1_)
        /*0068*/ 	.word	0x00000012


	//----- nvinfo : EIATTR_FRAME_SIZE
	.align		4
.L_55:
        /*006c*/ 	.byte	0x04, 0x11
        /*006e*/ 	.short	(.L_57 - .L_56)
	.align		4
.L_56:
        /*0070*/ 	.word	index@(_ZN2at6native18elementwise_kernelILi128ELi2EZNS0_22gpu_kernel_impl_nocastIZZZNS0_66_GLOBAL__N__d53a5ca4_28_ActivationLeakyReluKernel_cu_f5210f67_355417leaky_relu_kernelERNS_18TensorIteratorBaseERKN3c106ScalarEENKUlvE_clEvENKUlvE_clEvEUldE_EEvS5_RKT_EUliE_EEviT1_)
        /*0074*/ 	.word	0x00000000


	//----- nvinfo : EIATTR_REGCOUNT
	.align		4
.L_57:
        /*0078*/ 	.byte	0x04, 0x2f
        /*007a*/ 	.short	(.L_59 - .L_58)
	.align		4
.L_58:
        /*007c*/ 	.word	index@(_ZN2at6native27unrolled_elementwise_kernelIZZZNS0_66_GLOBAL__N__d53a5ca4_28_ActivationLeakyReluKernel_cu_f5210f67_355417leaky_relu_kernelERNS_18TensorIteratorBaseERKN3c106ScalarEENKUlvE_clEvENKUlvE_clEvEUldE_St5arrayIPcLm2EELi4E23TrivialOffsetCalculatorILi1EjESG_NS0_6memory12LoadWithCastILi1EEENSH_13StoreWithCastILi1EEEEEviT_T0_T2_T3_T4_T5_)
        /*0080*/ 	.word	0x00000022


	//----- nvinfo : EIATTR_FRAME_SIZE
	.align		4
.L_59:
        /*0084*/ 	.byte	0x04, 0x11
        /*0086*/ 	.short	(.L_61 - .L_60)
	.align		4
.L_60:
        /*0088*/ 	.word	index@(_ZN2at6native27unrolled_elementwise_kernelIZZZNS0_66_GLOBAL__N__d53a5ca4_28_ActivationLeakyReluKernel_cu_f5210f67_355417leaky_relu_kernelERNS_18TensorIteratorBaseERKN3c106ScalarEENKUlvE_clEvENKUlvE_clEvEUldE_St5arrayIPcLm2EELi4E23TrivialOffsetCalculatorILi1EjESG_NS0_6memory12LoadWithCastILi1EEENSH_13StoreWithCastILi1EEEEEviT_T0_T2_T3_T4_T5_)
        /*008c*/ 	.word	0x00000000


	//----- nvinfo : EIATTR_REGCOUNT
	.align		4
.L_61:
        /*0090*/ 	.byte	0x04, 0x2f
        /*0092*/ 	.short	(.L_63 - .L_62)
	.align		4
.L_62:
        /*0094*/ 	.word	index@(_ZN2at6native18elementwise_kernelILi128ELi4EZNS0_15gpu_kernel_implIZZZNS0_66_GLOBAL__N__d53a5ca4_28_ActivationLeakyReluKernel_cu_f5210f67_355417leaky_relu_kernelERNS_18TensorIteratorBaseERKN3c106ScalarEENKUlvE_clEvENKUlvE_clEvEUldE_EEvS5_RKT_EUliE_EEviT1_)
        /*0098*/ 	.word	0x0000001a


	//----- nvinfo : EIATTR_FRAME_SIZE
	.align		4
.L_63:
        /*009c*/ 	.byte	0x04, 0x11
        /*009e*/ 	.short	(.L_65 - .L_64)
	.align		4
.L_64:
        /*00a0*/ 	.word	index@(_ZN2at6native18elementwise_kernelILi128ELi4EZNS0_15gpu_kernel_implIZZZNS0_66_GLOBAL__N__d53a5ca4_28_ActivationLeakyReluKernel_cu_f5210f67_355417leaky_relu_kernelERNS_18TensorIteratorBaseERKN3c106ScalarEENKUlvE_clEvENKUlvE_clEvEUldE_EEvS5_RKT_EUliE_EEviT1_)
        /*00a4*/ 	.word	0x00000000


	//----- nvinfo : EIATTR_REGCOUNT
	.align		4
.L_65:
        /*00a8*/ 	.byte	0x04, 0x2f
        /*00aa*/ 	.short	(.L_67 - .L_66)
	.align		4
.L_66:
        /*00ac*/ 	.word	index@(_ZN2at6native29vectorized_elementwise_kernelILi8EZZZNS0_66_GLOBAL__N__d53a5ca4_28_ActivationLeakyReluKernel_cu_f5210f67_355417leaky_relu_kernelERNS_18TensorIteratorBaseERKN3c106ScalarEENKUlvE_clEvENKUlvE0_clEvEUlfE_St5arrayIPcLm2EEEEviT0_T1_)
        /*00b0*/ 	.word	0x00000020


	//----- nvinfo : EIATTR_FRAME_SIZE
	.align		4
.L_67:
        /*00b4*/ 	.byte	0x04, 0x11
        /*00b6*/ 	.short	(.L_69 - .L_68)
	.align		4
.L_68:
        /*00b8*/ 	.word	index@(_ZN2at6native29vectorized_elementwise_kernelILi8EZZZNS0_66_GLOBAL__N__d53a5ca4_28_ActivationLeakyReluKernel_cu_f5210f67_355417leaky_relu_kernelERNS_18TensorIteratorBaseERKN3c106ScalarEENKUlvE_clEvENKUlvE0_clEvEUlfE_St5arrayIPcLm2EEEEviT0_T1_)
        /*00bc*/ 	.word	0x00000000


	//----- nvinfo : EIATTR_REGCOUNT
	.align		4
.L_69:
        /*00c0*/ 	.byte	0x04, 0x2f
        /*00c2*/ 	.short	(.L_71 - .L_70)
	.align		4
.L_70:
        /*00c4*/ 	.word	index@(_ZN2at6native29vectorized_elementwise_kernelILi4EZZZNS0_66_GLOBAL__N__d53a5ca4_28_ActivationLeakyReluKernel_cu_f5210f67_355417leaky_relu_kernelERNS_18TensorIteratorBaseERKN3c106ScalarEENKUlvE_clEvENKUlvE0_clEvEUlfE_St5arrayIPcLm2EEEEviT0_T1_)
        /*00c8*/ 	.word	0x00000020


	//----- nvinfo : EIATTR_FRAME_SIZE
	.align		4
.L_71:
        /*00cc*/ 	.byte	0x04, 0x11
        /*00ce*/ 	.short	(.L_73 - .L_72)
	.align		4
.L_72:
        /*00d0*/ 	.word	index@(_ZN2at6native29vectorized_elementwise_kernelILi4EZZZNS0_66_GLOBAL__N__d53a5ca4_28_ActivationLeakyReluKernel_cu_f5210f67_355417leaky_relu_kernelERNS_18TensorIteratorBaseERKN3c106ScalarEENKUlvE_clEvENKUlvE0_clEvEUlfE_St5arrayIPcLm2EEEEviT0_T1_)
        /*00d4*/ 	.word	0x00000000


	//----- nvinfo : EIATTR_REGCOUNT
	.align		4
.L_73:
        /*00d8*/ 	.byte	0x04, 0x2f
        /*00da*/ 	.short	(.L_75 - .L_74)
	.align		4
.L_74:
        /*00dc*/ 	.word	index@(_ZN2at6native29vectorized_elementwise_kernelILi2EZZZNS0_66_GLOBAL__N__d53a5ca4_28_ActivationLeakyReluKernel_cu_f5210f67_355417leaky_relu_kernelERNS_18TensorIteratorBaseERKN3c106ScalarEENKUlvE_clEvENKUlvE0_clEvEUlfE_St5arrayIPcLm2EEEEviT0_T1_)
        /*00e0*/ 	.word	0x00000020


	//----- nvinfo : EIATTR_FRAME_SIZE
	.align		4
.L_75:
        /*00e4*/ 	.byte	0x04, 0x11
        /*00e6*/ 	.short	(.L_77 - .L_76)
	.align		4
.L_76:
        /*00e8*/ 	.word	index@(_ZN2at6native29vectorized_elementwise_kernelILi2EZZZNS0_66_GLOBAL__N__d53a5ca4_28_ActivationLeakyReluKernel_cu_f5210f67_355417leaky_relu_kernelERNS_18TensorIteratorBaseERKN3c106ScalarEENKUlvE_clEvENKUlvE0_clEvEUlfE_St5arrayIPcLm2EEEEviT0_T1_)
        /*00ec*/ 	.word	0x00000000


	//----- nvinfo : EIATTR_REGCOUNT
	.align		4
.L_77:
        /*00f0*/ 	.byte	0x04, 0x2f
        /*00f2*/ 	.short	(.L_79 - .L_78)
	.align		4
.L_78:
        /*00f4*/ 	.word	index@(_ZN2at6native27unrolled_elementwise_kernelIZZZNS0_66_GLOBAL__N__d53a5ca4_28_ActivationLeakyReluKernel_cu_f5210f67_355417leaky_relu_kernelERNS_18TensorIteratorBaseERKN3c106ScalarEENKUlvE_clEvENKUlvE0_clEvEUlfE_St5arrayIPcLm2EELi4E23TrivialOffsetCalculatorILi1EjESG_NS0_6memory15LoadWithoutCastENSH_16StoreWithoutCastEEEviT_T0_T2_T3_T4_T5_)
        /*00f8*/ 	.word	0x00000016


	//----- nvinfo : EIATTR_FRAME_SIZE
	.align		4
.L_79:
        /*00fc*/ 	.byte	0x04, 0x11
        /*00fe*/ 	.short	(.L_81 - .L_80)
	.align		4
.L_80:
        /*0100*/ 	.word	index@(_ZN2at6native27unrolled_elementwise_kernelIZZZNS0_66_GLOBAL__N__d53a5ca4_28_ActivationLeakyReluKernel_cu_f5210f67_355417leaky_relu_kernelERNS_18TensorIteratorBaseERKN3c106ScalarEENKUlvE_clEvENKUlvE0_clEvEUlfE_St5arrayIPcLm2EELi4E23TrivialOffsetCalculatorILi1EjESG_NS0_6memory15LoadWithoutCastENSH_16StoreWithoutCastEEEviT_T0_T2_T3_T4_T5_)
        /*0104*/ 	.word	0x00000000


	//----- nvinfo : EIATTR_REGCOUNT
	.align		4
.L_81:
        /*0108*/ 	.byte	0x04, 0x2f
        /*010a*/ 	.short	(.L_83 - .L_82)
	.align		4
.L_82:
        /*010c*/ 	.word	index@(_ZN2at6native18elementwise_kernelILi128ELi2EZNS0_22gpu_kernel_impl_nocastIZZZNS0_66_GLOBAL__N__d53a5ca4_28_ActivationLeakyReluKernel_cu_f5210f67_355417leaky_relu_kernelERNS_18TensorIteratorBaseERKN3c106ScalarEENKUlvE_clEvENKUlvE0_clEvEUlfE_EEvS5_RKT_EUliE_EEviT1_)
        /*0110*/ 	.word	0x00000012


	//----- nvinfo : EIATTR_FRAME_SIZE
	.align		4
.L_83:
        /*0114*/ 	.byte	0x04, 0x11
        /*0116*/ 	.short	(.L_85 - .L_84)
	.align		4
.L_84:
        /*0118*/ 	.word	index@(_ZN2at6native18elementwise_kernelILi128ELi2EZNS0_22gpu_kernel_impl_nocastIZZZNS0_66_GLOBAL__N__d53a5ca4_28_ActivationLeakyReluKernel_cu_f5210f67_355417leaky_relu_kernelERNS_18TensorIteratorBaseERKN3c106ScalarEENKUlvE_clEvENKUlvE0_clEvEUlfE_EEvS5_RKT_EUliE_EEviT1_)
        /*011c*/ 	.word	0x00000000


	//----- nvinfo : EIATTR_REGCOUNT
	.align		4
.L_85:
        /*0120*/ 	.byte	0x04, 0x2f
        /*0122*/ 	.short	(.L_87 - .L_86)
	.align		4
.L_86:
        /*0124*/ 	.word	index@(_ZN2at6native27unrolled_elementwise_kernelIZZZNS0_66_GLOBAL__N__d53a5ca4_28_ActivationLeakyReluKernel_cu_f5210f67_355417leaky_relu_kernelERNS_18TensorIteratorBaseERKN3c106ScalarEENKUlvE_clEvENKUlvE0_clEvEUlfE_St5arrayIPcLm2EELi4E23TrivialOffsetCalculatorILi1EjESG_NS0_6memory12LoadWithCastILi1EEENSH_13StoreWithCastILi1EEEEEviT_T0_T2_T3_T4_T5_)
        /*0128*/ 	.word	0x0000001e


	//----- nvinfo : EIATTR_FRAME_SIZE
	.align		4
.L_87:
        /*012c*/ 	.byte	0x04, 0x11
        /*012e*/ 	.short	(.L_89 - .L_88)
	.align		4
.L_88:
        /*0130*/ 	.word	index@(_ZN2at6native27unrolled_elementwise_kernelIZZZNS0_66_GLOBAL__N__d53a5ca4_28_ActivationLeakyReluKernel_cu_f5210f67_355417leaky_relu_kernelERNS_18TensorIteratorBaseERKN3c106ScalarEENKUlvE_clEvENKUlvE0_clEvEUlfE_St5arrayIPcLm2EELi4E23TrivialOffsetCalculatorILi1EjESG_NS0_6memory12LoadWithCastILi1EEENSH_13StoreWithCastILi1EEEEEviT_T0_T2_T3_T4_T5_)
        /*0134*/ 	.word	0x00000000


	//----- nvinfo : EIATTR_REGCOUNT
	.align		4
.L_89:
        /*0138*/ 	.byte	0x04, 0x2f
        /*013a*/ 	.short	(.L_91 - .L_90)
	.align		4
.L_90:
        /*013c*/ 	.word	index@(_ZN2at6native18elementwise_kernelILi128ELi4EZNS0_15gpu_kernel_implIZZZNS0_66_GLOBAL__N__d53a5ca4_28_ActivationLeakyReluKernel_cu_f5210f67_355417leaky_relu_kernelERNS_18TensorIteratorBaseERKN3c106ScalarEENKUlvE_clEvENKUlvE0_clEvEUlfE_EEvS5_RKT_EUliE_EEviT1_)
        /*0140*/ 	.word	0x0000001a


	//----- nvinfo : EIATTR_FRAME_SIZE
	.align		4
.L_91:
        /*0144*/ 	.byte	0x04, 0x11
        /*0146*/ 	.short	(.L_93 - .L_92)
	.align		4
.L_92:
        /*0148*/ 	.word	index@(_ZN2at6native18elementwise_kernelILi128ELi4EZNS0_15gpu_kernel_implIZZZNS0_66_GLOBAL__N__d53a5ca4_28_ActivationLeakyReluKernel_cu_f5210f67_355417leaky_relu_kernelERNS_18TensorIteratorBaseERKN3c106ScalarEENKUlvE_clEvENKUlvE0_clEvEUlfE_EEvS5_RKT_EUliE_EEviT1_)
        /*014c*/ 	.word	0x00000000


	//----- nvinfo : EIATTR_REGCOUNT
	.align		4
.L_93:
        /*0150*/ 	.byte	0x04, 0x2f
        /*0152*/ 	.short	(.L_95 - .L_94)
	.align		4
.L_94:
        /*0154*/ 	.word	index@(_ZN2at6native29vectorized_elementwise_kernelILi8EZZZNS0_66_GLOBAL__N__d53a5ca4_28_ActivationLeakyReluKernel_cu_f5210f67_355417leaky_relu_kernelERNS_18TensorIteratorBaseERKN3c106ScalarEENKUlvE_clEvENKUlvE1_clEvEUlNS5_4HalfEE_St5arrayIPcLm2EEEEviT0_T1_)
        /*0158*/ 	.word	0x00000020


	//----- nvinfo : EIATTR_FRAME_SIZE
	.align		4
.L_95:
        /*015c*/ 	.byte	0x04, 0x11
        /*015e*/ 	.short	(.L_97 - .L_96)
	.align		4
.L_96:
        /*0160*/ 	.word	index@(_ZN2at6native29vectorized_elementwise_kernelILi8EZZZNS0_66_GLOBAL__N__d53a5ca4_28_ActivationLeakyReluKernel_cu_f5210f67_355417leaky_relu_kernelERNS_18TensorIteratorBaseERKN3c106ScalarEENKUlvE_clEvENKUlvE1_clEvEUlNS5_4HalfEE_St5arrayIPcLm2EEEEviT0_T1_)
        /*0164*/ 	.word	0x00000000


	//----- nvinfo : EIATTR_REGCOUNT
	.align		4
.L_97:
        /*0168*/ 	.byte	0x04, 0x2f
        /*016a*/ 	.short	(.L_99 - .L_98)
	.align		4
.L_98:
        /*016c*/ 	.word	index@(_ZN2at6native29vectorized_elementwise_kernelILi4EZZZNS0_66_GLOBAL__N__d53a5ca4_28_ActivationLeakyReluKernel_cu_f5210f67_355417leaky_relu_kernelERNS_18TensorIteratorBaseERKN3c106ScalarEENKUlvE_clEvENKUlvE1_clEvEUlNS5_4HalfEE_St5arrayIPcLm2EEEEviT0_T1_)
        /*0170*/ 	.word	0x00000020


	//----- nvinfo : EIATTR_FRAME_SIZE
	.align		4
.L_99:
        /*0174*/ 	.byte	0x04, 0x11
        /*0176*/ 	.short	(.L_101 - .L_100)
	.align		4
.L_100:
        /*0178*/ 	.word	index@(_ZN2at6native29vectorized_elementwise_kernelILi4EZZZNS0_66_GLOBAL__N__d53a5ca4_28_ActivationLeakyReluKernel_cu_f5210f67_355417leaky_relu_kernelERNS_18TensorIteratorBaseERKN3c106ScalarEENKUlvE_clEvENKUlvE1_clEvEUlNS5_4HalfEE_St5arrayIPcLm2EEEEviT0_T1_)
        /*017c*/ 	.word	0x00000000


	//----- nvinfo : EIATTR_REGCOUNT
	.align		4
.L_101:
        /*0180*/ 	.byte	0x04, 0x2f
        /*0182*/ 	.short	(.L_103 - .L_102)
	.align		4
.L_102:
        /*0184*/ 	.word	index@(_ZN2at6native29vectorized_elementwise_kernelILi2EZZZNS0_66_GLOBAL__N__d53a5ca4_28_ActivationLeakyReluKernel_cu_f5210f67_355417leaky_relu_kernelERNS_18TensorIteratorBaseERKN3c106ScalarEENKUlvE_clEvENKUlvE1_clEvEUlNS5_4HalfEE_St5arrayIPcLm2EEEEviT0_T1_)
        /*0188*/ 	.word	0x00000020


	//----- nvinfo : EIATTR_FRAME_SIZE
	.align		4
.L_103:
        /*018c*/ 	.byte	0x04, 0x11
        /*018e*/ 	.short	(.L_105 - .L_104)
	.align		4
.L_104:
        /*0190*/ 	.word	index@(_ZN2at6native29vectorized_elementwise_kernelILi2EZZZNS0_66_GLOBAL__N__d53a5ca4_28_ActivationLeakyReluKernel_cu_f5210f67_355417leaky_relu_kernelERNS_18TensorIteratorBaseERKN3c106ScalarEENKUlvE_clEvENKUlvE1_clEvEUlNS5_4HalfEE_St5arrayIPcLm2EEEEviT0_T1_)
        /*0194*/ 	.word	0x00000000


	//----- nvinfo : EIATTR_REGCOUNT
	.align		4
.L_105:
        /*0198*/ 	.byte	0x04, 0x2f
        /*019a*/ 	.short	(.L_107 - .L_106)
	.align		4
.L_106:
        /*019c*/ 	.word	index@(_ZN2at6native27unrolled_elementwise_kernelIZZZNS0_66_GLOBAL__N__d53a5ca4_28_ActivationLeakyReluKernel_cu_f5210f67_355417leaky_relu_kernelERNS_18TensorIteratorBaseERKN3c106ScalarEENKUlvE_clEvENKUlvE1_clEvEUlNS5_4HalfEE_St5arrayIPcLm2EELi4E23TrivialOffsetCalculatorILi1EjESH_NS0_6memory15LoadWithoutCastENSI_16StoreWithoutCastEEEviT_T0_T2_T3_T4_T5_)
        /*01a0*/ 	.word	0x00000018


	//----- nvinfo : EIATTR_FRAME_SIZE
	.align		4
.L_107:
        /*01a4*/ 	.byte	0x04, 0x11
        /*01a6*/ 	.short	(.L_109 - .L_108)
	.align		4
.L_108:
        /*01a8*/ 	.word	index@(_ZN2at6native27unrolled_elementwise_kernelIZZZNS0_66_GLOBAL__N__d53a5ca4_28_ActivationLeakyReluKernel_cu_f5210f67_355417leaky_relu_kernelERNS_18TensorIteratorBaseERKN3c106ScalarEENKUlvE_clEvENKUlvE1_clEvEUlNS5_4HalfEE_St5arrayIPcLm2EELi4E23TrivialOffsetCalculatorILi1EjESH_NS0_6memory15LoadWithoutCastENSI_16StoreWithoutCastEEEviT_T0_T2_T3_T4_T5_)
        /*01ac*/ 	.word	0x00000000


	//----- nvinfo : EIATTR_REGCOUNT
	.align		4
.L_109:
        /*01b0*/ 	.byte	0x04, 0x2f
        /*01b2*/ 	.short	(.L_111 - .L_110)
	.align		4
.L_110:
        /*01b4*/ 	.word	index@(_ZN2at6native18elementwise_kernelILi128ELi4EZNS0_22gpu_kernel_impl_nocastIZZZNS0_66_GLOBAL__N__d53a5ca4_28_ActivationLeakyReluKernel_cu_f5210f67_355417leaky_relu_kernelERNS_18TensorIteratorBaseERKN3c106ScalarEENKUlvE_clEvENKUlvE1_clEvEUlNS6_4HalfEE_EEvS5_RKT_EUliE_EEviT1_)
        /*01b8*/ 	.word	0x00000012


	//----- nvinfo : EIATTR_FRAME_SIZE
	.align		4
.L_111:
        /*01bc*/ 	.byte	0x04, 0x11
        /*01be*/ 	.short	(.L_113 - .L_112)
	.align		4
.L_112:
        /*01c0*/ 	.word	index@(_ZN2at6native18elementwise_kernelILi128ELi4EZNS0_22gpu_kernel_impl_nocastIZZZNS0_66_GLOBAL__N__d53a5ca4_28_ActivationLeakyReluKernel_cu_f5210f67_355417leaky_relu_kernelERNS_18TensorIteratorBaseERKN3c106ScalarEENKUlvE_clEvENKUlvE1_clEvEUlNS6_4HalfEE_EEvS5_RKT_EUliE_EEviT1_)
        /*01c4*/ 	.word	0x00000000


	//----- nvinfo : EIATTR_REGCOUNT
	.align		4
.L_113:
        /*01c8*/ 	.byte	0x04, 0x2f
        /*01ca*/ 	.short	(.L_115 - .L_114)
	.align		4
.L_114:
        /*01cc*/ 	.word	index@(_ZN2at6native27unrolled_elementwise_kernelIZZZNS0_66_GLOBAL__N__d53a5ca4_28_ActivationLeakyReluKernel_cu_f5210f67_355417leaky_relu_kernelERNS_18TensorIteratorBaseERKN3c106ScalarEENKUlvE_clEvENKUlvE1_clEvEUlNS5_4HalfEE_St5arrayIPcLm2EELi4E23TrivialOffsetCalculatorILi1EjESH_NS0_6memory12LoadWithCastILi1EEENSI_13StoreWithCastILi1EEEEEviT_T0_T2_T3_T4_T5_)
        /*01d0*/ 	.word	0x0000001e


	//----- nvinfo : EIATTR_FRAME_SIZE
	.align		4
.L_115:
        /*01d4*/ 	.byte	0x04, 0x11
        /*01d6*/ 	.short	(.L_117 - .L_116)
	.align		4
.L_116:
        /*01d8*/ 	.word	index@(_ZN2at6native27unrolled_elementwise_kernelIZZZNS0_66_GLOBAL__N__d53a5ca4_28_ActivationLeakyReluKernel_cu_f5210f67_355417leaky_relu_kernelERNS_18TensorIteratorBaseERKN3c106ScalarEENKUlvE_clEvENKUlvE1_clEvEUlNS5_4HalfEE_St5arrayIPcLm2EELi4E23TrivialOffsetCalculatorILi1EjESH_NS0_6memory12LoadWithCastILi1EEENSI_13StoreWithCastILi1EEEEEviT_T0_T2_T3_T4_T5_)
        /*01dc*/ 	.word	0x00000000


	//----- nvinfo : EIATTR_REGCOUNT
	.align		4
.L_117:
        /*01e0*/ 	.byte	0x04, 0x2f
        /*01e2*/ 	.short	(.L_119 - .L_118)
	.align		4
.L_118:
        /*01e4*/ 	.word	index@(_ZN2at6native18elementwise_kernelILi128ELi4EZNS0_15gpu_kernel_implIZZZNS0_66_GLOBAL__N__d53a5ca4_28_ActivationLeakyReluKernel_cu_f5210f67_355417leaky_relu_kernelERNS_18TensorIteratorBaseERKN3c106ScalarEENKUlvE_clEvENKUlvE1_clEvEUlNS6_4HalfEE_EEvS5_RKT_EUliE_EEviT1_)
        /*01e8*/ 	.word	0x0000001a


	//----- nvinfo : EIATTR_FRAME_SIZE
	.align		4
.L_119:
        /*01ec*/ 	.byte	0x04, 0x11
        /*01ee*/ 	.short	(.L_121 - .L_120)
	.align		4
.L_120:
        /*01f0*/ 	.word	index@(_ZN2at6native18elementwise_kernelILi128ELi4EZNS0_15gpu_kernel_implIZZZNS0_66_GLOBAL__N__d53a5ca4_28_ActivationLeakyReluKernel_cu_f5210f67_355417leaky_relu_kernelERNS_18TensorIteratorBaseERKN3c106ScalarEENKUlvE_clEvENKUlvE1_clEvEUlNS6_4HalfEE_EEvS5_RKT_EUliE_EEviT1_)
        /*01f4*/ 	.word	0x00000000


	//----- nvinfo : EIATTR_REGCOUNT
	.align		4
.L_121:
        /*01f8*/ 	.byte	0x04, 0x2f
        /*01fa*/ 	.short	(.L_123 - .L_122)
	.align		4
.L_122:
        /*01fc*/ 	.word	index@(_ZN2at6native29vectorized_elementwise_kernelILi8EZZZNS0_66_GLOBAL__N__d53a5ca4_28_ActivationLeakyReluKernel_cu_f5210f67_355417leaky_relu_kernelERNS_18TensorIteratorBaseERKN3c106ScalarEENKUlvE_clEvENKUlvE2_clEvEUlNS5_8BFloat16EE_St5arrayIPcLm2EEEEviT0_T1_)
        /*0200*/ 	.word	0x00000020


	//----- nvinfo : EIATTR_FRAME_SIZE
	.align		4
.L_123:
        /*0204*/ 	.byte	0x04, 0x11
        /*0206*/ 	.short	(.L_125 - .L_124)
	.align		4
.L_124:
        /*0208*/ 	.word	index@(_ZN2at6native29vectorized_elementwise_kernelILi8EZZZNS0_66_GLOBAL__N__d53a5ca4_28_ActivationLeakyReluKernel_cu_f5210f67_355417leaky_relu_kernelERNS_18TensorIteratorBaseERKN3c106ScalarEENKUlvE_clEvENKUlvE2_clEvEUlNS5_8BFloat16EE_St5arrayIPcLm2EEEEviT0_T1_)
        /*020c*/ 	.word	0x00000000


	//----- nvinfo : EIATTR_REGCOUNT
	.align		4
.L_125:
        /*0210*/ 	.byte	0x04, 0x2f
        /*0212*/ 	.short	(.L_127 - .L_126)
	.align		4
.L_126:
        /*0214*/ 	.word	index@(_ZN2at6native29vectorized_elementwise_kernelILi4EZZZNS0_66_GLOBAL__N__d53a5ca4_28_ActivationLeakyReluKernel_cu_f5210f67_355417leaky_relu_kernelERNS_18TensorIteratorBaseERKN3c106ScalarEENKUlvE_clEvENKUlvE2_clEvEUlNS5_8BFloat16EE_St5arrayIPcLm2EEEEviT0_T1_)
        /*0218*/ 	.word	0x00000020


	//----- nvinfo : EIATTR_FRAME_SIZE
	.align		4
.L_127:
        /*021c*/ 	.byte	0x04, 0x11
        /*021e*/ 	.short	(.L_129 - .L_128)
	.align		4
.L_128:
        /*0220*/ 	.word	index@(_ZN2at6native29vectorized_elementwise_kernelILi4EZZZNS0_66_GLOBAL__N__d53a5ca4_28_ActivationLeakyReluKernel_cu_f5210f67_355417leaky_relu_kernelERNS_18TensorIteratorBaseERKN3c106ScalarEENKUlvE_clEvENKUlvE2_clEvEUlNS5_8BFloat16EE_St5arrayIPcLm2EEEEviT0_T1_)
        /*0224*/ 	.word	0x00000000


	//----- nvinfo : EIATTR_REGCOUNT
	.align		4
.L_129:
        /*0228*/ 	.byte	0x04, 0x2f
        /*022a*/ 	.short	(.L_131 - .L_130)
	.align		4
.L_130:
        /*022c*/ 	.word	index@(_ZN2at6native29vectorized_elementwise_kernelILi2EZZZNS0_66_GLOBAL__N__d53a5ca4_28_ActivationLeakyReluKernel_cu_f5210f67_355417leaky_relu_kernelERNS_18TensorIteratorBaseERKN3c106ScalarEENKUlvE_clEvENKUlvE2_clEvEUlNS5_8BFloat16EE_St5arrayIPcLm2EEEEviT0_T1_)
        /*0230*/ 	.word	0x00000020


	//----- nvinfo : EIATTR_FRAME_SIZE
	.align		4
.L_131:
        /*0234*/ 	.byte	0x04, 0x11
        /*0236*/ 	.short	(.L_133 - .L_132)
	.align		4
.L_132:
        /*0238*/ 	.word	index@(_ZN2at6native29vectorized_elementwise_kernelILi2EZZZNS0_66_GLOBAL__N__d53a5ca4_28_ActivationLeakyReluKernel_cu_f5210f67_355417leaky_relu_kernelERNS_18TensorIteratorBaseERKN3c106ScalarEENKUlvE_clEvENKUlvE2_clEvEUlNS5_8BFloat16EE_St5arrayIPcLm2EEEEviT0_T1_)
        /*023c*/ 	.word	0x00000000


	//----- nvinfo : EIATTR_REGCOUNT
	.align		4
.L_133:
        /*0240*/ 	.byte	0x04, 0x2f
        /*0242*/ 	.short	(.L_135 - .L_134)
	.align		4
.L_134:
        /*0244*/ 	.word	index@(_ZN2at6native27unrolled_elementwise_kernelIZZZNS0_66_GLOBAL__N__d53a5ca4_28_ActivationLeakyReluKernel_cu_f5210f67_355417leaky_relu_kernelERNS_18TensorIteratorBaseERKN3c106ScalarEENKUlvE_clEvENKUlvE2_clEvEUlNS5_8BFloat16EE_St5arrayIPcLm2EELi4E23TrivialOffsetCalculatorILi1EjESH_NS0_6memory15LoadWithoutCastENSI_16StoreWithoutCastEEEviT_T0_T2_T3_T4_T5_)
        /*0248*/ 	.word	0x00000018


	//----- nvinfo : EIATTR_FRAME_SIZE
	.align		4
.L_135:
        /*024c*/ 	.byte	0x04, 0x11
        /*024e*/ 	.short	(.L_137 - .L_136)
	.align		4
.L_136:
        /*0250*/ 	.word	index@(_ZN2at6native27unrolled_elementwise_kernelIZZZNS0_66_GLOBAL__N__d53a5ca4_28_ActivationLeakyReluKernel_cu_f5210f67_355417leaky_relu_kernelERNS_18TensorIteratorBaseERKN3c106ScalarEENKUlvE_clEvENKUlvE2_clEvEUlNS5_8BFloat16EE_St5arrayIPcLm2EELi4E23TrivialOffsetCalculatorILi1EjESH_NS0_6memory15LoadWithoutCastENSI_16StoreWithoutCastEEEviT_T0_T2_T3_T4_T5_)
        /*0254*/ 	.word	0x00000000


	//----- nvinfo : EIATTR_REGCOUNT
	.align		4
.L_137:
        /*0258*/ 	.byte	0x04, 0x2f
        /*025a*/ 	.short	(.L_139 - .L_138)
	.align		4
.L_138:
        /*025c*/ 	.word	index@(_ZN2at6native18elementwise_kernelILi128ELi4EZNS0_22gpu_kernel_impl_nocastIZZZNS0_66_GLOBAL__N__d53a5ca4_28_ActivationLeakyReluKernel_cu_f5210f67_355417leaky_relu_kernelERNS_18TensorIteratorBaseERKN3c106ScalarEENKUlvE_clEvENKUlvE2_clEvEUlNS6_8BFloat16EE_EEvS5_RKT_EUliE_EEviT1_)
        /*0260*/ 	.word	0x00000012


	//----- nvinfo : EIATTR_FRAME_SIZE
	.align		4
.L_139:
        /*0264*/ 	.byte	0x04, 0x11
        /*0266*/ 	.short	(.L_141 - .L_140)
	.align		4
.L_140:
        /*0268*/ 	.word	index@(_ZN2at6native18elementwise_kernelILi128ELi4EZNS0_22gpu_kernel_impl_nocastIZZZNS0_66_GLOBAL__N__d53a5ca4_28_ActivationLeakyReluKernel_cu_f5210f67_355417leaky_relu_kernelERNS_18TensorIteratorBaseERKN3c106ScalarEENKUlvE_clEvENKUlvE2_clEvEUlNS6_8BFloat16EE_EEvS5_RKT_EUliE_EEviT1_)
        /*026c*/ 	.word	0x00000000


	//----- nvinfo : EIATTR_REGCOUNT
	.align		4
.L_141:
        /*0270*/ 	.byte	0x04, 0x2f
        /*0272*/ 	.short	(.L_143 - .L_142)
	.align		4
.L_142:
        /*0274*/ 	.word	index@(_ZN2at6native27unrolled_elementwise_kernelIZZZNS0_66_GLOBAL__N__d53a5ca4_28_ActivationLeakyReluKernel_cu_f5210f67_355417leaky_relu_kernelERNS_18TensorIteratorBaseERKN3c106ScalarEENKUlvE_clEvENKUlvE2_clEvEUlNS5_8BFloat16EE_St5arrayIPcLm2EELi4E23TrivialOffsetCalculatorILi1EjESH_NS0_6memory12LoadWithCastILi1EEENSI_13StoreWithCastILi1EEEEEviT_T0_T2_T3_T4_T5_)
        /*0278*/ 	.word	0x0000001c


	//----- nvinfo : EIATTR_FRAME_SIZE
	.align		4
.L_143:
        /*027c*/ 	.byte	0x04, 0x11
        /*027e*/ 	.short	(.L_145 - .L_144)
	.align		4
.L_144:
        /*0280*/ 	.word	index@(_ZN2at6native27unrolled_elementwise_kernelIZZZNS0_66_GLOBAL__N__d53a5ca4_28_ActivationLeakyReluKernel_cu_f5210f67_355417leaky_relu_kernelERNS_18TensorIteratorBaseERKN3c106ScalarEENKUlvE_clEvENKUlvE2_clEvEUlNS5_8BFloat16EE_St5arrayIPcLm2EELi4E23TrivialOffsetCalculatorILi1EjESH_NS0_6memory12LoadWithCastILi1EEENSI_13StoreWithCastILi1EEEEEviT_T0_T2_T3_T4_T5_)
        /*0284*/ 	.word	0x00000000


	//----- nvinfo : EIATTR_REGCOUNT
	.align		4
.L_145:
        /*0288*/ 	.byte	0x04, 0x2f
        /*028a*/ 	.short	(.L_147 - .L_146)
	.align		4
.L_146:
        /*028c*/ 	.word	index@(_ZN2at6native18elementwise_kernelILi128ELi4EZNS0_15gpu_kernel_implIZZZNS0_66_GLOBAL__N__d53a5ca4_28_ActivationLeakyReluKernel_cu_f5210f67_355417leaky_relu_kernelERNS_18TensorIteratorBaseERKN3c106ScalarEENKUlvE_clEvENKUlvE2_clEvEUlNS6_8BFloat16EE_EEvS5_RKT_EUliE_EEviT1_)
        /*0290*/ 	.word	0x0000001a


	//----- nvinfo : EIATTR_FRAME_SIZE
	.align		4
.L_147:
        /*0294*/ 	.byte	0x04, 0x11
        /*0296*/ 	.short	(.L_149 - .L_148)
	.align		4
.L_148:
        /*0298*/ 	.word	index@(_ZN2at6native18elementwise_kernelILi128ELi4EZNS0_15gpu_kernel_implIZZZNS0_66_GLOBAL__N__d53a5ca4_28_ActivationLeakyReluKernel_cu_f5210f67_355417leaky_relu_kernelERNS_18TensorIteratorBaseERKN3c106ScalarEENKUlvE_clEvENKUlvE2_clEvEUlNS6_8BFloat16EE_EEvS5_RKT_EUliE_EEviT1_)
        /*029c*/ 	.word	0x00000000


	//----- nvinfo : EIATTR_REGCOUNT
	.align		4
.L_149:
        /*02a0*/ 	.byte	0x04, 0x2f
        /*02a2*/ 	.short	(.L_151 - .L_150)
	.align		4
.L_150:
        /*02a4*/ 	.word	index@(_ZN2at6native29vectorized_elementwise_kernelILi8EZZZNS0_66_GLOBAL__N__d53a5ca4_28_ActivationLeakyReluKernel_cu_f5210f67_355426leaky_relu_backward_kernelERNS_18TensorIteratorBaseERKN3c106ScalarEENKUlvE_clEvENKUlvE_clEvEUlddE_St5arrayIPcLm3EEEEviT0_T1_)
        /*02a8*/ 	.word	0x00000022


	//----- nvinfo : EIATTR_FRAME_SIZE
	.align		4
.L_151:
        /*02ac*/ 	.byte	0x04, 0x11
        /*02ae*/ 	.short	(.L_153 - .L_152)
	.align		4
.L_152:
        /*02b0*/ 	.word	index@(_ZN2at6native29vectorized_elementwise_kernelILi8EZZZNS0_66_GLOBAL__N__d53a5ca4_28_ActivationLeakyReluKernel_cu_f5210f67_355426leaky_relu_backward_kernelERNS_18TensorIteratorBaseERKN3c106ScalarEENKUlvE_clEvENKUlvE_clEvEUlddE_St5arrayIPcLm3EEEEviT0_T1_)
        /*02b4*/ 	.word	0x00000000


	//----- nvinfo : EIATTR_REGCOUNT
	.align		4
.L_153:
        /*02b8*/ 	.byte	0x04, 0x2f
        /*02ba*/ 	.short	(.L_155 - .L_154)
	.align		4
.L_154:
        /*02bc*/ 	.word	index@(_ZN2at6native29vectorized_elementwise_kernelILi4EZZZNS0_66_GLOBAL__N__d53a5ca4_28_ActivationLeakyReluKernel_cu_f5210f67_355426leaky_relu_backward_kernelERNS_18TensorIteratorBaseERKN3c106ScalarEENKUlvE_clEvENKUlvE_clEvEUlddE_St5arrayIPcLm3EEEEviT0_T1_)
        /*02c0*/ 	.word	0x00000022


	//----- nvinfo : EIATTR_FRAME_SIZE
	.align		4
.L_155:
        /*02c4*/ 	.byte	0x04, 0x11
        /*02c6*/ 	.short	(.L_157 - .L_156)
	.align		4
.L_156:
        /*02c8*/ 	.word	index@(_ZN2at6native29vectorized_elementwise_kernelILi4EZZZNS0_66_GLOBAL__N__d53a5ca4_28_ActivationLeakyReluKernel_cu_f5210f67_355426leaky_relu_backward_kernelERNS_18TensorIteratorBaseERKN3c106ScalarEENKUlvE_clEvENKUlvE_clEvEUlddE_St5arrayIPcLm3EEEEviT0_T1_)
        /*02cc*/ 	.word	0x00000000


	//----- nvinfo : EIATTR_REGCOUNT
	.align		4
.L_157:
        /*02d0*/ 	.byte	0x04, 0x2f
        /*02d2*/ 	.short	(.L_159 - .L_158)
	.align		4
.L_158:
        /*02d4*/ 	.word	index@(_ZN2at6native29vectorized_elementwise_kernelILi2EZZZNS0_66_GLOBAL__N__d53a5ca4_28_ActivationLeakyReluKernel_cu_f5210f67_355426leaky_relu_backward_kernelERNS_18TensorIteratorBaseERKN3c106ScalarEENKUlvE_clEvENKUlvE_clEvEUlddE_St5arrayIPcLm3EEEEviT0_T1_)
        /*02d8*/ 	.word	0x00000022


	//----- nvinfo : EIATTR_FRAME_SIZE
	.align		4
.L_159:
        /*02dc*/ 	.byte	0x04, 0x11
        /*02de*/ 	.short	(.L_161 - .L_160)
	.align		4
.L_160:
        /*02e0*/ 	.word	index@(_ZN2at6native29vectorized_elementwise_kernelILi2EZZZNS0_66_GLOBAL__N__d53a5ca4_28_ActivationLeakyReluKernel_cu_f5210f67_355426leaky_relu_backward_kernelERNS_18TensorIteratorBaseERKN3c106ScalarEENKUlvE_clEvENKUlvE_clEvEUlddE_St5arrayIPcLm3EEEEviT0_T1_)
        /*02e4*/ 	.word	0x00000000


	//----- nvinfo : EIATTR_REGCOUNT
	.align		4
.L_161:
        /*02e8*/ 	.byte	0x04, 0x2f
        /*02ea*/ 	.short	(.L_163 - .L_162)
	.align		4
.L_162:
        /*02ec*/ 	.word	index@(_ZN2at6native27unrolled_elementwise_kernelIZZZNS0_66_GLOBAL__N__d53a5ca4_28_ActivationLeakyReluKernel_cu_f5210f67_355426leaky_relu_backward_kernelERNS_18TensorIteratorBaseERKN3c106ScalarEENKUlvE_clEvENKUlvE_clEvEUlddE_St5arrayIPcLm3EELi4E23TrivialOffsetCalculatorILi2EjESF_ILi1EjENS0_6memory15LoadWithoutCastENSI_16StoreWithoutCastEEEviT_T0_T2_T3_T4_T5_)
        /*02f0*/ 	.word	0x00000020


	//----- nvinfo : EIATTR_FRAME_SIZE
	.align		4
.L_163:
        /*02f4*/ 	.byte	0x04, 0x11
        /*02f6*/ 	.short	(.L_165 - .L_164)
	.align		4
.L_164:
        /*02f8*/ 	.word	index@(_ZN2at6native27unrolled_elementwise_kernelIZZZNS0_66_GLOBAL__N__d53a5ca4_28_ActivationLeakyReluKernel_cu_f5210f67_355426leaky_relu_backward_kernelERNS_18TensorIteratorBaseERKN3c106ScalarEENKUlvE_clEvENKUlvE_clEvEUlddE_St5arrayIPcLm3EELi4E23TrivialOffsetCalculatorILi2EjESF_ILi1EjENS0_6memory15LoadWithoutCastENSI_16StoreWithoutCastEEEviT_T0_T2_T3_T4_T5_)
        /*02fc*/ 	.word	0x00000000


	//----- nvinfo : EIATTR_REGCOUNT
	.align		4
.L_165:
        /*0300*/ 	.byte	0x04, 0x2f
        /*0302*/ 	.short	(.L_167 - .L_166)
	.align		4
.L_166:
        /*0304*/ 	.word	index@(_ZN2at6native18elementwise_kernelILi128ELi2EZNS0_22gpu_kernel_impl_nocastIZZZNS0_66_GLOBAL__N__d53a5ca4_28_ActivationLeakyReluKernel_cu_f5210f67_355426leaky_relu_backward_kernelERNS_18TensorIteratorBaseERKN3c106ScalarEENKUlvE_clEvENKUlvE_clEvEUlddE_EEvS5_RKT_EUliE_EEviT1_)
        /*0308*/ 	.word	0x00000012


	//----- nvinfo : EIATTR_FRAME_SIZE
	.align		4
.L_167:
        /*030c*/ 	.byte	0x04, 0x11
        /*030e*/ 	.short	(.L_169 - .L_168)
	.align		4
.L_168:
        /*0310*/ 	.word	index@(_ZN2at6native18elementwise_kernelILi128ELi2EZNS0_22gpu_kernel_impl_nocastIZZZNS0_66_GLOBAL__N__d53a5ca4_28_ActivationLeakyReluKernel_cu_f5210f67_355426leaky_relu_backward_kernelERNS_18TensorIteratorBaseERKN3c106ScalarEENKUlvE_clEvENKUlvE_clEvEUlddE_EEvS5_RKT_EUliE_EEviT1_)
        /*0314*/ 	.word	0x00000000


	//----- nvinfo : EIATTR_REGCOUNT
	.align		4
.L_169:
        /*0318*/ 	.byte	0x04, 0x2f
        /*031a*/ 	.short	(.L_171 - .L_170)
	.align		4
.L_170:
        /*031c*/ 	.word	index@(_ZN2at6native27unrolled_elementwise_kernelIZZZNS0_66_GLOBAL__N__d53a5ca4_28_ActivationLeakyReluKernel_cu_f5210f67_355426leaky_relu_backward_kernelERNS_18TensorIteratorBaseERKN3c106ScalarEENKUlvE_clEvENKUlvE_clEvEUlddE_St5arrayIPcLm3EELi4E23TrivialOffsetCalculatorILi2EjESF_ILi1EjENS0_6memory12LoadWithCastILi2EEENSI_13StoreWithCastILi1EEEEEviT_T0_T2_T3_T4_T5_)
        /*0320*/ 	.word	0x00000028


	//----- nvinfo : EIATTR_FRAME_SIZE
	.align		4
.L_171:
        /*0324*/ 	.byte	0x04, 0x11
        /*0326*/ 	.short	(.L_173 - .L_172)
	.align		4
.L_172:
        /*0328*/ 	.word	index@(_ZN2at6native27unrolled_elementwise_kernelIZZZNS0_66_GLOBAL__N__d53a5ca4_28_ActivationLeakyReluKernel_cu_f5210f67_355426leaky_relu_backward_kernelERNS_18TensorIteratorBaseERKN3c106ScalarEENKUlvE_clEvENKUlvE_clEvEUlddE_St5arrayIPcLm3EELi4E23TrivialOffsetCalculatorILi2EjESF_ILi1EjENS0_6memory12LoadWithCastILi2EEENSI_13StoreWithCastILi1EEEEEviT_T0_T2_T3_T4_T5_)
        /*032c*/ 	.word	0x00000000


	//----- nvinfo : EIATTR_REGCOUNT
	.align		4
.L_173:
        /*0330*/ 	.byte	0x04, 0x2f
        /*0332*/ 	.short	(.L_175 - .L_174)
	.align		4
.L_174:
        /*0334*/ 	.word	index@(_ZN2at6native18elementwise_kernelILi128ELi4EZNS0_15gpu_kernel_implIZZZNS0_66_GLOBAL__N__d53a5ca4_28_ActivationLeakyReluKernel_cu_f5210f67_355426leaky_relu_backward_kernelERNS_18TensorIteratorBaseERKN3c106ScalarEENKUlvE_clEvENKUlvE_clEvEUlddE_EEvS5_RKT_EUliE_EEviT1_)
        /*0338*/ 	.word	0x0000001c


	//----- nvinfo : EIATTR_FRAME_SIZE
	.align		4
.L_175:
        /*033c*/ 	.byte	0x04, 0x11
        /*033e*/ 	.short	(.L_177 - .L_176)
	.align		4
.L_176:
        /*0340*/ 	.word	index@(_ZN2at6native18elementwise_kernelILi128ELi4EZNS0_15gpu_kernel_implIZZZNS0_66_GLOBAL__N__d53a5ca4_28_ActivationLeakyReluKernel_cu_f5210f67_355426leaky_relu_backward_kernelERNS_18TensorIteratorBaseERKN3c106ScalarEENKUlvE_clEvENKUlvE_clEvEUlddE_EEvS5_RKT_EUliE_EEviT1_)
        /*0344*/ 	.word	0x00000000


	//----- nvinfo : EIATTR_REGCOUNT
	.align		4
.L_177:
        /*0348*/ 	.byte	0x04, 0x2f
        /*034a*/ 	.short	(.L_179 - .L_178)
	.align		4
.L_178:
        /*034c*/ 	.word	index@(_ZN2at6native29vectorized_elementwise_kernelILi8EZZZNS0_66_GLOBAL__N__d53a5ca4_28_ActivationLeakyReluKernel_cu_f5210f67_355426leaky_relu_backward_kernelERNS_18TensorIteratorBaseERKN3c106ScalarEENKUlvE_clEvENKUlvE0_clEvEUlffE_St5arrayIPcLm3EEEEviT0_T1_)
        /*0350*/ 	.word	0x00000020


	//----- nvinfo : EIATTR_FRAME_SIZE
	.align		4
.L_179:
        /*0354*/ 	.byte	0x04, 0x11
        /*0356*/ 	.short	(.L_181 - .L_180)
	.align		4
.L_180:
        /*0358*/ 	.word	index@(_ZN2at6native29vectorized_elementwise_kernelILi8EZZZNS0_66_GLOBAL__N__d53a5ca4_28_ActivationLeakyReluKernel_cu_f5210f67_355426leaky_relu_backward_kernelERNS_18TensorIteratorBaseERKN3c106ScalarEENKUlvE_clEvENKUlvE0_clEvEUlffE_St5arrayIPcLm3EEEEviT0_T1_)
        /*035c*/ 	.word	0x00000000


	//----- nvinfo : EIATTR_REGCOUNT
	.align		4
.L_181:
        /*0360*/ 	.byte	0x04, 0x2f
        /*0362*/ 	.short	(.L_183 - .L_182)
	.align		4
.L_182:
        /*0364*/ 	.word	index@(_ZN2at6native29vectorized_elementwise_kernelILi4EZZZNS0_66_GLOBAL__N__d53a5ca4_28_ActivationLeakyReluKernel_cu_f5210f67_355426leaky_relu_backward_kernelERNS_18TensorIteratorBaseERKN3c106ScalarEENKUlvE_clEvENKUlvE0_clEvEUlffE_St5arrayIPcLm3EEEEviT0_T1_)
        /*0368*/ 	.word	0x00000020


	//----- nvinfo : EIATTR_FRAME_SIZE
	.align		4
.L_183:
        /*036c*/ 	.byte	0x04, 0x11
        /*036e*/ 	.short	(.L_185 - .L_184)
	.align		4
.L_184:
        /*0370*/ 	.word	index@(_ZN2at6native29vectorized_elementwise_kernelILi4EZZZNS0_66_GLOBAL__N__d53a5ca4_28_ActivationLeakyReluKernel_cu_f5210f67_355426leaky_relu_backward_kernelERNS_18TensorIteratorBaseERKN3c106ScalarEENKUlvE_clEvENKUlvE0_clEvEUlffE_St5arrayIPcLm3EEEEviT0_T1_)
        /*0374*/ 	.word	0x00000000


	//----- nvinfo : EIATTR_REGCOUNT
	.align		4
.L_185:
        /*0378*/ 	.byte	0x04, 0x2f
        /*037a*/ 	.short	(.L_187 - .L_186)
	.align		4
.L_186:
        /*037c*/ 	.word	index@(_ZN2at6native29vectorized_elementwise_kernelILi2EZZZNS0_66_GLOBAL__N__d53a5ca4_28_ActivationLeakyReluKernel_cu_f5210f67_355426leaky_relu_backward_kernelERNS_18TensorIteratorBaseERKN3c106ScalarEENKUlvE_clEvENKUlvE0_clEvEUlffE_St5arrayIPcLm3EEEEviT0_T1_)
        /*0380*/ 	.word	0x00000020


	//----- nvinfo : EIATTR_FRAME_SIZE
	.align		4
.L_187:
        /*0384*/ 	.byte	0x04, 0x11
        /*0386*/ 	.short	(.L_189 - .L_188)
	.align		4
.L_188:
        /*0388*/ 	.word	index@(_ZN2at6native29vectorized_elementwise_kernelILi2EZZZNS0_66_GLOBAL__N__d53a5ca4_28_ActivationLeakyReluKernel_cu_f5210f67_355426leaky_relu_backward_kernelERNS_18TensorIteratorBaseERKN3c106ScalarEENKUlvE_clEvENKUlvE0_clEvEUlffE_St5arrayIPcLm3EEEEviT0_T1_)
        /*038c*/ 	.word	0x00000000


	//----- nvinfo : EIATTR_REGCOUNT
	.align		4
.L_189:
        /*0390*/ 	.byte	0x04, 0x2f
        /*0392*/ 	.short	(.L_191 - .L_190)
	.align		4
.L_190:
        /*0394*/ 	.word	index@(_ZN2at6native27unrolled_elementwise_kernelIZZZNS0_66_GLOBAL__N__d53a5ca4_28_ActivationLeakyReluKernel_cu_f5210f67_355426leaky_relu_backward_kernelERNS_18TensorIteratorBaseERKN3c106ScalarEENKUlvE_clEvENKUlvE0_clEvEUlffE_St5arrayIPcLm3EELi4E23TrivialOffsetCalculatorILi2EjESF_ILi1EjENS0_6memory15LoadWithoutCastENSI_16StoreWithoutCastEEEviT_T0_T2_T3_T4_T5_)
        /*0398*/ 	.word	0x00000020


	//----- nvinfo : EIATTR_FRAME_SIZE
	.align		4
.L_191:
        /*039c*/ 	.byte	0x04, 0x11
        /*039e*/ 	.short	(.L_193 - .L_192)
	.align		4
.L_192:
        /*03a0*/ 	.word	index@(_ZN2at6native27unrolled_elementwise_kernelIZZZNS0_66_GLOBAL__N__d53a5ca4_28_ActivationLeakyReluKernel_cu_f5210f67_355426leaky_relu_backward_kernelERNS_18TensorIteratorBaseERKN3c106ScalarEENKUlvE_clEvENKUlvE0_clEvEUlffE_St5arrayIPcLm3EELi4E23TrivialOffsetCalculatorILi2EjESF_ILi1EjENS0_6memory15LoadWithoutCastENSI_16StoreWithoutCastEEEviT_T0_T2_T3_T4_T5_)
        /*03a4*/ 	.word	0x00000000


	//----- nvinfo : EIATTR_REGCOUNT
	.align		4
.L_193:
        /*03a8*/ 	.byte	0x04, 0x2f
        /*03aa*/ 	.short	(.L_195 - .L_194)
	.align		4
.L_194:
        /*03ac*/ 	.word	index@(_ZN2at6native18elementwise_kernelILi128ELi2EZNS0_22gpu_kernel_impl_nocastIZZZNS0_66_GLOBAL__N__d53a5ca4_28_ActivationLeakyReluKernel_cu_f5210f67_355426leaky_relu_backward_kernelERNS_18TensorIteratorBaseERKN3c106ScalarEENKUlvE_clEvENKUlvE0_clEvEUlffE_EEvS5_RKT_EUliE_EEviT1_)
        /*03b0*/ 	.word	0x00000012


	//----- nvinfo : EIATTR_FRAME_SIZE
	.align		4
.L_195:
        /*03b4*/ 	.byte	0x04, 0x11
        /*03b6*/ 	.short	(.L_197 - .L_196)
	.align		4
.L_196:
        /*03b8*/ 	.word	index@(_ZN2at6native18elementwise_kernelILi128ELi2EZNS0_22gpu_kernel_impl_nocastIZZZNS0_66_GLOBAL__N__d53a5ca4_28_ActivationLeakyReluKernel_cu_f5210f67_355426leaky_relu_backward_kernelERNS_18TensorIteratorBaseERKN3c106ScalarEENKUlvE_clEvENKUlvE0_clEvEUlffE_EEvS5_RKT_EUliE_EEviT1_)
        /*03bc*/ 	.word	0x00000000


	//----- nvinfo : EIATTR_REGCOUNT
	.align		4
.L_197:
        /*03c0*/ 	.byte	0x04, 0x2f
        /*03c2*/ 	.short	(.L_199 - .L_198)
	.align		4
.L_198:
        /*03c4*/ 	.word	index@(_ZN2at6native27unrolled_elementwise_kernelIZZZNS0_66_GLOBAL__N__d53a5ca4_28_ActivationLeakyReluKernel_cu_f5210f67_355426leaky_relu_backward_kernelERNS_18TensorIteratorBaseERKN3c106ScalarEENKUlvE_clEvENKUlvE0_clEvEUlffE_St5arrayIPcLm3EELi4E23TrivialOffsetCalculatorILi2EjESF_ILi1EjENS0_6memory12LoadWithCastILi2EEENSI_13StoreWithCastILi1EEEEEviT_T0_T2_T3_T4_T5_)
        /*03c8*/ 	.word	0x00000020


	//----- nvinfo : EIATTR_FRAME_SIZE
	.align		4
.L_199:
        /*03cc*/ 	.byte	0x04, 0x11
        /*03ce*/ 	.short	(.L_201 - .L_200)
	.align		4
.L_200:
        /*03d0*/ 	.word	index@(_ZN2at6native27unrolled_elementwise_kernelIZZZNS0_66_GLOBAL__N__d53a5ca4_28_ActivationLeakyReluKernel_cu_f5210f67_355426leaky_relu_backward_kernelERNS_18TensorIteratorBaseERKN3c106ScalarEENKUlvE_clEvENKUlvE0_clEvEUlffE_St5arrayIPcLm3EELi4E23TrivialOffsetCalculatorILi2EjESF_ILi1EjENS0_6memory12LoadWithCastILi2EEENSI_13StoreWithCastILi1EEEEEviT_T0_T2_T3_T4_T5_)
        /*03d4*/ 	.word	0x00000000


	//----- nvinfo : EIATTR_REGCOUNT
	.align		4
.L_201:
        /*03d8*/ 	.byte	0x04, 0x2f
        /*03da*/ 	.short	(.L_203 - .L_202)
	.align		4
.L_202:
        /*03dc*/ 	.word	index@(_ZN2at6native18elementwise_kernelILi128ELi4EZNS0_15gpu_kernel_implIZZZNS0_66_GLOBAL__N__d53a5ca4_28_ActivationLeakyReluKernel_cu_f5210f67_355426leaky_relu_backward_kernelERNS_18TensorIteratorBaseERKN3c106ScalarEENKUlvE_clEvENKUlvE0_clEvEUlffE_EEvS5_RKT_EUliE_EEviT1_)
        /*03e0*/ 	.word	0x0000001a


	//----- nvinfo : EIATTR_FRAME_SIZE
	.align		4
.L_203:
        /*03e4*/ 	.byte	0x04, 0x11
        /*03e6*/ 	.short	(.L_205 - .L_204)
	.align		4
.L_204:
        /*03e8*/ 	.word	index@(_ZN2at6native18elementwise_kernelILi128ELi4EZNS0_15gpu_kernel_implIZZZNS0_66_GLOBAL__N__d53a5ca4_28_ActivationLeakyReluKernel_cu_f5210f67_355426leaky_relu_backward_kernelERNS_18TensorIteratorBaseERKN3c106ScalarEENKUlvE_clEvENKUlvE0_clEvEUlffE_EEvS5_RKT_EUliE_EEviT1_)
        /*03ec*/ 	.word	0x00000000


	//----- nvinfo : EIATTR_REGCOUNT
	.align		4
.L_205:
        /*03f0*/ 	.byte	0x04, 0x2f
        /*03f2*/ 	.short	(.L_207 - .L_206)
	.align		4
.L_206:
        /*03f4*/ 	.word	index@(_ZN2at6native29vectorized_elementwise_kernelILi8EZZZNS0_66_GLOBAL__N__d53a5ca4_28_ActivationLeakyReluKernel_cu_f5210f67_355426leaky_relu_backward_kernelERNS_18TensorIteratorBaseERKN3c106ScalarEENKUlvE_clEvENKUlvE1_clEvEUlNS5_4HalfESB_E_St5arrayIPcLm3EEEEviT0_T1_)
        /*03f8*/ 	.word	0x00000022


	//----- nvinfo : EIATTR_FRAME_SIZE
	.align		4
.L_207:
        /*03fc*/ 	.byte	0x04, 0x11
        /*03fe*/ 	.short	(.L_209 - .L_208)
	.align		4
.L_208:
        /*0400*/ 	.word	index@(_ZN2at6native29vectorized_elementwise_kernelILi8EZZZNS0_66_GLOBAL__N__d53a5ca4_28_ActivationLeakyReluKernel_cu_f5210f67_355426leaky_relu_backward_kernelERNS_18TensorIteratorBaseERKN3c106ScalarEENKUlvE_clEvENKUlvE1_clEvEUlNS5_4HalfESB_E_St5arrayIPcLm3EEEEviT0_T1_)
        /*0404*/ 	.word	0x00000000


	//----- nvinfo : EIATTR_REGCOUNT
	.align		4
.L_209:
        /*0408*/ 	.byte	0x04, 0x2f
        /*040a*/ 	.short	(.L_211 - .L_210)
	.align		4
.L_210:
        /*040c*/ 	.word	index@(_ZN2at6native29vectorized_elementwise_kernelILi4EZZZNS0_66_GLOBAL__N__d53a5ca4_28_ActivationLeakyReluKernel_cu_f5210f67_355426leaky_relu_backward_kernelERNS_18TensorIteratorBaseERKN3c106ScalarEENKUlvE_clEvENKUlvE1_clEvEUlNS5_4HalfESB_E_St5arrayIPcLm3EEEEviT0_T1_)
        /*0410*/ 	.word	0x00000022


	//----- nvinfo : EIATTR_FRAME_SIZE
	.align		4
.L_211:
        /*0414*/ 	.byte	0x04, 0x11
        /*0416*/ 	.short	(.L_213 - .L_212)
	.align		4
.L_212:
        /*0418*/ 	.word	index@(_ZN2at6native29vectorized_elementwise_kernelILi4EZZZNS0_66_GLOBAL__N__d53a5ca4_28_ActivationLeakyReluKernel_cu_f5210f67_355426leaky_relu_backward_kernelERNS_18TensorIteratorBaseERKN3c106ScalarEENKUlvE_clEvENKUlvE1_clEvEUlNS5_4HalfESB_E_St5arrayIPcLm3EEEEviT0_T1_)
        /*041c*/ 	.word	0x00000000


	//----- nvinfo : EIATTR_REGCOUNT
	.align		4
.L_213:
        /*0420*/ 	.byte	0x04, 0x2f
        /*0422*/ 	.short	(.L_215 - .L_214)
	.align		4
.L_214:
        /*0424*/ 	.word	index@(_ZN2at6native29vectorized_elementwise_kernelILi2EZZZNS0_66_GLOBAL__N__d53a5ca4_28_ActivationLeakyReluKernel_cu_f5210f67_355426leaky_relu_backward_kernelERNS_18TensorIteratorBaseERKN3c106ScalarEENKUlvE_clEvENKUlvE1_clEvEUlNS5_4HalfESB_E_St5arrayIPcLm3EEEEviT0_T1_)
        /*0428*/ 	.word	0x00000022


	//----- nvinfo : EIATTR_FRAME_SIZE
	.align		4
.L_215:
        /*042c*/ 	.byte	0x04, 0x11
        /*042e*/ 	.short	(.L_217 - .L_216)
	.align		4
.L_216:
        /*0430*/ 	.word	index@(_ZN2at6native29vectorized_elementwise_kernelILi2EZZZNS0_66_GLOBAL__N__d53a5ca4_28_ActivationLeakyReluKernel_cu_f5210f67_355426leaky_relu_backward_kernelERNS_18TensorIteratorBaseERKN3c106ScalarEENKUlvE_clEvENKUlvE1_clEvEUlNS5_4HalfESB_E_St5arrayIPcLm3EEEEviT0_T1_)
        /*0434*/ 	.word	0x00000000


	//----- nvinfo : EIATTR_REGCOUNT
	.align		4
.L_217:
        /*0438*/ 	.byte	0x04, 0x2f
        /*043a*/ 	.short	(.L_219 - .L_218)
	.align		4
.L_218:
        /*043c*/ 	.word	index@(_ZN2at6native27unrolled_elementwise_kernelIZZZNS0_66_GLOBAL__N__d53a5ca4_28_ActivationLeakyReluKernel_cu_f5210f67_355426leaky_relu_backward_kernelERNS_18TensorIteratorBaseERKN3c106ScalarEENKUlvE_clEvENKUlvE1_clEvEUlNS5_4HalfESB_E_St5arrayIPcLm3EELi4E23TrivialOffsetCalculatorILi2EjESG_ILi1EjENS0_6memory15LoadWithoutCastENSJ_16StoreWithoutCastEEEviT_T0_T2_T3_T4_T5_)
        /*0440*/ 	.word	0x0000001e


	//----- nvinfo : EIATTR_FRAME_SIZE
	.align		4
.L_219:
        /*0444*/ 	.byte	0x04, 0x11
        /*0446*/ 	.short	(.L_221 - .L_220)
	.align		4
.L_220:
        /*0448*/ 	.word	index@(_ZN2at6native27unrolled_elementwise_kernelIZZZNS0_66_GLOBAL__N__d53a5ca4_28_ActivationLeakyReluKernel_cu_f5210f67_355426leaky_relu_backward_kernelERNS_18TensorIteratorBaseERKN3c106ScalarEENKUlvE_clEvENKUlvE1_clEvEUlNS5_4HalfESB_E_St5arrayIPcLm3EELi4E23TrivialOffsetCalculatorILi2EjESG_ILi1EjENS0_6memory15LoadWithoutCastENSJ_16StoreWithoutCastEEEviT_T0_T2_T3_T4_T5_)
        /*044c*/ 	.word	0x00000000


	//----- nvinfo : EIATTR_REGCOUNT
	.align		4
.L_221:
        /*0450*/ 	.byte	0x04, 0x2f
        /*0452*/ 	.short	(.L_223 - .L_222)
	.align		4
.L_222:
        /*0454*/ 	.word	index@(_ZN2at6native18elementwise_kernelILi128ELi4EZNS0_22gpu_kernel_impl_nocastIZZZNS0_66_GLOBAL__N__d53a5ca4_28_ActivationLeakyReluKernel_cu_f5210f67_355426leaky_relu_backward_kernelERNS_18TensorIteratorBaseERKN3c106ScalarEENKUlvE_clEvENKUlvE1_clEvEUlNS6_4HalfESC_E_EEvS5_RKT_EUliE_EEviT1_)
        /*0458*/ 	.word	0x00000012


	//----- nvinfo : EIATTR_FRAME_SIZE
	.align		4
.L_223:
        /*045c*/ 	.byte	0x04, 0x11
        /*045e*/ 	.short	(.L_225 - .L_224)
	.align		4
.L_224:
        /*0460*/ 	.word	index@(_ZN2at6native18elementwise_kernelILi128ELi4EZNS0_22gpu_kernel_impl_nocastIZZZNS0_66_GLOBAL__N__d53a5ca4_28_ActivationLeakyReluKernel_cu_f5210f67_355426leaky_relu_backward_kernelERNS_18TensorIteratorBaseERKN3c106ScalarEENKUlvE_clEvENKUlvE1_clEvEUlNS6_4HalfESC_E_EEvS5_RKT_EUliE_EEviT1_)
        /*0464*/ 	.word	0x00000000


	//----- nvinfo : EIATTR_REGCOUNT
	.align		4
.L_225:
        /*0468*/ 	.byte	0x04, 0x2f
        /*046a*/ 	.short	(.L_227 - .L_226)
	.align		4
.L_226:
        /*046c*/ 	.word	index@(_ZN2at6native27unrolled_elementwise_kernelIZZZNS0_66_GLOBAL__N__d53a5ca4_28_ActivationLeakyReluKernel_cu_f5210f67_355426leaky_relu_backward_kernelERNS_18TensorIteratorBaseERKN3c106ScalarEENKUlvE_clEvENKUlvE1_clEvEUlNS5_4HalfESB_E_St5arrayIPcLm3EELi4E23TrivialOffsetCalculatorILi2EjESG_ILi1EjENS0_6memory12LoadWithCastILi2EEENSJ_13StoreWithCastILi1EEEEEviT_T0_T2_T3_T4_T5_)
        /*0470*/ 	.word	0x0000001e


	//----- nvinfo : EIATTR_FRAME_SIZE
	.align		4
.L_227:
        /*0474*/ 	.byte	0x04, 0x11
        /*0476*/ 	.short	(.L_229 - .L_228)
	.align		4
.L_228:
        /*0478*/ 	.word	index@(_ZN2at6native27unrolled_elementwise_kernelIZZZNS0_66_GLOBAL__N__d53a5ca4_28_ActivationLeakyReluKernel_cu_f5210f67_355426leaky_relu_backward_kernelERNS_18TensorIteratorBaseERKN3c106ScalarEENKUlvE_clEvENKUlvE1_clEvEUlNS5_4HalfESB_E_St5arrayIPcLm3EELi4E23TrivialOffsetCalculatorILi2EjESG_ILi1EjENS0_6memory12LoadWithCastILi2EEENSJ_13StoreWithCastILi1EEEEEviT_T0_T2_T3_T4_T5_)
        /*047c*/ 	.word	0x00000000


	//----- nvinfo : EIATTR_REGCOUNT
	.align		4
.L_229:
        /*0480*/ 	.byte	0x04, 0x2f
        /*0482*/ 	.short	(.L_231 - .L_230)
	.align		4
.L_230:
        /*0484*/ 	.word	index@(_ZN2at6native18elementwise_kernelILi128ELi4EZNS0_15gpu_kernel_implIZZZNS0_66_GLOBAL__N__d53a5ca4_28_ActivationLeakyReluKernel_cu_f5210f67_355426leaky_relu_backward_kernelERNS_18TensorIteratorBaseERKN3c106ScalarEENKUlvE_clEvENKUlvE1_clEvEUlNS6_4HalfESC_E_EEvS5_RKT_EUliE_EEviT1_)
        /*0488*/ 	.word	0x0000001a


	//----- nvinfo : EIATTR_FRAME_SIZE
	.align		4
.L_231:
        /*048c*/ 	.byte	0x04, 0x11
        /*048e*/ 	.short	(.L_233 - .L_232)
	.align		4
.L_232:
        /*0490*/ 	.word	index@(_ZN2at6native18elementwise_kernelILi128ELi4EZNS0_15gpu_kernel_implIZZZNS0_66_GLOBAL__N__d53a5ca4_28_ActivationLeakyReluKernel_cu_f5210f67_355426leaky_relu_backward_kernelERNS_18TensorIteratorBaseERKN3c106ScalarEENKUlvE_clEvENKUlvE1_clEvEUlNS6_4HalfESC_E_EEvS5_RKT_EUliE_EEviT1_)
        /*0494*/ 	.word	0x00000000


	//----- nvinfo : EIATTR_REGCOUNT
	.align		4
.L_233:
        /*0498*/ 	.byte	0x04, 0x2f
        /*049a*/ 	.short	(.L_235 - .L_234)
	.align		4
.L_234:
        /*049c*/ 	.word	index@(_ZN2at6native29vectorized_elementwise_kernelILi8EZZZNS0_66_GLOBAL__N__d53a5ca4_28_ActivationLeakyReluKernel_cu_f5210f67_355426leaky_relu_backward_kernelERNS_18TensorIteratorBaseERKN3c106ScalarEENKUlvE_clEvENKUlvE2_clEvEUlNS5_8BFloat16ESB_E_St5arrayIPcLm3EEEEviT0_T1_)
        /*04a0*/ 	.word	0x00000022


	//----- nvinfo : EIATTR_FRAME_SIZE
	.align		4
.L_235:
        /*04a4*/ 	.byte	0x04, 0x11
        /*04a6*/ 	.short	(.L_237 - .L_236)
	.align		4
.L_236:
        /*04a8*/ 	.word	index@(_ZN2at6native29vectorized_elementwise_kernelILi8EZZZNS0_66_GLOBAL__N__d53a5ca4_28_ActivationLeakyReluKernel_cu_f5210f67_355426leaky_relu_backward_kernelERNS_18TensorIteratorBaseERKN3c106ScalarEENKUlvE_clEvENKUlvE2_clEvEUlNS5_8BFloat16ESB_E_St5arrayIPcLm3EEEEviT0_T1_)
        /*04ac*/ 	.word	0x00000000


	//----- nvinfo : EIATTR_REGCOUNT
	.align		4
.L_237:
        /*04b0*/ 	.byte	0x04, 0x2f
        /*04b2*/ 	.short	(.L_239 - .L_238)
	.align		4
.L_238:
        /*04b4*/ 	.word	index@(_ZN2at6native29vectorized_elementwise_kernelILi4EZZZNS0_66_GLOBAL__N__d53a5ca4_28_ActivationLeakyReluKernel_cu_f5210f67_355426leaky_relu_backward_kernelERNS_18TensorIteratorBaseERKN3c106ScalarEENKUlvE_clEvENKUlvE2_clEvEUlNS5_8BFloat16ESB_E_St5arrayIPcLm3EEEEviT0_T1_)
        /*04b8*/ 	.word	0x00000022


	//----- nvinfo : EIATTR_FRAME_SIZE
	.align		4
.L_239:
        /*04bc*/ 	.byte	0x04, 0x11
        /*04be*/ 	.short	(.L_241 - .L_240)
	.align		4
.L_240:
        /*04c0*/ 	.word	index@(_ZN2at6native29vectorized_elementwise_kernelILi4EZZZNS0_66_GLOBAL__N__d53a5ca4_28_ActivationLeakyReluKernel_cu_f5210f67_355426leaky_relu_backward_kernelERNS_18TensorIteratorBaseERKN3c106ScalarEENKUlvE_clEvENKUlvE2_clEvEUlNS5_8BFloat16ESB_E_St5arrayIPcLm3EEEEviT0_T1_)
        /*04c4*/ 	.word	0x00000000


	//----- nvinfo : EIATTR_REGCOUNT
	.align		4
.L_241:
        /*04c8*/ 	.byte	0x04, 0x2f
        /*04ca*/ 	.short	(.L_243 - .L_242)
	.align		4
.L_242:
        /*04cc*/ 	.word	index@(_ZN2at6native29vectorized_elementwise_kernelILi2EZZZNS0_66_GLOBAL__N__d53a5ca4_28_ActivationLeakyReluKernel_cu_f5210f67_355426leaky_relu_backward_kernelERNS_18TensorIteratorBaseERKN3c106ScalarEENKUlvE_clEvENKUlvE2_clEvEUlNS5_8BFloat16ESB_E_St5arrayIPcLm3EEEEviT0_T1_)
        /*04d0*/ 	.word	0x00000022


	//----- nvinfo : EIATTR_FRAME_SIZE
	.align		4
.L_243:
        /*04d4*/ 	.byte	0x04, 0x11
        /*04d6*/ 	.short	(.L_245 - .L_244)
	.align		4
.L_244:
        /*04d8*/ 	.word	index@(_ZN2at6native29vectorized_elementwise_kernelILi2EZZZNS0_66_GLOBAL__N__d53a5ca4_28_ActivationLeakyReluKernel_cu_f5210f67_355426leaky_relu_backward_kernelERNS_18TensorIteratorBaseERKN3c106ScalarEENKUlvE_clEvENKUlvE2_clEvEUlNS5_8BFloat16ESB_E_St5arrayIPcLm3EEEEviT0_T1_)
        /*04dc*/ 	.word	0x00000000


	//----- nvinfo : EIATTR_REGCOUNT
	.align		4
.L_245:
        /*04e0*/ 	.byte	0x04, 0x2f
        /*04e2*/ 	.short	(.L_247 - .L_246)
	.align		4
.L_246:
        /*04e4*/ 	.word	index@(_ZN2at6native27unrolled_elementwise_kernelIZZZNS0_66_GLOBAL__N__d53a5ca4_28_ActivationLeakyReluKernel_cu_f5210f67_355426leaky_relu_backward_kernelERNS_18TensorIteratorBaseERKN3c106ScalarEENKUlvE_clEvENKUlvE2_clEvEUlNS5_8BFloat16ESB_E_St5arrayIPcLm3EELi4E23TrivialOffsetCalculatorILi2EjESG_ILi1EjENS0_6memory15LoadWithoutCastENSJ_16StoreWithoutCastEEEviT_T0_T2_T3_T4_T5_)
        /*04e8*/ 	.word	0x0000001e


	//----- nvinfo : EIATTR_FRAME_SIZE
	.align		4
.L_247:
        /*04ec*/ 	.byte	0x04, 0x11
        /*04ee*/ 	.short	(.L_249 - .L_248)
	.align		4
.L_248:
        /*04f0*/ 	.word	index@(_ZN2at6native27unrolled_elementwise_kernelIZZZNS0_66_GLOBAL__N__d53a5ca4_28_ActivationLeakyReluKernel_cu_f5210f67_355426leaky_relu_backward_kernelERNS_18TensorIteratorBaseERKN3c106ScalarEENKUlvE_clEvENKUlvE2_clEvEUlNS5_8BFloat16ESB_E_St5arrayIPcLm3EELi4E23TrivialOffsetCalculatorILi2EjESG_ILi1EjENS0_6memory15LoadWithoutCastENSJ_16StoreWithoutCastEEEviT_T0_T2_T3_T4_T5_)
        /*04f4*/ 	.word	0x00000000


	//----- nvinfo : EIATTR_REGCOUNT
	.align		4
.L_249:
        /*04f8*/ 	.byte	0x04, 0x2f
        /*04fa*/ 	.short	(.L_251 - .L_250)
	.align		4
.L_250:
        /*04fc*/ 	.word	index@(_ZN2at6native18elementwise_kernelILi128ELi4EZNS0_22gpu_kernel_impl_nocastIZZZNS0_66_GLOBAL__N__d53a5ca4_28_ActivationLeakyReluKernel_cu_f5210f67_355426leaky_relu_backward_kernelERNS_18TensorIteratorBaseERKN3c106ScalarEENKUlvE_clEvENKUlvE2_clEvEUlNS6_8BFloat16ESC_E_EEvS5_RKT_EUliE_EEviT1_)
        /*0500*/ 	.word	0x00000012


	//----- nvinfo : EIATTR_FRAME_SIZE
	.align		4
.L_251:
        /*0504*/ 	.byte	0x04, 0x11
        /*0506*/ 	.short	(.L_253 - .L_252)
	.align		4
.L_252:
        /*0508*/ 	.word	index@(_ZN2at6native18elementwise_kernelILi128ELi4EZNS0_22gpu_kernel_impl_nocastIZZZNS0_66_GLOBAL__N__d53a5ca4_28_ActivationLeakyReluKernel_cu_f5210f67_355426leaky_relu_backward_kernelERNS_18TensorIteratorBaseERKN3c106ScalarEENKUlvE_clEvENKUlvE2_clEvEUlNS6_8BFloat16ESC_E_EEvS5_RKT_EUliE_EEviT1_)
        /*050c*/ 	.word	0x00000000


	//----- nvinfo : EIATTR_REGCOUNT
	.align		4
.L_253:
        /*0510*/ 	.byte	0x04, 0x2f
        /*0512*/ 	.short	(.L_255 - .L_254)
	.align		4
.L_254:
        /*0514*/ 	.word	index@(_ZN2at6native27unrolled_elementwise_kernelIZZZNS0_66_GLOBAL__N__d53a5ca4_28_ActivationLeakyReluKernel_cu_f5210f67_355426leaky_relu_backward_kernelERNS_18TensorIteratorBaseERKN3c106ScalarEENKUlvE_clEvENKUlvE2_clEvEUlNS5_8BFloat16ESB_E_St5arrayIPcLm3EELi4E23TrivialOffsetCalculatorILi2EjESG_ILi1EjENS0_6memory12LoadWithCastILi2EEENSJ_13StoreWithCastILi1EEEEEviT_T0_T2_T3_T4_T5_)
        /*0518*/ 	.word	0x0000001e


	//----- nvinfo : EIATTR_FRAME_SIZE
	.align		4
.L_255:
        /*051c*/ 	.byte	0x04, 0x11
        /*051e*/ 	.short	(.L_257 - .L_256)
	.align		4
.L_256:
        /*0520*/ 	.word	index@(_ZN2at6native27unrolled_elementwise_kernelIZZZNS0_66_GLOBAL__N__d53a5ca4_28_ActivationLeakyReluKernel_cu_f5210f67_355426leaky_relu_backward_kernelERNS_18TensorIteratorBaseERKN3c106ScalarEENKUlvE_clEvENKUlvE2_clEvEUlNS5_8BFloat16ESB_E_St5arrayIPcLm3EELi4E23TrivialOffsetCalculatorILi2EjESG_ILi1EjENS0_6memory12LoadWithCastILi2EEENSJ_13StoreWithCastILi1EEEEEviT_T0_T2_T3_T4_T5_)
        /*0524*/ 	.word	0x00000000


	//----- nvinfo : EIATTR_REGCOUNT
	.align		4
.L_257:
        /*0528*/ 	.byte	0x04, 0x2f
        /*052a*/ 	.short	(.L_259 - .L_258)
	.align		4
.L_258:
        /*052c*/ 	.word	index@(_ZN2at6native18elementwise_kernelILi128ELi4EZNS0_15gpu_kernel_implIZZZNS0_66_GLOBAL__N__d53a5ca4_28_ActivationLeakyReluKernel_cu_f5210f67_355426leaky_relu_backward_kernelERNS_18TensorIteratorBaseERKN3c106ScalarEENKUlvE_clEvENKUlvE2_clEvEUlNS6_8BFloat16ESC_E_EEvS5_RKT_EUliE_EEviT1_)
        /*0530*/ 	.word	0x0000001a


	//----- nvinfo : EIATTR_FRAME_SIZE
	.align		4
.L_259:
        /*0534*/ 	.byte	0x04, 0x11
        /*0536*/ 	.short	(.L_261 - .L_260)
	.align		4
.L_260:
        /*0538*/ 	.word	index@(_ZN2at6native18elementwise_kernelILi128ELi4EZNS0_15gpu_kernel_implIZZZNS0_66_GLOBAL__N__d53a5ca4_28_ActivationLeakyReluKernel_cu_f5210f67_355426leaky_relu_backward_kernelERNS_18TensorIteratorBaseERKN3c106ScalarEENKUlvE_clEvENKUlvE2_clEvEUlNS6_8BFloat16ESC_E_EEvS5_RKT_EUliE_EEviT1_)
        /*053c*/ 	.word	0x00000000


	//----- nvinfo : EIATTR_MIN_STACK_SIZE
	.align		4
.L_261:
        /*0540*/ 	.byte	0x04, 0x12
        /*0542*/ 	.short	(.L_263 - .L_262)
	.align		4
.L_262:
        /*0544*/ 	.word	index@(_ZN2at6native18elementwise_kernelILi128ELi4EZNS0_15gpu_kernel_implIZZZNS0_66_GLOBAL__N__d53a5ca4_28_ActivationLeakyReluKernel_cu_f5210f67_355426leaky_relu_backward_kernelERNS_18TensorIteratorBaseERKN3c106ScalarEENKUlvE_clEvENKUlvE2_clEvEUlNS6_8BFloat16ESC_E_EEvS5_RKT_EUliE_EEviT1_)
        /*0548*/ 	.word	0x00000000


	//----- nvinfo : EIATTR_MIN_STACK_SIZE
	.align		4
.L_263:
        /*054c*/ 	.byte	0x04, 0x12
        /*054e*/ 	.short	(.L_265 - .L_264)
	.align		4
.L_264:
        /*0550*/ 	.word	index@(_ZN2at6native27unrolled_elementwise_kernelIZZZNS0_66_GLOBAL__N__d53a5ca4_28_ActivationLeakyReluKernel_cu_f5210f67_355426leaky_relu_backward_kernelERNS_18TensorIteratorBaseERKN3c106ScalarEENKUlvE_clEvENKUlvE2_clEvEUlNS5_8BFloat16ESB_E_St5arrayIPcLm3EELi4E23TrivialOffsetCalculatorILi2EjESG_ILi1EjENS0_6memory12LoadWithCastILi2EEENSJ_13StoreWithCastILi1EEEEEviT_T0_T2_T3_T4_T5_)
        /*0554*/ 	.word	0x00000000


	//----- nvinfo : EIATTR_MIN_STACK_SIZE
	.align		4
.L_265:
        /*0558*/ 	.byte	0x04, 0x12
        /*055a*/ 	.short	(.L_267 - .L_266)
	.align		4
.L_266:
        /*055c*/ 	.word	index@(_ZN2at6native18elementwise_kernelILi128ELi4EZNS0_22gpu_kernel_impl_nocastIZZZNS0_66_GLOBAL__N__d53a5ca4_28_ActivationLeakyReluKernel_cu_f5210f67_355426leaky_relu_backward_kernelERNS_18TensorIteratorBaseERKN3c106ScalarEENKUlvE_clEvENKUlvE2_clEvEUlNS6_8BFloat16ESC_E_EEvS5_RKT_EUliE_EEviT1_)
        /*0560*/ 	.word	0x00000000


	//----- nvinfo : EIATTR_MIN_STACK_SIZE
	.align		4
.L_267:
        /*0564*/ 	.byte	0x04, 0x12
        /*0566*/ 	.short	(.L_269 - .L_268)
	.align		4
.L_268:
        /*0568*/ 	.word	index@(_ZN2at6native27unrolled_elementwise_kernelIZZZNS0_66_GLOBAL__N__d53a5ca4_28_ActivationLeakyReluKernel_cu_f5210f67_355426leaky_relu_backward_kernelERNS_18TensorIteratorBaseERKN3c106ScalarEENKUlvE_clEvENKUlvE2_clEvEUlNS5_8BFloat16ESB_E_St5arrayIPcLm3EELi4E23TrivialOffsetCalculatorILi2EjESG_ILi1EjENS0_6memory15LoadWithoutCastENSJ_16StoreWithoutCastEEEviT_T0_T2_T3_T4_T5_)
        /*056c*/ 	.word	0x00000000


	//----- nvinfo : EIATTR_MIN_STACK_SIZE
	.align		4
.L_269:
        /*0570*/ 	.byte	0x04, 0x12
        /*0572*/ 	.short	(.L_271 - .L_270)
	.align		4
.L_270:
        /*0574*/ 	.word	index@(_ZN2at6native29vectorized_elementwise_kernelILi2EZZZNS0_66_GLOBAL__N__d53a5ca4_28_ActivationLeakyReluKernel_cu_f5210f67_355426leaky_relu_backward_kernelERNS_18TensorIteratorBaseERKN3c106ScalarEENKUlvE_clEvENKUlvE2_clEvEUlNS5_8BFloat16ESB_E_St5arrayIPcLm3EEEEviT0_T1_)
        /*0578*/ 	.word	0x00000000


	//----- nvinfo : EIATTR_MIN_STACK_SIZE
	.align		4
.L_271:
        /*057c*/ 	.byte	0x04, 0x12
        /*057e*/ 	.short	(.L_273 - .L_272)
	.align		4
.L_272:
        /*0580*/ 	.word	index@(_ZN2at6native29vectorized_elementwise_kernelILi4EZZZNS0_66_GLOBAL__N__d53a5ca4_28_ActivationLeakyReluKernel_cu_f5210f67_355426leaky_relu_backward_kernelERNS_18TensorIteratorBaseERKN3c106ScalarEENKUlvE_clEvENKUlvE2_clEvEUlNS5_8BFloat16ESB_E_St5arrayIPcLm3EEEEviT0_T1_)
        /*0584*/ 	.word	0x00000000


	//----- nvinfo : EIATTR_MIN_STACK_SIZE
	.align		4
.L_273:
        /*0588*/ 	.byte	0x04, 0x12
        /*058a*/ 	.short	(.L_275 - .L_274)
	.align		4
.L_274:
        /*058c*/ 	.word	index@(_ZN2at6native29vectorized_elementwise_kernelILi8EZZZNS0_66_GLOBAL__N__d53a5ca4_28_ActivationLeakyReluKernel_cu_f5210f67_355426leaky_relu_backward_kernelERNS_18TensorIteratorBaseERKN3c106ScalarEENKUlvE_clEvENKUlvE2_clEvEUlNS5_8BFloat16ESB_E_St5arrayIPcLm3EEEEviT0_T1_)
        /*0590*/ 	.word	0x00000000


	//----- nvinfo : EIATTR_MIN_STACK_SIZE
	.align		4
.L_275:
        /*0594*/ 	.byte	0x04, 0x12
        /*0596*/ 	.short	(.L_277 - .L_276)
	.align		4
.L_276:
        /*0598*/ 	.word	index@(_ZN2at6native18elementwise_kernelILi128ELi4EZNS0_15gpu_kernel_implIZZZNS0_66_GLOBAL__N__d53a5ca4_28_ActivationLeakyReluKernel_cu_f5210f67_355426leaky_relu_backward_kernelERNS_18TensorIteratorBaseERKN3c106ScalarEENKUlvE_clEvENKUlvE1_clEvEUlNS6_4HalfESC_E_EEvS5_RKT_EUliE_EEviT1_)
        /*059c*/ 	.word	0x00000000


	//----- nvinfo : EIATTR_MIN_STACK_SIZE
	.align		4
.L_277:
        /*05a0*/ 	.byte	0x04, 0x12
        /*05a2*/ 	.short	(.L_279 - .L_278)
	.align		4
.L_278:
        /*05a4*/ 	.word	index@(_ZN2at6native27unrolled_elementwise_kernelIZZZNS0_66_GLOBAL__N__d53a5ca4_28_ActivationLeakyReluKernel_cu_f5210f67_355426leaky_relu_backward_kernelERNS_18TensorIteratorBaseERKN3c106ScalarEENKUlvE_clEvENKUlvE1_clEvEUlNS5_4HalfESB_E_St5arrayIPcLm3EELi4E23TrivialOffsetCalculatorILi2EjESG_ILi1EjENS0_6memory12LoadWithCastILi2EEENSJ_13StoreWithCastILi1EEEEEviT_T0_T2_T3_T4_T5_)
        /*05a8*/ 	.word	0x00000000


	//----- nvinfo : EIATTR_MIN_STACK_SIZE
	.align		4
.L_279:
        /*05ac*/ 	.byte	0x04, 0x12
        /*05ae*/ 	.short	(.L_281 - .L_280)
	.align		4
.L_280:
        /*05b0*/ 	.word	index@(_ZN2at6native18elementwise_kernelILi128ELi4EZNS0_22gpu_kernel_impl_nocastIZZZNS0_66_GLOBAL__N__d53a5ca4_28_ActivationLeakyReluKernel_cu_f5210f67_355426leaky_relu_backward_kernelERNS_18TensorIteratorBaseERKN3c106ScalarEENKUlvE_clEvENKUlvE1_clEvEUlNS6_4HalfESC_E_EEvS5_RKT_EUliE_EEviT1_)
        /*05b4*/ 	.word	0x00000000


	//----- nvinfo : EIATTR_MIN_STACK_SIZE
	.align		4
.L_281:
        /*05b8*/ 	.byte	0x04, 0x12
        /*05ba*/ 	.short	(.L_283 - .L_282)
	.align		4
.L_282:
        /*05bc*/ 	.word	index@(_ZN2at6native27unrolled_elementwise_kernelIZZZNS0_66_GLOBAL__N__d53a5ca4_28_ActivationLeakyReluKernel_cu_f5210f67_355426leaky_relu_backward_kernelERNS_18TensorIteratorBaseERKN3c106ScalarEENKUlvE_clEvENKUlvE1_clEvEUlNS5_4HalfESB_E_St5arrayIPcLm3EELi4E23TrivialOffsetCalculatorILi2EjESG_ILi1EjENS0_6memory15LoadWithoutCastENSJ_16StoreWithoutCastEEEviT_T0_T2_T3_T4_T5_)
        /*05c0*/ 	.word	0x00000000


	//----- nvinfo : EIATTR_MIN_STACK_SIZE
	.align		4
.L_283:
        /*05c4*/ 	.byte	0x04, 0x12
        /*05c6*/ 	.short	(.L_285 - .L_284)
	.align		4
.L_284:
        /*05c8*/ 	.word	index@(_ZN2at6native29vectorized_elementwise_kernelILi2EZZZNS0_66_GLOBAL__N__d53a5ca4_28_ActivationLeakyReluKernel_cu_f5210f67_355426leaky_relu_backward_kernelERNS_18TensorIteratorBaseERKN3c106ScalarEENKUlvE_clEvENKUlvE1_clEvEUlNS5_4HalfESB_E_St5arrayIPcLm3EEEEviT0_T1_)
        /*05cc*/ 	.word	0x00000000


	//----- nvinfo : EIATTR_MIN_STACK_SIZE
	.align		4
.L_285:
        /*05d0*/ 	.byte	0x04, 0x12
        /*05d2*/ 	.short	(.L_287 - .L_286)
	.align		4
.L_286:
        /*05d4*/ 	.word	index@(_ZN2at6native29vectorized_elementwise_kernelILi4EZZZNS0_66_GLOBAL__N__d53a5ca4_28_ActivationLeakyReluKernel_cu_f5210f67_355426leaky_relu_backward_kernelERNS_18TensorIteratorBaseERKN3c106ScalarEENKUlvE_clEvENKUlvE1_clEvEUlNS5_4HalfESB_E_St5arrayIPcLm3EEEEviT0_T1_)
        /*05d8*/ 	.word	0x00000000


	//----- nvinfo : EIATTR_MIN_STACK_SIZE
	.align		4
.L_287:
        /*05dc*/ 	.byte	0x04, 0x12
        /*05de*/ 	.short	(.L_289 - .L_288)
	.align		4
.L_288:
        /*05e0*/ 	.word	index@(_ZN2at6native29vectorized_elementwise_kernelILi8EZZZNS0_66_GLOBAL__N__d53a5ca4_28_ActivationLeakyReluKernel_cu_f5210f67_355426leaky_relu_backward_kernelERNS_18TensorIteratorBaseERKN3c106ScalarEENKUlvE_clEvENKUlvE1_clEvEUlNS5_4HalfESB_E_St5arrayIPcLm3EEEEviT0_T1_)
        /*05e4*/ 	.word	0x00000000


	//----- nvinfo : EIATTR_MIN_STACK_SIZE
	.align		4
.L_289:
        /*05e8*/ 	.byte	0x04, 0x12
        /*05ea*/ 	.short	(.L_291 - .L_290)
	.align		4
.L_290:
        /*05ec*/ 	.word	index@(_ZN2at6native18elementwise_kernelILi128ELi4EZNS0_15gpu_kernel_implIZZZNS0_66_GLOBAL__N__d53a5ca4_28_ActivationLeakyReluKernel_cu_f5210f67_355426leaky_relu_backward_kernelERNS_18TensorIteratorBaseERKN3c106ScalarEENKUlvE_clEvENKUlvE0_clEvEUlffE_EEvS5_RKT_EUliE_EEviT1_)
        /*05f0*/ 	.word	0x00000000


	//----- nvinfo : EIATTR_MIN_STACK_SIZE
	.align		4
.L_291:
        /*05f4*/ 	.byte	0x04, 0x12
        /*05f6*/ 	.short	(.L_293 - .L_292)
	.align		4
.L_292:
        /*05f8*/ 	.word	index@(_ZN2at6native27unrolled_elementwise_kernelIZZZNS0_66_GLOBAL__N__d53a5ca4_28_ActivationLeakyReluKernel_cu_f5210f67_355426leaky_relu_backward_kernelERNS_18TensorIteratorBaseERKN3c106ScalarEENKUlvE_clEvENKUlvE0_clEvEUlffE_St5arrayIPcLm3EELi4E23TrivialOffsetCalculatorILi2EjESF_ILi1EjENS0_6memory12LoadWithCastILi2EEENSI_13StoreWithCastILi1EEEEEviT_T0_T2_T3_T4_T5_)
        /*05fc*/ 	.word	0x00000000


	//----- nvinfo : EIATTR_MIN_STACK_SIZE
	.align		4
.L_293:
        /*0600*/ 	.byte	0x04, 0x12
        /*0602*/ 	.short	(.L_295 - .L_294)
	.align		4
.L_294:
        /*0604*/ 	.word	index@(_ZN2at6native18elementwise_kernelILi128ELi2EZNS0_22gpu_kernel_impl_nocastIZZZNS0_66_GLOBAL__N__d53a5ca4_28_ActivationLeakyReluKernel_cu_f5210f67_355426leaky_relu_backward_kernelERNS_18TensorIteratorBaseERKN3c106ScalarEENKUlvE_clEvENKUlvE0_clEvEUlffE_EEvS5_RKT_EUliE_EEviT1_)
        /*0608*/ 	.word	0x00000000


	//----- nvinfo : EIATTR_MIN_STACK_SIZE
	.align		4
.L_295:
        /*060c*/ 	.byte	0x04, 0x12
        /*060e*/ 	.short	(.L_297 - .L_296)
	.align		4
.L_296:
        /*0610*/ 	.word	index@(_ZN2at6native27unrolled_elementwise_kernelIZZZNS0_66_GLOBAL__N__d53a5ca4_28_ActivationLeakyReluKernel_cu_f5210f67_355426leaky_relu_backward_kernelERNS_18TensorIteratorBaseERKN3c106ScalarEENKUlvE_clEvENKUlvE0_clEvEUlffE_St5arrayIPcLm3EELi4E23TrivialOffsetCalculatorILi2EjESF_ILi1EjENS0_6memory15LoadWithoutCastENSI_16StoreWithoutCastEEEviT_T0_T2_T3_T4_T5_)
        /*0614*/ 	.word	0x00000000


	//----- nvinfo : EIATTR_MIN_STACK_SIZE
	.align		4
.L_297:
        /*0618*/ 	.byte	0x04, 0x12
        /*061a*/ 	.short	(.L_299 - .L_298)
	.align		4
.L_298:
        /*061c*/ 	.word	index@(_ZN2at6native29vectorized_elementwise_kernelILi2EZZZNS0_66_GLOBAL__N__d53a5ca4_28_ActivationLeakyReluKernel_cu_f5210f67_355426leaky_relu_backward_kernelERNS_18TensorIteratorBaseERKN3c106ScalarEENKUlvE_clEvENKUlvE0_clEvEUlffE_St5arrayIPcLm3EEEEviT0_T1_)
        /*0620*/ 	.word	0x00000000


	//----- nvinfo : EIATTR_MIN_STACK_SIZE
	.align		4
.L_299:
        /*0624*/ 	.byte	0x04, 0x12
        /*0626*/ 	.short	(.L_301 - .L_300)
	.align		4
.L_300:
        /*0628*/ 	.word	index@(_ZN2at6native29vectorized_elementwise_kernelILi4EZZZNS0_66_GLOBAL__N__d53a5ca4_28_ActivationLeakyReluKernel_cu_f5210f67_355426leaky_relu_backward_kernelERNS_18TensorIteratorBaseERKN3c106ScalarEENKUlvE_clEvENKUlvE0_clEvEUlffE_St5arrayIPcLm3EEEEviT0_T1_)
        /*062c*/ 	.word	0x00000000


	//----- nvinfo : EIATTR_MIN_STACK_SIZE
	.align		4
.L_301:
        /*0630*/ 	.byte	0x04, 0x12
        /*0632*/ 	.short	(.L_303 - .L_302)
	.align		4
.L_302:
        /*0634*/ 	.word	index@(_ZN2at6native29vectorized_elementwise_kernelILi8EZZZNS0_66_GLOBAL__N__d53a5ca4_28_ActivationLeakyReluKernel_cu_f5210f67_355426leaky_relu_backward_kernelERNS_18TensorIteratorBaseERKN3c106ScalarEENKUlvE_clEvENKUlvE0_clEvEUlffE_St5arrayIPcLm3EEEEviT0_T1_)
        /*0638*/ 	.word	0x00000000


	//----- nvinfo : EIATTR_MIN_STACK_SIZE
	.align		4
.L_303:
        /*063c*/ 	.byte	0x04, 0x12
        /*063e*/ 	.short	(.L_305 - .L_304)
	.align		4
.L_304:
        /*0640*/ 	.word	index@(_ZN2at6native18elementwise_kernelILi128ELi4EZNS0_15gpu_kernel_implIZZZNS0_66_GLOBAL__N__d53a5ca4_28_ActivationLeakyReluKernel_cu_f5210f67_355426leaky_relu_backward_kernelERNS_18TensorIteratorBaseERKN3c106ScalarEENKUlvE_clEvENKUlvE_clEvEUlddE_EEvS5_RKT_EUliE_EEviT1_)
        /*0644*/ 	.word	0x00000000


	//----- nvinfo : EIATTR_MIN_STACK_SIZE
	.align		4
.L_305:
        /*0648*/ 	.byte	0x04, 0x12
        /*064a*/ 	.short	(.L_307 - .L_306)
	.align		4
.L_306:
        /*064c*/ 	.word	index@(_ZN2at6native27unrolled_elementwise_kernelIZZZNS0_66_GLOBAL__N__d53a5ca4_28_ActivationLeakyReluKernel_cu_f5210f67_355426leaky_relu_backward_kernelERNS_18TensorIteratorBaseERKN3c106ScalarEENKUlvE_clEvENKUlvE_clEvEUlddE_St5arrayIPcLm3EELi4E23TrivialOffsetCalculatorILi2EjESF_ILi1EjENS0_6memory12LoadWithCastILi2EEENSI_13StoreWithCastILi1EEEEEviT_T0_T2_T3_T4_T5_)
        /*0650*/ 	.word	0x00000000


	//----- nvinfo : EIATTR_MIN_STACK_SIZE
	.align		4
.L_307:
        /*0654*/ 	.byte	0x04, 0x12
        /*0656*/ 	.short	(.L_309 - .L_308)
	.align		4
.L_308:
        /*0658*/ 	.word	index@(_ZN2at6native18elementwise_kernelILi128ELi2EZNS0_22gpu_kernel_impl_nocastIZZZNS0_66_GLOBAL__N__d53a5ca4_28_ActivationLeakyReluKernel_cu_f5210f67_355426leaky_relu_backward_kernelERNS_18TensorIteratorBaseERKN3c106ScalarEENKUlvE_clEvENKUlvE_clEvEUlddE_EEvS5_RKT_EUliE_EEviT1_)
        /*065c*/ 	.word	0x00000000


	//----- nvinfo : EIATTR_MIN_STACK_SIZE
	.align		4
.L_309:
        /*0660*/ 	.byte	0x04, 0x12
        /*0662*/ 	.short	(.L_311 - .L_310)
	.align		4
.L_310:
        /*0664*/ 	.word	index@(_ZN2at6native27unrolled_elementwise_kernelIZZZNS0_66_GLOBAL__N__d53a5ca4_28_ActivationLeakyReluKernel_cu_f5210f67_355426leaky_relu_backward_kernelERNS_18TensorIteratorBaseERKN3c106ScalarEENKUlvE_clEvENKUlvE_clEvEUlddE_St5arrayIPcLm3EELi4E23TrivialOffsetCalculatorILi2EjESF_ILi1EjENS0_6memory15LoadWithoutCastENSI_16StoreWithoutCastEEEviT_T0_T2_T3_T4_T5_)
        /*0668*/ 	.word	0x00000000


	//----- nvinfo : EIATTR_MIN_STACK_SIZE
	.align		4
.L_311:
        /*066c*/ 	.byte	0x04, 0x12
        /*066e*/ 	.short	(.L_313 - .L_312)
	.align		4
.L_312:
        /*0670*/ 	.word	index@(_ZN2at6native29vectorized_elementwise_kernelILi2EZZZNS0_66_GLOBAL__N__d53a5ca4_28_ActivationLeakyReluKernel_cu_f5210f67_355426leaky_relu_backward_kernelERNS_18TensorIteratorBaseERKN3c106ScalarEENKUlvE_clEvENKUlvE_clEvEUlddE_St5arrayIPcLm3EEEEviT0_T1_)
        /*0674*/ 	.word	0x00000000


	//----- nvinfo : EIATTR_MIN_STACK_SIZE
	.align		4
.L_313:
        /*0678*/ 	.byte	0x04, 0x12
        /*067a*/ 	.short	(.L_315 - .L_314)
	.align		4
.L_314:
        /*067c*/ 	.word	index@(_ZN2at6native29vectorized_elementwise_kernelILi4EZZZNS0_66_GLOBAL__N__d53a5ca4_28_ActivationLeakyReluKernel_cu_f5210f67_355426leaky_relu_backward_kernelERNS_18TensorIteratorBaseERKN3c106ScalarEENKUlvE_clEvENKUlvE_clEvEUlddE_St5arrayIPcLm3EEEEviT0_T1_)
        /*0680*/ 	.word	0x00000000


	//----- nvinfo : EIATTR_MIN_STACK_SIZE
	.align		4
.L_315:
        /*0684*/ 	.byte	0x04, 0x12
        /*0686*/ 	.short	(.L_317 - .L_316)
	.align		4
.L_316:
        /*0688*/ 	.word	index@(_ZN2at6native29vectorized_elementwise_kernelILi8EZZZNS0_66_GLOBAL__N__d53a5ca4_28_ActivationLeakyReluKernel_cu_f5210f67_355426leaky_relu_backward_kernelERNS_18TensorIteratorBaseERKN3c106ScalarEENKUlvE_clEvENKUlvE_clEvEUlddE_St5arrayIPcLm3EEEEviT0_T1_)
        /*068c*/ 	.word	0x00000000


	//----- nvinfo : EIATTR_MIN_STACK_SIZE
	.align		4
.L_317:
        /*0690*/ 	.byte	0x04, 0x12
        /*0692*/ 	.short	(.L_319 - .L_318)
	.align		4
.L_318:
        /*0694*/ 	.word	index@(_ZN2at6native18elementwise_kernelILi128ELi4EZNS0_15gpu_kernel_implIZZZNS0_66_GLOBAL__N__d53a5ca4_28_ActivationLeakyReluKernel_cu_f5210f67_355417leaky_relu_kernelERNS_18TensorIteratorBaseERKN3c106ScalarEENKUlvE_clEvENKUlvE2_clEvEUlNS6_8BFloat16EE_EEvS5_RKT_EUliE_EEviT1_)
        /*0698*/ 	.word	0x00000000


	//----- nvinfo : EIATTR_MIN_STACK_SIZE
	.align		4
.L_319:
        /*069c*/ 	.byte	0x04, 0x12
        /*069e*/ 	.short	(.L_321 - .L_320)
	.align		4
.L_320:
        /*06a0*/ 	.word	index@(_ZN2at6native27unrolled_elementwise_kernelIZZZNS0_66_GLOBAL__N__d53a5ca4_28_ActivationLeakyReluKernel_cu_f5210f67_355417leaky_relu_kernelERNS_18TensorIteratorBaseERKN3c106ScalarEENKUlvE_clEvENKUlvE2_clEvEUlNS5_8BFloat16EE_St5arrayIPcLm2EELi4E23TrivialOffsetCalculatorILi1EjESH_NS0_6memory12LoadWithCastILi1EEENSI_13StoreWithCastILi1EEEEEviT_T0_T2_T3_T4_T5_)
        /*06a4*/ 	.word	0x00000000


	//----- nvinfo : EIATTR_MIN_STACK_SIZE
	.align		4
.L_321:
        /*06a8*/ 	.byte	0x04, 0x12
        /*06aa*/ 	.short	(.L_323 - .L_322)
	.align		4
.L_322:
        /*06ac*/ 	.word	index@(_ZN2at6native18elementwise_kernelILi128ELi4EZNS0_22gpu_kernel_impl_nocastIZZZNS0_66_GLOBAL__N__d53a5ca4_28_ActivationLeakyReluKernel_cu_f5210f67_355417leaky_relu_kernelERNS_18TensorIteratorBaseERKN3c106ScalarEENKUlvE_clEvENKUlvE2_clEvEUlNS6_8BFloat16EE_EEvS5_RKT_EUliE_EEviT1_)
        /*06b0*/ 	.word	0x00000000


	//----- nvinfo : EIATTR_MIN_STACK_SIZE
	.align		4
.L_323:
        /*06b4*/ 	.byte	0x04, 0x12
        /*06b6*/ 	.short	(.L_325 - .L_324)
	.align		4
.L_324:
        /*06b8*/ 	.word	index@(_ZN2at6native27unrolled_elementwise_kernelIZZZNS0_66_GLOBAL__N__d53a5ca4_28_ActivationLeakyReluKernel_cu_f5210f67_355417leaky_relu_kernelERNS_18TensorIteratorBaseERKN3c106ScalarEENKUlvE_clEvENKUlvE2_clEvEUlNS5_8BFloat16EE_St5arrayIPcLm2EELi4E23TrivialOffsetCalculatorILi1EjESH_NS0_6memory15LoadWithoutCastENSI_16StoreWithoutCastEEEviT_T0_T2_T3_T4_T5_)
        /*06bc*/ 	.word	0x00000000


	//----- nvinfo : EIATTR_MIN_STACK_SIZE
	.align		4
.L_325:
        /*06c0*/ 	.byte	0x04, 0x12
        /*06c2*/ 	.short	(.L_327 - .L_326)
	.align		4
.L_326:
        /*06c4*/ 	.word	index@(_ZN2at6native29vectorized_elementwise_kernelILi2EZZZNS0_66_GLOBAL__N__d53a5ca4_28_ActivationLeakyReluKernel_cu_f5210f67_355417leaky_relu_kernelERNS_18TensorIteratorBaseERKN3c106ScalarEENKUlvE_clEvENKUlvE2_clEvEUlNS5_8BFloat16EE_St5arrayIPcLm2EEEEviT0_T1_)
        /*06c8*/ 	.word	0x00000000


	//----- nvinfo : EIATTR_MIN_STACK_SIZE
	.align		4
.L_327:
        /*06cc*/ 	.byte	0x04, 0x12
        /*06ce*/ 	.short	(.L_329 - .L_328)
	.align		4
.L_328:
        /*06d0*/ 	.word	index@(_ZN2at6native29vectorized_elementwise_kernelILi4EZZZNS0_66_GLOBAL__N__d53a5ca4_28_ActivationLeakyReluKernel_cu_f5210f67_355417leaky_relu_kernelERNS_18TensorIteratorBaseERKN3c106ScalarEENKUlvE_clEvENKUlvE2_clEvEUlNS5_8BFloat16EE_St5arrayIPcLm2EEEEviT0_T1_)
        /*06d4*/ 	.word	0x00000000


	//----- nvinfo : EIATTR_MIN_STACK_SIZE
	.align		4
.L_329:
        /*06d8*/ 	.byte	0x04, 0x12
        /*06da*/ 	.short	(.L_331 - .L_330)
	.align		4
.L_330:
        /*06dc*/ 	.word	index@(_ZN2at6native29vectorized_elementwise_kernelILi8EZZZNS0_66_GLOBAL__N__d53a5ca4_28_ActivationLeakyReluKernel_cu_f5210f67_355417leaky_relu_kernelERNS_18TensorIteratorBaseERKN3c106ScalarEENKUlvE_clEvENKUlvE2_clEvEUlNS5_8BFloat16EE_St5arrayIPcLm2EEEEviT0_T1_)
        /*06e0*/ 	.word	0x00000000


	//----- nvinfo : EIATTR_MIN_STACK_SIZE
	.align		4
.L_331:
        /*06e4*/ 	.byte	0x04, 0x12
        /*06e6*/ 	.short	(.L_333 - .L_332)
	.align		4
.L_332:
        /*06e8*/ 	.word	index@(_ZN2at6native18elementwise_kernelILi128ELi4EZNS0_15gpu_kernel_implIZZZNS0_66_GLOBAL__N__d53a5ca4_28_ActivationLeakyReluKernel_cu_f5210f67_355417leaky_relu_kernelERNS_18TensorIteratorBaseERKN3c106ScalarEENKUlvE_clEvENKUlvE1_clEvEUlNS6_4HalfEE_EEvS5_RKT_EUliE_EEviT1_)
        /*06ec*/ 	.word	0x00000000


	//----- nvinfo : EIATTR_MIN_STACK_SIZE
	.align		4
.L_333:
        /*06f0*/ 	.byte	0x04, 0x12
        /*06f2*/ 	.short	(.L_335 - .L_334)
	.align		4
.L_334:
        /*06f4*/ 	.word	index@(_ZN2at6native27unrolled_elementwise_kernelIZZZNS0_66_GLOBAL__N__d53a5ca4_28_ActivationLeakyReluKernel_cu_f5210f67_355417leaky_relu_kernelERNS_18TensorIteratorBaseERKN3c106ScalarEENKUlvE_clEvENKUlvE1_clEvEUlNS5_4HalfEE_St5arrayIPcLm2EELi4E23TrivialOffsetCalculatorILi1EjESH_NS0_6memory12LoadWithCastILi1EEENSI_13StoreWithCastILi1EEEEEviT_T0_T2_T3_T4_T5_)
        /*06f8*/ 	.word	0x00000000


	//----- nvinfo : EIATTR_MIN_STACK_SIZE
	.align		4
.L_335:
        /*06fc*/ 	.byte	0x04, 0x12
        /*06fe*/ 	.short	(.L_337 - .L_336)
	.align		4
.L_336:
        /*0700*/ 	.word	index@(_ZN2at6native18elementwise_kernelILi128ELi4EZNS0_22gpu_kernel_impl_nocastIZZZNS0_66_GLOBAL__N__d53a5ca4_28_ActivationLeakyReluKernel_cu_f5210f67_355417leaky_relu_kernelERNS_18TensorIteratorBaseERKN3c106ScalarEENKUlvE_clEvENKUlvE1_clEvEUlNS6_4HalfEE_EEvS5_RKT_EUliE_EEviT1_)
        /*0704*/ 	.word	0x00000000


	//----- nvinfo : EIATTR_MIN_STACK_SIZE
	.align		4
.L_337:
        /*0708*/ 	.byte	0x04, 0x12
        /*070a*/ 	.short	(.L_339 - .L_338)
	.align		4
.L_338:
        /*070c*/ 	.word	index@(_ZN2at6native27unrolled_elementwise_kernelIZZZNS0_66_GLOBAL__N__d53a5ca4_28_ActivationLeakyReluKernel_cu_f5210f67_355417leaky_relu_kernelERNS_18TensorIteratorBaseERKN3c106ScalarEENKUlvE_clEvENKUlvE1_clEvEUlNS5_4HalfEE_St5arrayIPcLm2EELi4E23TrivialOffsetCalculatorILi1EjESH_NS0_6memory15LoadWithoutCastENSI_16StoreWithoutCastEEEviT_T0_T2_T3_T4_T5_)
        /*0710*/ 	.word	0x00000000


	//----- nvinfo : EIATTR_MIN_STACK_SIZE
	.align		4
.L_339:
        /*0714*/ 	.byte	0x04, 0x12
        /*0716*/ 	.short	(.L_341 - .L_340)
	.align		4
.L_340:
        /*0718*/ 	.word	index@(_ZN2at6native29vectorized_elementwise_kernelILi2EZZZNS0_66_GLOBAL__N__d53a5ca4_28_ActivationLeakyReluKernel_cu_f5210f67_355417leaky_relu_kernelERNS_18TensorIteratorBaseERKN3c106ScalarEENKUlvE_clEvENKUlvE1_clEvEUlNS5_4HalfEE_St5arrayIPcLm2EEEEviT0_T1_)
        /*071c*/ 	.word	0x00000000


	//----- nvinfo : EIATTR_MIN_STACK_SIZE
	.align		4
.L_341:
        /*0720*/ 	.byte	0x04, 0x12
        /*0722*/ 	.short	(.L_343 - .L_342)
	.align		4
.L_342:
        /*0724*/ 	.word	index@(_ZN2at6native29vectorized_elementwise_kernelILi4EZZZNS0_66_GLOBAL__N__d53a5ca4_28_ActivationLeakyReluKernel_cu_f5210f67_355417leaky_relu_kernelERNS_18TensorIteratorBaseERKN3c106ScalarEENKUlvE_clEvENKUlvE1_clEvEUlNS5_4HalfEE_St5arrayIPcLm2EEEEviT0_T1_)
        /*0728*/ 	.word	0x00000000


	//----- nvinfo : EIATTR_MIN_STACK_SIZE
	.align		4
.L_343:
        /*072c*/ 	.byte	0x04, 0x12
        /*072e*/ 	.short	(.L_345 - .L_344)
	.align		4
.L_344:
        /*0730*/ 	.word	index@(_ZN2at6native29vectorized_elementwise_kernelILi8EZZZNS0_66_GLOBAL__N__d53a5ca4_28_ActivationLeakyReluKernel_cu_f5210f67_355417leaky_relu_kernelERNS_18TensorIteratorBaseERKN3c106ScalarEENKUlvE_clEvENKUlvE1_clEvEUlNS5_4HalfEE_St5arrayIPcLm2EEEEviT0_T1_)
        /*0734*/ 	.word	0x00000000


	//----- nvinfo : EIATTR_MIN_STACK_SIZE
	.align		4
.L_345:
        /*0738*/ 	.byte	0x04, 0x12
        /*073a*/ 	.short	(.L_347 - .L_346)
	.align		4
.L_346:
        /*073c*/ 	.word	index@(_ZN2at6native18elementwise_kernelILi128ELi4EZNS0_15gpu_kernel_implIZZZNS0_66_GLOBAL__N__d53a5ca4_28_ActivationLeakyReluKernel_cu_f5210f67_355417leaky_relu_kernelERNS_18TensorIteratorBaseERKN3c106ScalarEENKUlvE_clEvENKUlvE0_clEvEUlfE_EEvS5_RKT_EUliE_EEviT1_)
        /*0740*/ 	.word	0x00000000


	//----- nvinfo : EIATTR_MIN_STACK_SIZE
	.align		4
.L_347:
        /*0744*/ 	.byte	0x04, 0x12
        /*0746*/ 	.short	(.L_349 - .L_348)
	.align		4
.L_348:
        /*0748*/ 	.word	index@(_ZN2at6native27unrolled_elementwise_kernelIZZZNS0_66_GLOBAL__N__d53a5ca4_28_ActivationLeakyReluKernel_cu_f5210f67_355417leaky_relu_kernelERNS_18TensorIteratorBaseERKN3c106ScalarEENKUlvE_clEvENKUlvE0_clEvEUlfE_St5arrayIPcLm2EELi4E23TrivialOffsetCalculatorILi1EjESG_NS0_6memory12LoadWithCastILi1EEENSH_13StoreWithCastILi1EEEEEviT_T0_T2_T3_T4_T5_)
        /*074c*/ 	.word	0x00000000


	//----- nvinfo : EIATTR_MIN_STACK_SIZE
	.align		4
.L_349:
        /*0750*/ 	.byte	0x04, 0x12
        /*0752*/ 	.short	(.L_351 - .L_350)
	.align		4
.L_350:
        /*0754*/ 	.word	index@(_ZN2at6native18elementwise_kernelILi128ELi2EZNS0_22gpu_kernel_impl_nocastIZZZNS0_66_GLOBAL__N__d53a5ca4_28_ActivationLeakyReluKernel_cu_f5210f67_355417leaky_relu_kernelERNS_18TensorIteratorBaseERKN3c106ScalarEENKUlvE_clEvENKUlvE0_clEvEUlfE_EEvS5_RKT_EUliE_EEviT1_)
        /*0758*/ 	.word	0x00000000


	//----- nvinfo : EIATTR_MIN_STACK_SIZE
	.align		4
.L_351:
        /*075c*/ 	.byte	0x04, 0x12
        /*075e*/ 	.short	(.L_353 - .L_352)
	.align		4
.L_352:
        /*0760*/ 	.word	index@(_ZN2at6native27unrolled_elementwise_kernelIZZZNS0_66_GLOBAL__N__d53a5ca4_28_ActivationLeakyReluKernel_cu_f5210f67_355417leaky_relu_kernelERNS_18TensorIteratorBaseERKN3c106ScalarEENKUlvE_clEvENKUlvE0_clEvEUlfE_St5arrayIPcLm2EELi4E23TrivialOffsetCalculatorILi1EjESG_NS0_6memory15LoadWithoutCastENSH_16StoreWithoutCastEEEviT_T0_T2_T3_T4_T5_)
        /*0764*/ 	.word	0x00000000


	//----- nvinfo : EIATTR_MIN_STACK_SIZE
	.align		4
.L_353:
        /*0768*/ 	.byte	0x04, 0x12
        /*076a*/ 	.short	(.L_355 - .L_354)
	.align		4
.L_354:
        /*076c*/ 	.word	index@(_ZN2at6native29vectorized_elementwise_kernelILi2EZZZNS0_66_GLOBAL__N__d53a5ca4_28_ActivationLeakyReluKernel_cu_f5210f67_355417leaky_relu_kernelERNS_18TensorIteratorBaseERKN3c106ScalarEENKUlvE_clEvENKUlvE0_clEvEUlfE_St5arrayIPcLm2EEEEviT0_T1_)
        /*0770*/ 	.word	0x00000000


	//----- nvinfo : EIATTR_MIN_STACK_SIZE
	.align		4
.L_355:
        /*0774*/ 	.byte	0x04, 0x12
        /*0776*/ 	.short	(.L_357 - .L_356)
	.align		4
.L_356:
        /*0778*/ 	.word	index@(_ZN2at6native29vectorized_elementwise_kernelILi4EZZZNS0_66_GLOBAL__N__d53a5ca4_28_ActivationLeakyReluKernel_cu_f5210f67_355417leaky_relu_kernelERNS_18TensorIteratorBaseERKN3c106ScalarEENKUlvE_clEvENKUlvE0_clEvEUlfE_St5arrayIPcLm2EEEEviT0_T1_)
        /*077c*/ 	.word	0x00000000


	//----- nvinfo : EIATTR_MIN_STACK_SIZE
	.align		4
.L_357:
        /*0780*/ 	.byte	0x04, 0x12
        /*0782*/ 	.short	(.L_359 - .L_358)
	.align		4
.L_358:
        /*0784*/ 	.word	index@(_ZN2at6native29vectorized_elementwise_kernelILi8EZZZNS0_66_GLOBAL__N__d53a5ca4_28_ActivationLeakyReluKernel_cu_f5210f67_355417leaky_relu_kernelERNS_18TensorIteratorBaseERKN3c106ScalarEENKUlvE_clEvENKUlvE0_clEvEUlfE_St5arrayIPcLm2EEEEviT0_T1_)
        /*0788*/ 	.word	0x00000000


	//----- nvinfo : EIATTR_MIN_STACK_SIZE
	.align		4
.L_359:
        /*078c*/ 	.byte	0x04, 0x12
        /*078e*/ 	.short	(.L_361 - .L_360)
	.align		4
.L_360:
        /*0790*/ 	.word	index@(_ZN2at6native18elementwise_kernelILi128ELi4EZNS0_15gpu_kernel_implIZZZNS0_66_GLOBAL__N__d53a5ca4_28_ActivationLeakyReluKernel_cu_f5210f67_355417leaky_relu_kernelERNS_18TensorIteratorBaseERKN3c106ScalarEENKUlvE_clEvENKUlvE_clEvEUldE_EEvS5_RKT_EUliE_EEviT1_)
        /*0794*/ 	.word	0x00000000


	//----- nvinfo : EIATTR_MIN_STACK_SIZE
	.align		4
.L_361:
        /*0798*/ 	.byte	0x04, 0x12
        /*079a*/ 	.short	(.L_363 - .L_362)
	.align		4
.L_362:
        /*079c*/ 	.word	index@(_ZN2at6native27unrolled_elementwise_kernelIZZZNS0_66_GLOBAL__N__d53a5ca4_28_ActivationLeakyReluKernel_cu_f5210f67_355417leaky_relu_kernelERNS_18TensorIteratorBaseERKN3c106ScalarEENKUlvE_clEvENKUlvE_clEvEUldE_St5arrayIPcLm2EELi4E23TrivialOffsetCalculatorILi1EjESG_NS0_6memory12LoadWithCastILi1EEENSH_13StoreWithCastILi1EEEEEviT_T0_T2_T3_T4_T5_)
        /*07a0*/ 	.word	0x00000000


	//----- nvinfo : EIATTR_MIN_STACK_SIZE
	.align		4
.L_363:
        /*07a4*/ 	.byte	0x04, 0x12
        /*07a6*/ 	.short	(.L_365 - .L_364)
	.align		4
.L_364:
        /*07a8*/ 	.word	index@(_ZN2at6native18elementwise_kernelILi128ELi2EZNS0_22gpu_kernel_impl_nocastIZZZNS0_66_GLOBAL__N__d53a5ca4_28_ActivationLeakyReluKernel_cu_f5210f67_355417leaky_relu_kernelERNS_18TensorIteratorBaseERKN3c106ScalarEENKUlvE_clEvENKUlvE_clEvEUldE_EEvS5_RKT_EUliE_EEviT1_)
        /*07ac*/ 	.word	0x00000000


	//----- nvinfo : EIATTR_MIN_STACK_SIZE
	.align		4
.L_365:
        /*07b0*/ 	.byte	0x04, 0x12
        /*07b2*/ 	.short	(.L_367 - .L_366)
	.align		4
.L_366:
        /*07b4*/ 	.word	index@(_ZN2at6native27unrolled_elementwise_kernelIZZZNS0_66_GLOBAL__N__d53a5ca4_28_ActivationLeakyReluKernel_cu_f5210f67_355417leaky_relu_kernelERNS_18TensorIteratorBaseERKN3c106ScalarEENKUlvE_clEvENKUlvE_clEvEUldE_St5arrayIPcLm2EELi4E23TrivialOffsetCalculatorILi1EjESG_NS0_6memory15LoadWithoutCastENSH_16StoreWithoutCastEEEviT_T0_T2_T3_T4_T5_)
        /*07b8*/ 	.word	0x00000000


	//----- nvinfo : EIATTR_MIN_STACK_SIZE
	.align		4
.L_367:
        /*07bc*/ 	.byte	0x04, 0x12
        /*07be*/ 	.short	(.L_369 - .L_368)
	.align		4
.L_368:
        /*07c0*/ 	.word	index@(_ZN2at6native29vectorized_elementwise_kernelILi2EZZZNS0_66_GLOBAL__N__d53a5ca4_28_ActivationLeakyReluKernel_cu_f5210f67_355417leaky_relu_kernelERNS_18TensorIteratorBaseERKN3c106ScalarEENKUlvE_clEvENKUlvE_clEvEUldE_St5arrayIPcLm2EEEEviT0_T1_)
        /*07c4*/ 	.word	0x00000000


	//----- nvinfo : EIATTR_MIN_STACK_SIZE
	.align		4
.L_369:
        /*07c8*/ 	.byte	0x04, 0x12
        /*07ca*/ 	.short	(.L_371 - .L_370)
	.align		4
.L_370:
        /*07cc*/ 	.word	index@(_ZN2at6native29vectorized_elementwise_kernelILi4EZZZNS0_66_GLOBAL__N__d53a5ca4_28_ActivationLeakyReluKernel_cu_f5210f67_355417leaky_relu_kernelERNS_18TensorIteratorBaseERKN3c106ScalarEENKUlvE_clEvENKUlvE_clEvEUldE_St5arrayIPcLm2EEEEviT0_T1_)
        /*07d0*/ 	.word	0x00000000


	//----- nvinfo : EIATTR_MIN_STACK_SIZE
	.align		4
.L_371:
        /*07d4*/ 	.byte	0x04, 0x12
        /*07d6*/ 	.short	(.L_373 - .L_372)
	.align		4
.L_372:
        /*07d8*/ 	.word	index@(_ZN2at6native29vectorized_elementwise_kernelILi8EZZZNS0_66_GLOBAL__N__d53a5ca4_28_ActivationLeakyReluKernel_cu_f5210f67_355417leaky_relu_kernelERNS_18TensorIteratorBaseERKN3c106ScalarEENKUlvE_clEvENKUlvE_clEvEUldE_St5arrayIPcLm2EEEEviT0_T1_)
        /*07dc*/ 	.word	0x00000000
.L_373:


//--------------------- .nv.compat                --------------------------
	.section	.nv.compat,"",@"SHT_CUDA_COMPAT_INFO"
	.align	4
        /*0000*/ 	.byte	0x02, 0x09, 0x00, 0x00, 0x02, 0x02, 0x01, 0x00, 0x02, 0x05, 0x05, 0x00, 0x03, 0x07, 0x01, 0x01
        /*0010*/ 	.byte	0x02, 0x03, 0x00, 0x00, 0x02, 0x06, 0x01, 0x00, 0x04, 0x0b, 0x08, 0x00, 0x00, 0x00, 0x00, 0x00
        /*0020*/ 	.byte	0x00, 0x00, 0x00, 0x00


//--------------------- .nv.info._ZN2at6native18elementwise_kernelILi128ELi4EZNS0_15gpu_kernel_implIZZZNS0_66_GLOBAL__N__d53a5ca4_28_ActivationLeakyReluKernel_cu_f5210f67_355426leaky_relu_backward_kernelERNS_18TensorIteratorBaseERKN3c106ScalarEENKUlvE_clEvENKUlvE2_clEvEUlNS6_8BFloat16ESC_E_EEvS5_RKT_EUliE_EEviT1_ --------------------------
	.section	.nv.info._ZN2at6native18elementwise_kernelILi128ELi4EZNS0_15gpu_kernel_implIZZZNS0_66_GLOBAL__N__d53a5ca4_28_ActivationLeakyReluKernel_cu_f5210f67_355426leaky_relu_backward_kernelERNS_18TensorIteratorBaseERKN3c106ScalarEENKUlvE_clEvENKUlvE2_clEvEUlNS6_8BFloat16ESC_E_EEvS5_RKT_EUliE_EEviT1_,"",@"SHT_CUDA_INFO"
	.sectionflags	@""
	.align	4


	//----- nvinfo : EIATTR_CUDA_API_VERSION
	.align		4
        /*0000*/ 	.byte	0x04, 0x37
        /*0002*/ 	.short	(.L_375 - .L_374)
.L_374:
        /*0004*/ 	.word	0x00000082


	//----- nvinfo : EIATTR_KPARAM_INFO
	.align		4
.L_375:
        /*0008*/ 	.byte	0x04, 0x17
        /*000a*/ 	.short	(.L_377 - .L_376)
.L_376:
        /*000c*/ 	.word	0x00000000
        /*0010*/ 	.short	0x0001
        /*0012*/ 	.short	0x0008
        /*0014*/ 	.byte	0x00, 0xf0, 0x61, 0x0a


	//----- nvinfo : EIATTR_KPARAM_INFO
	.align		4
.L_377:
        /*0018*/ 	.byte	0x04, 0x17
        /*001a*/ 	.short	(.L_379 - .L_378)
.L_378:
        /*001c*/ 	.word	0x00000000
        /*0020*/ 	.short	0x0000
        /*0022*/ 	.short	0x0000
        /*0024*/ 	.byte	0x00, 0xf0, 0x11, 0x00


	//----- nvinfo : EIATTR_SPARSE_MMA_MASK
	.align		4
.L_379:
        /*0028*/ 	.byte	0x03, 0x50
        /*002a*/ 	.short	0x0000


	//----- nvinfo : EIATTR_MAXREG_COUNT
	.align		4
        /*002c*/ 	.byte	0x03, 0x1b
        /*002e*/ 	.short	0x0080


	//----- nvinfo : EIATTR_EXTERNS
	.align		4
        /*0030*/ 	.byte	0x04, 0x0f
        /*0032*/ 	.short	(.L_381 - .L_380)


	//   ....[0]....
	.align		4
.L_380:
        /*0034*/ 	.word	index@(__assertfail)


	//----- nvinfo : EIATTR_MERCURY_ISA_VERSION
	.align		4
.L_381:
        /*0038*/ 	.byte	0x03, 0x5f
        /*003a*/ 	.short	0x0101


	//----- nvinfo : EIATTR_SYSCALL_OFFSETS
	.align		4
        /*003c*/ 	.byte	0x04, 0x46
        /*003e*/ 	.short	(.L_383 - .L_382)


	//   ....[0]....
.L_382:
        /*0040*/ 	.word	0x000026f0


	//   ....[1]....
        /*0044*/ 	.word	0x000036c0


	//   ....[2]....
        /*0048*/ 	.word	0x00004680


	//   ....[3]....
        /*004c*/ 	.word	0x00006dc0


	//   ....[4]....
        /*0050*/ 	.word	0x00007d90


	//   ....[5]....
        /*0054*/ 	.word	0x00008d50


	//   ....[6]....
        /*0058*/ 	.word	0x0000b480


	//   ....[7]....
        /*005c*/ 	.word	0x0000c450


	//   ....[8]....
        /*0060*/ 	.word	0x0000d410


	//   ....[9]....
        /*0064*/ 	.word	0x0000fb30


	//   ....[10]....
        /*0068*/ 	.word	0x00010b00


	//   ....[11]....
        /*006c*/ 	.word	0x00011ac0


	//----- nvinfo : EIATTR_EXIT_INSTR_OFFSETS
	.align		4
.L_383:
        /*0070*/ 	.byte	0x04, 0x1c
        /*0072*/ 	.short	(.L_385 - .L_384)


	//   ....[0]....
.L_384:
        /*0074*/ 	.word	0x0000d4e0


	//   ....[1]....
        /*0078*/ 	.word	0x00010cf0


	//   ....[2]....
        /*007c*/ 	.word	0x00010d30


	//   ....[3]....
        /*0080*/ 	.word	0x00010dd0


	//   ....[4]....
        /*0084*/ 	.word	0x00010e10


	//   ....[5]....
        /*0088*/ 	.word	0x00010e50


	//   ....[6]....
        /*008c*/ 	.word	0x00010ee0


	//   ....[7]....
        /*0090*/ 	.word	0x00010f20


	//   ....[8]....
        /*0094*/ 	.word	0x00010fc0


	//   ....[9]....
        /*0098*/ 	.word	0x00011010


	//   ....[10]....
        /*009c*/ 	.word	0x00011060


	//   ....[11]....
        /*00a0*/ 	.word	0x00011130


	//   ....[12]....
        /*00a4*/ 	.word	0x00011190


	//   ....[13]....
        /*00a8*/ 	.word	0x00011320


	//   ....[14]....
        /*00ac*/ 	.word	0x00011480


	//   ....[15]....
        /*00b0*/ 	.word	0x000114a0


	//   ....[16]....
        /*00b4*/ 	.word	0x00011560


	//   ....[17]....
        /*00b8*/ 	.word	0x000116e0


	//   ....[18]....
        /*00bc*/ 	.word	0x00011860


	//   ....[19]....
        /*00c0*/ 	.word	0x000119c0


	//   ....[20]....
        /*00c4*/ 	.word	0x00011ad0


	//   ....[21]....
        /*00c8*/ 	.word	0x00011b10


	//   ....[22]....
        /*00cc*/ 	.word	0x00011b50


	//----- nvinfo : EIATTR_MAX_THREADS
	.align		4
.L_385:
        /*00d0*/ 	.byte	0x04, 0x05
        /*00d2*/ 	.short	(.L_387 - .L_386)
.L_386:
        /*00d4*/ 	.word	0x00000080
        /*00d8*/ 	.word	0x00000001
        /*00dc*/ 	.word	0x00000001


	//----- nvinfo : EIATTR_CRS_STACK_SIZE
	.align		4
.L_387:
        /*00e0*/ 	.byte	0x04, 0x1e
        /*00e2*/ 	.short	(.L_389 - .L_388)
.L_388:
        /*00e4*/ 	.word	0x00000000


	//----- nvinfo : EIATTR_CBANK_PARAM_SIZE
	.align		4
.L_389:
        /*00e8*/ 	.byte	0x03, 0x19
        /*00ea*/ 	.short	0x02a0


	//----- nvinfo : EIATTR_PARAM_CBANK
	.align		4
        /*00ec*/ 	.byte	0x04, 0x0a
        /*00ee*/ 	.short	(.L_391 - .L_390)
	.align		4
.L_390:
        /*00f0*/ 	.word	index@(.nv.constant0._ZN2at6native18elementwise_kernelILi128ELi4EZNS0_15gpu_kernel_implIZZZNS0_66_GLOBAL__N__d53a5ca4_28_ActivationLeakyReluKernel_cu_f5210f67_355426leaky_relu_backward_kernelERNS_18TensorIteratorBaseERKN3c106ScalarEENKUlvE_clEvENKUlvE2_clEvEUlNS6_8BFloat16ESC_E_EEvS5_RKT_EUliE_EEviT1_)
        /*00f4*/ 	.short	0x0210
        /*00f6*/ 	.short	0x02a0


	//----- nvinfo : EIATTR_SW_WAR
	.align		4
.L_391:
        /*00f8*/ 	.byte	0x04, 0x36
        /*00fa*/ 	.short	(.L_393 - .L_392)
.L_392:
        /*00fc*/ 	.word	0x00000008
.L_393:


//--------------------- .nv.info._ZN2at6native27unrolled_elementwise_kernelIZZZNS0_66_GLOBAL__N__d53a5ca4_28_ActivationLeakyReluKernel_cu_f5210f67_355426leaky_relu_backward_kernelERNS_18TensorIteratorBaseERKN3c106ScalarEENKUlvE_clEvENKUlvE2_clEvEUlNS5_8BFloat16ESB_E_St5arrayIPcLm3EELi4E23TrivialOffsetCalculatorILi2EjESG_ILi1EjENS0_6memory12LoadWithCastILi2EEENSJ_13StoreWithCastILi1EEEEEviT_T0_T2_T3_T4_T5_ --------------------------
	.section	.nv.info._ZN2at6native27unrolled_elementwise_kernelIZZZNS0_66_GLOBAL__N__d53a5ca4_28_ActivationLeakyReluKernel_cu_f5210f67_355426leaky_relu_backward_kernelERNS_18TensorIteratorBaseERKN3c106ScalarEENKUlvE_clEvENKUlvE2_clEvEUlNS5_8BFloat16ESB_E_St5arrayIPcLm3EELi4E23TrivialOffsetCalculatorILi2EjESG_ILi1EjENS0_6memory12LoadWithCastILi2EEENSJ_13StoreWithCastILi1EEEEEviT_T0_T2_T3_T4_T5_,"",@"SHT_CUDA_INFO"
	.sectionflags	@""
	.align	4


	//----- nvinfo : EIATTR_CUDA_API_VERSION
	.align		4
        /*0000*/ 	.byte	0x04, 0x37
        /*0002*/ 	.short	(.L_395 - .L_394)
.L_394:
        /*0004*/ 	.word	0x00000082


	//----- nvinfo : EIATTR_KPARAM_INFO
	.align		4
.L_395:
        /*0008*/ 	.byte	0x04, 0x17
        /*000a*/ 	.short	(.L_397 - .L_396)
.L_396:
        /*000c*/ 	.word	0x00000000
        /*0010*/ 	.short	0x0006
        /*0012*/ 	.short	0x0040
        /*0014*/ 	.byte	0x00, 0xf0, 0x21, 0x00


	//----- nvinfo : EIATTR_KPARAM_INFO
	.align		4
.L_397:
        /*0018*/ 	.byte	0x04, 0x17
        /*001a*/ 	.short	(.L_399 - .L_398)
.L_398:
        /*001c*/ 	.word	0x00000000
        /*0020*/ 	.short	0x0005
        /*0022*/ 	.short	0x0034
        /*0024*/ 	.byte	0x00, 0xf0, 0x31, 0x00


	//----- nvinfo : EIATTR_KPARAM_INFO
	.align		4
.L_399:
        /*0028*/ 	.byte	0x04, 0x17
        /*002a*/ 	.short	(.L_401 - .L_400)
.L_400:
        /*002c*/ 	.word	0x00000000
        /*0030*/ 	.short	0x0004
        /*0032*/ 	.short	0x0031
        /*0034*/ 	.byte	0x00, 0xf0, 0x05, 0x00


	//----- nvinfo : EIATTR_KPARAM_INFO
	.align		4
.L_401:
        /*0038*/ 	.byte	0x04, 0x17
        /*003a*/ 	.short	(.L_403 - .L_402)
.L_402:
        /*003c*/ 	.word	0x00000000
        /*0040*/ 	.short	0x0003
        /*0042*/ 	.short	0x0030
        /*0044*/ 	.byte	0x00, 0xf0, 0x05, 0x00


	//----- nvinfo : EIATTR_KPARAM_INFO
	.align		4
.L_403:
        /*0048*/ 	.byte	0x04, 0x17
        /*004a*/ 	.short	(.L_405 - .L_404)
.L_404:
        /*004c*/ 	.word	0x00000000
        /*0050*/ 	.short	0x0002
        /*0052*/ 	.short	0x0018
        /*0054*/ 	.byte	0x00, 0xf0, 0x61, 0x00


	//----- nvinfo : EIATTR_KPARAM_INFO
	.align		4
.L_405:
        /*0058*/ 	.byte	0x04, 0x17
        /*005a*/ 	.short	(.L_407 - .L_406)
.L_406:
        /*005c*/ 	.word	0x00000000
        /*0060*/ 	.short	0x0001
        /*0062*/ 	.short	0x0008
        /*0064*/ 	.byte	0x00, 0xf0, 0x41, 0x00


	//----- nvinfo : EIATTR_KPARAM_INFO
	.align		4
.L_407:
        /*0068*/ 	.byte	0x04, 0x17
        /*006a*/ 	.short	(.L_409 - .L_408)
.L_408:
        /*006c*/ 	.word	0x00000000
        /*0070*/ 	.short	0x0000
        /*0072*/ 	.short	0x0000
        /*0074*/ 	.byte	0x00, 0xf0, 0x11, 0x00


	//----- nvinfo : EIATTR_SPARSE_MMA_MASK
	.align		4
.L_409:
        /*0078*/ 	.byte	0x03, 0x50
        /*007a*/ 	.short	0x0000


	//----- nvinfo : EIATTR_MAXREG_COUNT
	.align		4
        /*007c*/ 	.byte	0x03, 0x1b
        /*007e*/ 	.short	0x00ff


	//----- nvinfo : EIATTR_EXTERNS
	.align		4
        /*0080*/ 	.byte	0x04, 0x0f
        /*0082*/ 	.short	(.L_411 - .L_410)


	//   ....[0]....
	.align		4
.L_410:
        /*0084*/ 	.word	index@(__assertfail)


	//----- nvinfo : EIATTR_MERCURY_ISA_VERSION
	.align		4
.L_411:
        /*0088*/ 	.byte	0x03, 0x5f
        /*008a*/ 	.short	0x0101


	//----- nvinfo : EIATTR_SYSCALL_OFFSETS
	.align		4
        /*008c*/ 	.byte	0x04, 0x46
        /*008e*/ 	.short	(.L_413 - .L_412)


	//   ....[0]....
.L_412:
        /*0090*/ 	.word	0x000010f0


	//   ....[1]....
        /*0094*/ 	.word	0x000021b0


	//   ....[2]....
        /*0098*/ 	.word	0x000032f0


	//   ....[3]....
        /*009c*/ 	.word	0x000043b0


	//   ....[4]....
        /*00a0*/ 	.word	0x00005500


	//   ....[5]....
        /*00a4*/ 	.word	0x000065d0


	//   ....[6]....
        /*00a8*/ 	.word	0x00007700


	//   ....[7]....
        /*00ac*/ 	.word	0x000086e0


	//   ....[8]....
        /*00b0*/ 	.word	0x00009a00


	//   ....[9]....
        /*00b4*/ 	.word	0x0000aa20


	//   ....[10]....
        /*00b8*/ 	.word	0x0000ba00


	//   ....[11]....
        /*00bc*/ 	.word	0x0000c9e0


	//----- nvinfo : EIATTR_EXIT_INSTR_OFFSETS
	.align		4
.L_413:
        /*00c0*/ 	.byte	0x04, 0x1c
        /*00c2*/ 	.short	(.L_415 - .L_414)


	//   ....[0]....
.L_414:
        /*00c4*/ 	.word	0x0000bac0


	//   ....[1]....
        /*00c8*/ 	.word	0x0000bc10


	//   ....[2]....
        /*00cc*/ 	.word	0x0000bc50


	//   ....[3]....
        /*00d0*/ 	.word	0x0000bcf0


	//   ....[4]....
        /*00d4*/ 	.word	0x0000bd30


	//   ....[5]....
        /*00d8*/ 	.word	0x0000bd70


	//   ....[6]....
        /*00dc*/ 	.word	0x0000be00


	//   ....[7]....
        /*00e0*/ 	.word	0x0000be40


	//   ....[8]....
        /*00e4*/ 	.word	0x0000bee0


	//   ....[9]....
        /*00e8*/ 	.word	0x0000bf30


	//   ....[10]....
        /*00ec*/ 	.word	0x0000bf80


	//   ....[11]....
        /*00f0*/ 	.word	0x0000c050


	//   ....[12]....
        /*00f4*/ 	.word	0x0000c0b0


	//   ....[13]....
        /*00f8*/ 	.word	0x0000c240


	//   ....[14]....
        /*00fc*/ 	.word	0x0000c3a0


	//   ....[15]....
        /*0100*/ 	.word	0x0000c3c0


	//   ....[16]....
        /*0104*/ 	.word	0x0000c480


	//   ....[17]....
        /*0108*/ 	.word	0x0000c600


	//   ....[18]....
        /*010c*/ 	.word	0x0000c780


	//   ....[19]....
        /*0110*/ 	.word	0x0000c8e0


	//   ....[20]....
        /*0114*/ 	.word	0x0000c9f0


	//   ....[21]....
        /*0118*/ 	.word	0x0000ca30


	//   ....[22]....
        /*011c*/ 	.word	0x0000ca70


	//----- nvinfo : EIATTR_MAX_THREADS
	.align		4
.L_415:
        /*0120*/ 	.byte	0x04, 0x05
        /*0122*/ 	.short	(.L_417 - .L_416)
.L_416:
        /*0124*/ 	.word	0x00000080
        /*0128*/ 	.word	0x00000001
        /*012c*/ 	.word	0x00000001


	//----- nvinfo : EIATTR_CRS_STACK_SIZE
	.align		4
.L_417:
        /*0130*/ 	.byte	0x04, 0x1e
        /*0132*/ 	.short	(.L_419 - .L_418)
.L_418:
        /*0134*/ 	.word	0x00000000


	//----- nvinfo : EIATTR_CBANK_PARAM_SIZE
	.align		4
.L_419:
        /*0138*/ 	.byte	0x03, 0x19
        /*013a*/ 	.short	0x0048


	//----- nvinfo : EIATTR_PARAM_CBANK
	.align		4
        /*013c*/ 	.byte	0x04, 0x0a
        /*013e*/ 	.short	(.L_421 - .L_420)
	.align		4
.L_420:
        /*0140*/ 	.word	index@(.nv.constant0._ZN2at6native27unrolled_elementwise_kernelIZZZNS0_66_GLOBAL__N__d53a5ca4_28_ActivationLeakyReluKernel_cu_f5210f67_355426leaky_relu_backward_kernelERNS_18TensorIteratorBaseERKN3c106ScalarEENKUlvE_clEvENKUlvE2_clEvEUlNS5_8BFloat16ESB_E_St5arrayIPcLm3EELi4E23TrivialOffsetCalculatorILi2EjESG_ILi1EjENS0_6memory12LoadWithCastILi2EEENSJ_13StoreWithCastILi1EEEEEviT_T0_T2_T3_T4_T5_)
        /*0144*/ 	.short	0x0210
        /*0146*/ 	.short	0x0048


	//----- nvinfo : EIATTR_SW_WAR
	.align		4
.L_421:
        /*0148*/ 	.byte	0x04, 0x36
        /*014a*/ 	.short	(.L_423 - .L_422)
.L_422:
        /*014c*/ 	.word	0x00000008
.L_423:


//--------------------- .nv.info._ZN2at6native18elementwise_kernelILi128ELi4EZNS0_22gpu_kernel_impl_nocastIZZZNS0_66_GLOBAL__N__d53a5ca4_28_ActivationLeakyReluKernel_cu_f5210f67_355426leaky_relu_backward_kernelERNS_18TensorIteratorBaseERKN3c106ScalarEENKUlvE_clEvENKUlvE2_clEvEUlNS6_8BFloat16ESC_E_EEvS5_RKT_EUliE_EEviT1_ --------------------------
	.section	.nv.info._ZN2at6native18elementwise_kernelILi128ELi4EZNS0_22gpu_kernel_impl_nocastIZZZNS0_66_GLOBAL__N__d53a5ca4_28_ActivationLeakyReluKernel_cu_f5210f67_355426leaky_relu_backward_kernelERNS_18TensorIteratorBaseERKN3c106ScalarEENKUlvE_clEvENKUlvE2_clEvEUlNS6_8BFloat16ESC_E_EEvS5_RKT_EUliE_EEviT1_,"",@"SHT_CUDA_INFO"
	.sectionflags	@""
	.align	4


	//----- nvinfo : EIATTR_CUDA_API_VERSION
	.align		4
        /*0000*/ 	.byte	0x04, 0x37
        /*0002*/ 	.short	(.L_425 - .L_424)
.L_424:
        /*0004*/ 	.word	0x00000082


	//----- nvinfo : EIATTR_KPARAM_INFO
	.align		4
.L_425:
        /*0008*/ 	.byte	0x04, 0x17
        /*000a*/ 	.short	(.L_427 - .L_426)
.L_426:
        /*000c*/ 	.word	0x00000000
        /*0010*/ 	.short	0x0001
        /*0012*/ 	.short	0x0008
        /*0014*/ 	.byte	0x00, 0xf0, 0x41, 0x0a


	//----- nvinfo : EIATTR_KPARAM_INFO
	.align		4
.L_427:
        /*0018*/ 	.byte	0x04, 0x17
        /*001a*/ 	.short	(.L_429 - .L_428)
.L_428:
        /*001c*/ 	.word	0x00000000
        /*0020*/ 	.short	0x0000
        /*0022*/ 	.short	0x0000
        /*0024*/ 	.byte	0x00, 0xf0, 0x11, 0x00


	//----- nvinfo : EIATTR_SPARSE_MMA_MASK
	.align		4
.L_429:
        /*0028*/ 	.byte	0x03, 0x50
        /*002a*/ 	.short	0x0000


	//----- nvinfo : EIATTR_MAXREG_COUNT
	.align		4
        /*002c*/ 	.byte	0x03, 0x1b
        /*002e*/ 	.short	0x0080


	//----- nvinfo : EIATTR_MERCURY_ISA_VERSION
	.align		4
        /*0030*/ 	.byte	0x03, 0x5f
        /*0032*/ 	.short	0x0101


	//----- nvinfo : EIATTR_EXIT_INSTR_OFFSETS
	.align		4
        /*0034*/ 	.byte	0x04, 0x1c
        /*0036*/ 	.short	(.L_431 - .L_430)


	//   ....[0]....
.L_430:
        /*0038*/ 	.word	0x000046e0


	//   ....[1]....
        /*003c*/ 	.word	0x00005e20


	//----- nvinfo : EIATTR_MAX_THREADS
	.align		4
.L_431:
        /*0040*/ 	.byte	0x04, 0x05
        /*0042*/ 	.short	(.L_433 - .L_432)
.L_432:
        /*0044*/ 	.word	0x00000080
        /*0048*/ 	.word	0x00000001
        /*004c*/ 	.word	0x00000001


	//----- nvinfo : EIATTR_CRS_STACK_SIZE
	.align		4
.L_433:
        /*0050*/ 	.byte	0x04, 0x1e
        /*0052*/ 	.short	(.L_435 - .L_434)
.L_434:
        /*0054*/ 	.word	0x00000000


	//----- nvinfo : EIATTR_CBANK_PARAM_SIZE
	.align		4
.L_435:
        /*0058*/ 	.byte	0x03, 0x19
        /*005a*/ 	.short	0x0298


	//----- nvinfo : EIATTR_PARAM_CBANK
	.align		4
        /*005c*/ 	.byte	0x04, 0x0a
        /*005e*/ 	.short	(.L_437 - .L_436)
	.align		4
.L_436:
        /*0060*/ 	.word	index@(.nv.constant0._ZN2at6native18elementwise_kernelILi128ELi4EZNS0_22gpu_kernel_impl_nocastIZZZNS0_66_GLOBAL__N__d53a5ca4_28_ActivationLeakyReluKernel_cu_f5210f67_355426leaky_relu_backward_kernelERNS_18TensorIteratorBaseERKN3c106ScalarEENKUlvE_clEvENKUlvE2_clEvEUlNS6_8BFloat16ESC_E_EEvS5_RKT_EUliE_EEviT1_)
        /*0064*/ 	.short	0x0210
        /*0066*/ 	.short	0x0298


	//----- nvinfo : EIATTR_SW_WAR
	.align		4
.L_437:
        /*0068*/ 	.byte	0x04, 0x36
        /*006a*/ 	.short	(.L_439 - .L_438)
.L_438:
        /*006c*/ 	.word	0x00000008
.L_439:


//--------------------- .nv.info._ZN2at6native27unrolled_elementwise_kernelIZZZNS0_66_GLOBAL__N__d53a5ca4_28_ActivationLeakyReluKernel_cu_f5210f67_355426leaky_relu_backward_kernelERNS_18TensorIteratorBaseERKN3c106ScalarEENKUlvE_clEvENKUlvE2_clEvEUlNS5_8BFloat16ESB_E_St5arrayIPcLm3EELi4E23TrivialOffsetCalculatorILi2EjESG_ILi1EjENS0_6memory15LoadWithoutCastENSJ_16StoreWithoutCastEEEviT_T0_T2_T3_T4_T5_ --------------------------
	.section	.nv.info._ZN2at6native27unrolled_elementwise_kernelIZZZNS0_66_GLOBAL__N__d53a5ca4_28_ActivationLeakyReluKernel_cu_f5210f67_355426leaky_relu_backward_kernelERNS_18TensorIteratorBaseERKN3c106ScalarEENKUlvE_clEvENKUlvE2_clEvEUlNS5_8BFloat16ESB_E_St5arrayIPcLm3EELi4E23TrivialOffsetCalculatorILi2EjESG_ILi1EjENS0_6memory15LoadWithoutCastENSJ_16StoreWithoutCastEEEviT_T0_T2_T3_T4_T5_,"",@"SHT_CUDA_INFO"
	.sectionflags	@""
	.align	4


	//----- nvinfo : EIATTR_CUDA_API_VERSION
	.align		4
        /*0000*/ 	.byte	0x04, 0x37
        /*0002*/ 	.short	(.L_441 - .L_440)
.L_440:
        /*0004*/ 	.word	0x00000082


	//----- nvinfo : EIATTR_KPARAM_INFO
	.align		4
.L_441:
        /*0008*/ 	.byte	0x04, 0x17
        /*000a*/ 	.short	(.L_443 - .L_442)
.L_442:
        /*000c*/ 	.word	0x00000000
        /*0010*/ 	.short	0x0006
        /*0012*/ 	.short	0x0033
        /*0014*/ 	.byte	0x00, 0xf0, 0x05, 0x00


	//----- nvinfo : EIATTR_KPARAM_INFO
	.align		4
.L_443:
        /*0018*/ 	.byte	0x04, 0x17
        /*001a*/ 	.short	(.L_445 - .L_444)
.L_444:
        /*001c*/ 	.word	0x00000000
        /*0020*/ 	.short	0x0005
        /*0022*/ 	.short	0x0032
        /*0024*/ 	.byte	0x00, 0xf0, 0x05, 0x00


	//----- nvinfo : EIATTR_KPARAM_INFO
	.align		4
.L_445:
        /*0028*/ 	.byte	0x04, 0x17
        /*002a*/ 	.short	(.L_447 - .L_446)
.L_446:
        /*002c*/ 	.word	0x00000000
        /*0030*/ 	.short	0x0004
        /*0032*/ 	.short	0x0031
        /*0034*/ 	.byte	0x00, 0xf0, 0x05, 0x00


	//----- nvinfo : EIATTR_KPARAM_INFO
	.align		4
.L_447:
        /*0038*/ 	.byte	0x04, 0x17
        /*003a*/ 	.short	(.L_449 - .L_448)
.L_448:
        /*003c*/ 	.word	0x00000000
        /*0040*/ 	.short	0x0003
        /*0042*/ 	.short	0x0030
        /*0044*/ 	.byte	0x00, 0xf0, 0x05, 0x00


	//----- nvinfo : EIATTR_KPARAM_INFO
	.align		4
.L_449:
        /*0048*/ 	.byte	0x04, 0x17
        /*004a*/ 	.short	(.L_451 - .L_450)
.L_450:
        /*004c*/ 	.word	0x00000000
        /*0050*/ 	.short	0x0002
        /*0052*/ 	.short	0x0018
        /*0054*/ 	.byte	0x00, 0xf0, 0x61, 0x00


	//----- nvinfo : EIATTR_KPARAM_INFO
	.align		4
.L_451:
        /*0058*/ 	.byte	0x04, 0x17
        /*005a*/ 	.short	(.L_453 - .L_452)
.L_452:
        /*005c*/ 	.word	0x00000000
        /*0060*/ 	.short	0x0001
        /*0062*/ 	.short	0x0008
        /*0064*/ 	.byte	0x00, 0xf0, 0x41, 0x00


	//----- nvinfo : EIATTR_KPARAM_INFO
	.align		4
.L_453:
        /*0068*/ 	.byte	0x04, 0x17
        /*006a*/ 	.short	(.L_455 - .L_454)
.L_454:
        /*006c*/ 	.word	0x00000000
        /*0070*/ 	.short	0x0000
        /*0072*/ 	.short	0x0000
        /*0074*/ 	.byte	0x00, 0xf0, 0x11, 0x00


	//----- nvinfo : EIATTR_SPARSE_MMA_MASK
	.align		4
.L_455:
        /*0078*/ 	.byte	0x03, 0x50
        /*007a*/ 	.short	0x0000


	//----- nvinfo : EIATTR_MAXREG_COUNT
	.align		4
        /*007c*/ 	.byte	0x03, 0x1b
        /*007e*/ 	.short	0x00ff


	//----- nvinfo : EIATTR_MERCURY_ISA_VERSION
	.align		4
        /*0080*/ 	.byte	0x03, 0x5f
        /*0082*/ 	.short	0x0101


	//----- nvinfo : EIATTR_EXIT_INSTR_OFFSETS
	.align		4
        /*0084*/ 	.byte	0x04, 0x1c
        /*0086*/ 	.short	(.L_457 - .L_456)


	//   ....[0]....
.L_456:
        /*0088*/ 	.word	0x00000610


	//   ....[1]....
        /*008c*/ 	.word	0x00000690


	//----- nvinfo : EIATTR_MAX_THREADS
	.align		4
.L_457:
        /*0090*/ 	.byte	0x04, 0x05
        /*0092*/ 	.short	(.L_459 - .L_458)
.L_458:
        /*0094*/ 	.word	0x00000080
        /*0098*/ 	.word	0x00000001
        /*009c*/ 	.word	0x00000001


	//----- nvinfo : EIATTR_CRS_STACK_SIZE
	.align		4
.L_459:
        /*00a0*/ 	.byte	0x04, 0x1e
        /*00a2*/ 	.short	(.L_461 - .L_460)
.L_460:
        /*00a4*/ 	.word	0x00000000


	//----- nvinfo : EIATTR_CBANK_PARAM_SIZE
	.align		4
.L_461:
        /*00a8*/ 	.byte	0x03, 0x19
        /*00aa*/ 	.short	0x0034


	//----- nvinfo : EIATTR_PARAM_CBANK
	.align		4
        /*00ac*/ 	.byte	0x04, 0x0a
        /*00ae*/ 	.short	(.L_463 - .L_462)
	.align		4
.L_462:
        /*00b0*/ 	.word	index@(.nv.constant0._ZN2at6native27unrolled_elementwise_kernelIZZZNS0_66_GLOBAL__N__d53a5ca4_28_ActivationLeakyReluKernel_cu_f5210f67_355426leaky_relu_backward_kernelERNS_18TensorIteratorBaseERKN3c106ScalarEENKUlvE_clEvENKUlvE2_clEvEUlNS5_8BFloat16ESB_E_St5arrayIPcLm3EELi4E23TrivialOffsetCalculatorILi2EjESG_ILi1EjENS0_6memory15LoadWithoutCastENSJ_16StoreWithoutCastEEEviT_T0_T2_T3_T4_T5_)
        /*00b4*/ 	.short	0x0210
        /*00b6*/ 	.short	0x0034


	//----- nvinfo : EIATTR_SW_WAR
	.align		4
.L_463:
        /*00b8*/ 	.byte	0x04, 0x36
        /*00ba*/ 	.short	(.L_465 - .L_464)
.L_464:
        /*00bc*/ 	.word	0x00000008
.L_465:


//--------------------- .nv.info._ZN2at6native29vectorized_elementwise_kernelILi2EZZZNS0_66_GLOBAL__N__d53a5ca4_28_ActivationLeakyReluKernel_cu_f5210f67_355426leaky_relu_backward_kernelERNS_18TensorIteratorBaseERKN3c106ScalarEENKUlvE_clEvENKUlvE2_clEvEUlNS5_8BFloat16ESB_E_St5arrayIPcLm3EEEEviT0_T1_ --------------------------
	.section	.nv.info._ZN2at6native29vectorized_elementwise_kernelILi2EZZZNS0_66_GLOBAL__N__d53a5ca4_28_ActivationLeakyReluKernel_cu_f5210f67_355426leaky_relu_backward_kernelERNS_18TensorIteratorBaseERKN3c106ScalarEENKUlvE_clEvENKUlvE2_clEvEUlNS5_8BFloat16ESB_E_St5arrayIPcLm3EEEEviT0_T1_,"",@"SHT_CUDA_INFO"
	.sectionflags	@""
	.align	4


	//----- nvinfo : EIATTR_CUDA_API_VERSION
	.align		4
        /*0000*/ 	.byte	0x04, 0x37
        /*0002*/ 	.short	(.L_467 - .L_466)
.L_466:
        /*0004*/ 	.word	0x00000082


	//----- nvinfo : EIATTR_KPARAM_INFO
	.align		4
.L_467:
        /*0008*/ 	.byte	0x04, 0x17
        /*000a*/ 	.short	(.L_469 - .L_468)
.L_468:
        /*000c*/ 	.word	0x00000000
        /*0010*/ 	.short	0x0002
        /*0012*/ 	.short	0x0018
        /*0014*/ 	.byte	0x00, 0xf0, 0x61, 0x00


	//----- nvinfo : EIATTR_KPARAM_INFO
	.align		4
.L_469:
        /*0018*/ 	.byte	0x04, 0x17
        /*001a*/ 	.short	(.L_471 - .L_470)
.L_470:
        /*001c*/ 	.word	0x00000000
        /*0020*/ 	.short	0x0001
        /*0022*/ 	.short	0x0008
        /*0024*/ 	.byte	0x00, 0xf0, 0x41, 0x00


	//----- nvinfo : EIATTR_KPARAM_INFO
	.align		4
.L_471:
        /*0028*/ 	.byte	0x04, 0x17
        /*002a*/ 	.short	(.L_473 - .L_472)
.L_472:
        /*002c*/ 	.word	0x00000000
        /*0030*/ 	.short	0x0000
        /*0032*/ 	.short	0x0000
        /*0034*/ 	.byte	0x00, 0xf0, 0x11, 0x00


	//----- nvinfo : EIATTR_SPARSE_MMA_MASK
	.align		4
.L_473:
        /*0038*/ 	.byte	0x03, 0x50
        /*003a*/ 	.short	0x0000


	//----- nvinfo : EIATTR_MAXREG_COUNT
	.align		4
        /*003c*/ 	.byte	0x03, 0x1b
        /*003e*/ 	.short	0x00ff


	//----- nvinfo : EIATTR_MERCURY_ISA_VERSION
	.align		4
        /*0040*/ 	.byte	0x03, 0x5f
        /*0042*/ 	.short	0x0101


	//----- nvinfo : EIATTR_EXIT_INSTR_OFFSETS
	.align		4
        /*0044*/ 	.byte	0x04, 0x1c
        /*0046*/ 	.short	(.L_475 - .L_474)


	//   ....[0]....
.L_474:
        /*0048*/ 	.word	0x000004b0


	//   ....[1]....
        /*004c*/ 	.word	0x000011d0


	//   ....[2]....
        /*0050*/ 	.word	0x00001220


	//----- nvinfo : EIATTR_MAX_THREADS
	.align		4
.L_475:
        /*0054*/ 	.byte	0x04, 0x05
        /*0056*/ 	.short	(.L_477 - .L_476)
.L_476:
        /*0058*/ 	.word	0x00000080
        /*005c*/ 	.word	0x00000001
        /*0060*/ 	.word	0x00000001


	//----- nvinfo : EIATTR_CRS_STACK_SIZE
	.align		4
.L_477:
        /*0064*/ 	.byte	0x04, 0x1e
        /*0066*/ 	.short	(.L_479 - .L_478)
.L_478:
        /*0068*/ 	.word	0x00000000


	//----- nvinfo : EIATTR_CBANK_PARAM_SIZE
	.align		4
.L_479:
        /*006c*/ 	.byte	0x03, 0x19
        /*006e*/ 	.short	0x0030


	//----- nvinfo : EIATTR_PARAM_CBANK
	.align		4
        /*0070*/ 	.byte	0x04, 0x0a
        /*0072*/ 	.short	(.L_481 - .L_480)
	.align		4
.L_480:
        /*0074*/ 	.word	index@(.nv.constant0._ZN2at6native29vectorized_elementwise_kernelILi2EZZZNS0_66_GLOBAL__N__d53a5ca4_28_ActivationLeakyReluKernel_cu_f5210f67_355426leaky_relu_backward_kernelERNS_18TensorIteratorBaseERKN3c106ScalarEENKUlvE_clEvENKUlvE2_clEvEUlNS5_8BFloat16ESB_E_St5arrayIPcLm3EEEEviT0_T1_)
        /*0078*/ 	.short	0x0210
        /*007a*/ 	.short	0x0030


	//----- nvinfo : EIATTR_SW_WAR
	.align		4
.L_481:
        /*007c*/ 	.byte	0x04, 0x36
        /*007e*/ 	.short	(.L_483 - .L_482)
.L_482:
        /*0080*/ 	.word	0x00000008
.L_483:


//--------------------- .nv.info._ZN2at6native29vectorized_elementwise_kernelILi4EZZZNS0_66_GLOBAL__N__d53a5ca4_28_ActivationLeakyReluKernel_cu_f5210f67_355426leaky_relu_backward_kernelERNS_18TensorIteratorBaseERKN3c106ScalarEENKUlvE_clEvENKUlvE2_clEvEUlNS5_8BFloat16ESB_E_St5arrayIPcLm3EEEEviT0_T1_ --------------------------
	.section	.nv.info._ZN2at6native29vectorized_elementwise_kernelILi4EZZZNS0_66_GLOBAL__N__d53a5ca4_28_ActivationLeakyReluKernel_cu_f5210f67_355426leaky_relu_backward_kernelERNS_18TensorIteratorBaseERKN3c106ScalarEENKUlvE_clEvENKUlvE2_clEvEUlNS5_8BFloat16ESB_E_St5arrayIPcLm3EEEEviT0_T1_,"",@"SHT_CUDA_INFO"
	.sectionflags	@""
	.align	4


	//----- nvinfo : EIATTR_CUDA_API_VERSION
	.align		4
        /*0000*/ 	.byte	0x04, 0x37
        /*0002*/ 	.short	(.L_485 - .L_484)
.L_484:
        /*0004*/ 	.word	0x00000082


	//----- nvinfo : EIATTR_KPARAM_INFO
	.align		4
.L_485:
        /*0008*/ 	.byte	0x04, 0x17
        /*000a*/ 	.short	(.L_487 - .L_486)
.L_486:
        /*000c*/ 	.word	0x00000000
        /*0010*/ 	.short	0x0002
        /*0012*/ 	.short	0x0018
        /*0014*/ 	.byte	0x00, 0xf0, 0x61, 0x00


	//----- nvinfo : EIATTR_KPARAM_INFO
	.align		4
.L_487:
        /*0018*/ 	.byte	0x04, 0x17
        /*001a*/ 	.short	(.L_489 - .L_488)
.L_488:
        /*001c*/ 	.word	0x00000000
        /*0020*/ 	.short	0x0001
        /*0022*/ 	.short	0x0008
        /*0024*/ 	.byte	0x00, 0xf0, 0x41, 0x00


	//----- nvinfo : EIATTR_KPARAM_INFO
	.align		4
.L_489:
        /*0028*/ 	.byte	0x04, 0x17
        /*002a*/ 	.short	(.L_491 - .L_490)
.L_490:
        /*002c*/ 	.word	0x00000000
        /*0030*/ 	.short	0x0000
        /*0032*/ 	.short	0x0000
        /*0034*/ 	.byte	0x00, 0xf0, 0x11, 0x00


	//----- nvinfo : EIATTR_SPARSE_MMA_MASK
	.align		4
.L_491:
        /*0038*/ 	.byte	0x03, 0x50
        /*003a*/ 	.short	0x0000


	//----- nvinfo : EIATTR_MAXREG_COUNT
	.align		4
        /*003c*/ 	.byte	0x03, 0x1b
        /*003e*/ 	.short	0x00ff


	//----- nvinfo : EIATTR_MERCURY_ISA_VERSION
	.align		4
        /*0040*/ 	.byte	0x03, 0x5f
        /*0042*/ 	.short	0x0101


	//----- nvinfo : EIATTR_EXIT_INSTR_OFFSETS
	.align		4
        /*0044*/ 	.byte	0x04, 0x1c
        /*0046*/ 	.short	(.L_493 - .L_492)


	//   ....[0]....
.L_492:
        /*0048*/ 	.word	0x00000450


	//   ....[1]....
        /*004c*/ 	.word	0x00001170


	//   ....[2]....
        /*0050*/ 	.word	0x000011c0


	//----- nvinfo : EIATTR_MAX_THREADS
	.align		4
.L_493:
        /*0054*/ 	.byte	0x04, 0x05
        /*0056*/ 	.short	(.L_495 - .L_494)
.L_494:
        /*0058*/ 	.word	0x00000080
        /*005c*/ 	.word	0x00000001
        /*0060*/ 	.word	0x00000001


	//----- nvinfo : EIATTR_CRS_STACK_SIZE
	.align		4
.L_495:
        /*0064*/ 	.byte	0x04, 0x1e
        /*0066*/ 	.short	(.L_497 - .L_496)
.L_496:
        /*0068*/ 	.word	0x00000000


	//----- nvinfo : EIATTR_CBANK_PARAM_SIZE
	.align		4
.L_497:
        /*006c*/ 	.byte	0x03, 0x19
        /*006e*/ 	.short	0x0030


	//----- nvinfo : EIATTR_PARAM_CBANK
	.align		4
        /*0070*/ 	.byte	0x04, 0x0a
        /*0072*/ 	.short	(.L_499 - .L_498)
	.align		4
.L_498:
        /*0074*/ 	.word	index@(.nv.constant0._ZN2at6native29vectorized_elementwise_kernelILi4EZZZNS0_66_GLOBAL__N__d53a5ca4_28_ActivationLeakyReluKernel_cu_f5210f67_355426leaky_relu_backward_kernelERNS_18TensorIteratorBaseERKN3c106ScalarEENKUlvE_clEvENKUlvE2_clEvEUlNS5_8BFloat16ESB_E_St5arrayIPcLm3EEEEviT0_T1_)
        /*0078*/ 	.short	0x0210
        /*007a*/ 	.short	0x0030


	//----- nvinfo : EIATTR_SW_WAR
	.align		4
.L_499:
        /*007c*/ 	.byte	0x04, 0x36
        /*007e*/ 	.short	(.L_501 - .L_500)
.L_500:
        /*0080*/ 	.word	0x00000008
.L_501:


//--------------------- .nv.info._ZN2at6native29vectorized_elementwise_kernelILi8EZZZNS0_66_GLOBAL__N__d53a5ca4_28_ActivationLeakyReluKernel_cu_f5210f67_355426leaky_relu_backward_kernelERNS_18TensorIteratorBaseERKN3c106ScalarEENKUlvE_clEvENKUlvE2_clEvEUlNS5_8BFloat16ESB_E_St5arrayIPcLm3EEEEviT0_T1_ --------------------------
	.section	.nv.info._ZN2at6native29vectorized_elementwise_kernelILi8EZZZNS0_66_GLOBAL__N__d53a5ca4_28_ActivationLeakyReluKernel_cu_f5210f67_355426leaky_relu_backward_kernelERNS_18TensorIteratorBaseERKN3c106ScalarEENKUlvE_clEvENKUlvE2_clEvEUlNS5_8BFloat16ESB_E_St5arrayIPcLm3EEEEviT0_T1_,"",@"SHT_CUDA_INFO"
	.sectionflags	@""
	.align	4


	//----- nvinfo : EIATTR_CUDA_API_VERSION
	.align		4
        /*0000*/ 	.byte	0x04, 0x37
        /*0002*/ 	.short	(.L_503 - .L_502)
.L_502:
        /*0004*/ 	.word	0x00000082


	//----- nvinfo : EIATTR_KPARAM_INFO
	.align		4
.L_503:
        /*0008*/ 	.byte	0x04, 0x17
        /*000a*/ 	.short	(.L_505 - .L_504)
.L_504:
        /*000c*/ 	.word	0x00000000
        /*0010*/ 	.short	0x0002
        /*0012*/ 	.short	0x0018
        /*0014*/ 	.byte	0x00, 0xf0, 0x61, 0x00


	//----- nvinfo : EIATTR_KPARAM_INFO
	.align		4
.L_505:
        /*0018*/ 	.byte	0x04, 0x17
        /*001a*/ 	.short	(.L_507 - .L_506)
.L_506:
        /*001c*/ 	.word	0x00000000
        /*0020*/ 	.short	0x0001
        /*0022*/ 	.short	0x0008
        /*0024*/ 	.byte	0x00, 0xf0, 0x41, 0x00


	//----- nvinfo : EIATTR_KPARAM_INFO
	.align		4
.L_507:
        /*0028*/ 	.byte	0x04, 0x17
        /*002a*/ 	.short	(.L_509 - .L_508)
.L_508:
        /*002c*/ 	.word	0x00000000
        /*0030*/ 	.short	0x0000
        /*0032*/ 	.short	0x0000
        /*0034*/ 	.byte	0x00, 0xf0, 0x11, 0x00


	//----- nvinfo : EIATTR_SPARSE_MMA_MASK
	.align		4
.L_509:
        /*0038*/ 	.byte	0x03, 0x50
        /*003a*/ 	.short	0x0000


	//----- nvinfo : EIATTR_MAXREG_COUNT
	.align		4
        /*003c*/ 	.byte	0x03, 0x1b
        /*003e*/ 	.short	0x00ff


	//----- nvinfo : EIATTR_MERCURY_ISA_VERSION
	.align		4
        /*0040*/ 	.byte	0x03, 0x5f
        /*0042*/ 	.short	0x0101


	//----- nvinfo : EIATTR_EXIT_INSTR_OFFSETS
	.align		4
        /*0044*/ 	.byte	0x04, 0x1c
        /*0046*/ 	.short	(.L_511 - .L_510)


	//   ....[0]....
.L_510:
        /*0048*/ 	.word	0x00000420


	//   ....[1]....
        /*004c*/ 	.word	0x00001140


	//   ....[2]....
        /*0050*/ 	.word	0x00001190


	//----- nvinfo : EIATTR_MAX_THREADS
	.align		4
.L_511:
        /*0054*/ 	.byte	0x04, 0x05
        /*0056*/ 	.short	(.L_513 - .L_512)
.L_512:
        /*0058*/ 	.word	0x00000080
        /*005c*/ 	.word	0x00000001
        /*0060*/ 	.word	0x00000001


	//----- nvinfo : EIATTR_CRS_STACK_SIZE
	.align		4
.L_513:
        /*0064*/ 	.byte	0x04, 0x1e
        /*0066*/ 	.short	(.L_515 - .L_514)
.L_514:
        /*0068*/ 	.word	0x00000000


	//----- nvinfo : EIATTR_CBANK_PARAM_SIZE
	.align		4
.L_515:
        /*006c*/ 	.byte	0x03, 0x19
        /*006e*/ 	.short	0x0030


	//----- nvinfo : EIATTR_PARAM_CBANK
	.align		4
        /*0070*/ 	.byte	0x04, 0x0a
        /*0072*/ 	.short	(.L_517 - .L_516)
	.align		4
.L_516:
        /*0074*/ 	.word	index@(.nv.constant0._ZN2at6native29vectorized_elementwise_kernelILi8EZZZNS0_66_GLOBAL__N__d53a5ca4_28_ActivationLeakyReluKernel_cu_f5210f67_355426leaky_relu_backward_kernelERNS_18TensorIteratorBaseERKN3c106ScalarEENKUlvE_clEvENKUlvE2_clEvEUlNS5_8BFloat16ESB_E_St5arrayIPcLm3EEEEviT0_T1_)
        /*0078*/ 	.short	0x0210
        /*007a*/ 	.short	0x0030


	//----- nvinfo : EIATTR_SW_WAR
	.align		4
.L_517:
        /*007c*/ 	.byte	0x04, 0x36
        /*007e*/ 	.short	(.L_519 - .L_518)
.L_518:
        /*0080*/ 	.word	0x00000008
.L_519:


//--------------------- .nv.info._ZN2at6native18elementwise_kernelILi128ELi4EZNS0_15gpu_kernel_implIZZZNS0_66_GLOBAL__N__d53a5ca4_28_ActivationLeakyReluKernel_cu_f5210f67_355426leaky_relu_backward_kernelERNS_18TensorIteratorBaseERKN3c106ScalarEENKUlvE_clEvENKUlvE1_clEvEUlNS6_4HalfESC_E_EEvS5_RKT_EUliE_EEviT1_ --------------------------
	.section	.nv.info._ZN2at6native18elementwise_kernelILi128ELi4EZNS0_15gpu_kernel_implIZZZNS0_66_GLOBAL__N__d53a5ca4_28_ActivationLeakyReluKernel_cu_f5210f67_355426leaky_relu_backward_kernelERNS_18TensorIteratorBaseERKN3c106ScalarEENKUlvE_clEvENKUlvE1_clEvEUlNS6_4HalfESC_E_EEvS5_RKT_EUliE_EEviT1_,"",@"SHT_CUDA_INFO"
	.sectionflags	@""
	.align	4


	//----- nvinfo : EIATTR_CUDA_API_VERSION
	.align		4
        /*0000*/ 	.byte	0x04, 0x37
        /*0002*/ 	.short	(.L_521 - .L_520)
.L_520:
        /*0004*/ 	.word	0x00000082


	//----- nvinfo : EIATTR_KPARAM_INFO
	.align		4
.L_521:
        /*0008*/ 	.byte	0x04, 0x17
        /*000a*/ 	.short	(.L_523 - .L_522)
.L_522:
        /*000c*/ 	.word	0x00000000
        /*0010*/ 	.short	0x0001
        /*0012*/ 	.short	0x0008
        /*0014*/ 	.byte	0x00, 0xf0, 0x61, 0x0a


	//----- nvinfo : EIATTR_KPARAM_INFO
	.align		4
.L_523:
        /*0018*/ 	.byte	0x04, 0x17
        /*001a*/ 	.short	(.L_525 - .L_524)
.L_524:
        /*001c*/ 	.word	0x00000000
        /*0020*/ 	.short	0x0000
        /*0022*/ 	.short	0x0000
        /*0024*/ 	.byte	0x00, 0xf0, 0x11, 0x00


	//----- nvinfo : EIATTR_SPARSE_MMA_MASK
	.align		4
.L_525:
        /*0028*/ 	.byte	0x03, 0x50
        /*002a*/ 	.short	0x0000


	//----- nvinfo : EIATTR_MAXREG_COUNT
	.align		4
        /*002c*/ 	.byte	0x03, 0x1b
        /*002e*/ 	.short	0x0080


	//----- nvinfo : EIATTR_EXTERNS
	.align		4
        /*0030*/ 	.byte	0x04, 0x0f
        /*0032*/ 	.short	(.L_527 - .L_526)


	//   ....[0]....
	.align		4
.L_526:
        /*0034*/ 	.word	index@(__assertfail)


	//----- nvinfo : EIATTR_MERCURY_ISA_VERSION
	.align		4
.L_527:
        /*0038*/ 	.byte	0x03, 0x5f
        /*003a*/ 	.short	0x0101


	//----- nvinfo : EIATTR_SYSCALL_OFFSETS
	.align		4
        /*003c*/ 	.byte	0x04, 0x46
        /*003e*/ 	.short	(.L_529 - .L_528)


	//   ....[0]....
.L_528:
        /*0040*/ 	.word	0x000026c0


	//   ....[1]....
        /*0044*/ 	.word	0x00003670


	//   ....[2]....
        /*0048*/ 	.word	0x00004630


	//   ....[3]....
        /*004c*/ 	.word	0x00006d40


	//   ....[4]....
        /*0050*/ 	.word	0x00007cf0


	//   ....[5]....
        /*0054*/ 	.word	0x00008cb0


	//   ....[6]....
        /*0058*/ 	.word	0x0000b3b0


	//   ....[7]....
        /*005c*/ 	.word	0x0000c360


	//   ....[8]....
        /*0060*/ 	.word	0x0000d320


	//   ....[9]....
        /*0064*/ 	.word	0x0000fa10


	//   ....[10]....
        /*0068*/ 	.word	0x000109c0


	//   ....[11]....
        /*006c*/ 	.word	0x00011980


	//----- nvinfo : EIATTR_EXIT_INSTR_OFFSETS
	.align		4
.L_529:
        /*0070*/ 	.byte	0x04, 0x1c
        /*0072*/ 	.short	(.L_531 - .L_530)


	//   ....[0]....
.L_530:
        /*0074*/ 	.word	0x0000d3f0


	//   ....[1]....
        /*0078*/ 	.word	0x00010bb0


	//   ....[2]....
        /*007c*/ 	.word	0x00010bf0


	//   ....[3]....
        /*0080*/ 	.word	0x00010c90


	//   ....[4]....
        /*0084*/ 	.word	0x00010cd0


	//   ....[5]....
        /*0088*/ 	.word	0x00010d10


	//   ....[6]....
        /*008c*/ 	.word	0x00010da0


	//   ....[7]....
        /*0090*/ 	.word	0x00010dc0


	//   ....[8]....
        /*0094*/ 	.word	0x00010e60


	//   ....[9]....
        /*0098*/ 	.word	0x00010eb0


	//   ....[10]....
        /*009c*/ 	.word	0x00010f00


	//   ....[11]....
        /*00a0*/ 	.word	0x00010fd0


	//   ....[12]....
        /*00a4*/ 	.word	0x00011030


	//   ....[13]....
        /*00a8*/ 	.word	0x000111c0


	//   ....[14]....
        /*00ac*/ 	.word	0x00011320


	//   ....[15]....
        /*00b0*/ 	.word	0x00011360


	//   ....[16]....
        /*00b4*/ 	.word	0x00011420


	//   ....[17]....
        /*00b8*/ 	.word	0x000115a0


	//   ....[18]....
        /*00bc*/ 	.word	0x00011720


	//   ....[19]....
        /*00c0*/ 	.word	0x00011880


	//   ....[20]....
        /*00c4*/ 	.word	0x00011990


	//   ....[21]....
        /*00c8*/ 	.word	0x000119d0


	//   ....[22]....
        /*00cc*/ 	.word	0x00011a10


	//----- nvinfo : EIATTR_MAX_THREADS
	.align		4
.L_531:
        /*00d0*/ 	.byte	0x04, 0x05
        /*00d2*/ 	.short	(.L_533 - .L_532)
.L_532:
        /*00d4*/ 	.word	0x00000080
        /*00d8*/ 	.word	0x00000001
        /*00dc*/ 	.word	0x00000001


	//----- nvinfo : EIATTR_CRS_STACK_SIZE
	.align		4
.L_533:
        /*00e0*/ 	.byte	0x04, 0x1e
        /*00e2*/ 	.short	(.L_535 - .L_534)
.L_534:
        /*00e4*/ 	.word	0x00000000


	//----- nvinfo : EIATTR_CBANK_PARAM_SIZE
	.align		4
.L_535:
        /*00e8*/ 	.byte	0x03, 0x19
        /*00ea*/ 	.short	0x02a0


	//----- nvinfo : EIATTR_PARAM_CBANK
	.align		4
        /*00ec*/ 	.byte	0x04, 0x0a
        /*00ee*/ 	.short	(.L_537 - .L_536)
	.align		4
.L_536:
        /*00f0*/ 	.word	index@(.nv.constant0._ZN2at6native18elementwise_kernelILi128ELi4EZNS0_15gpu_kernel_implIZZZNS0_66_GLOBAL__N__d53a5ca4_28_ActivationLeakyReluKernel_cu_f5210f67_355426leaky_relu_backward_kernelERNS_18TensorIteratorBaseERKN3c106ScalarEENKUlvE_clEvENKUlvE1_clEvEUlNS6_4HalfESC_E_EEvS5_RKT_EUliE_EEviT1_)
        /*00f4*/ 	.short	0x0210
        /*00f6*/ 	.short	0x02a0


	//----- nvinfo : EIATTR_SW_WAR
	.align		4
.L_537:
        /*00f8*/ 	.byte	0x04, 0x36
        /*00fa*/ 	.short	(.L_539 - .L_538)
.L_538:
        /*00fc*/ 	.word	0x00000008
.L_539:


//--------------------- .nv.info._ZN2at6native27unrolled_elementwise_kernelIZZZNS0_66_GLOBAL__N__d53a5ca4_28_ActivationLeakyReluKernel_cu_f5210f67_355426leaky_relu_backward_kernelERNS_18TensorIteratorBaseERKN3c106ScalarEENKUlvE_clEvENKUlvE1_clEvEUlNS5_4HalfESB_E_St5arrayIPcLm3EELi4E23TrivialOffsetCalculatorILi2EjESG_ILi1EjENS0_6memory12LoadWithCastILi2EEENSJ_13StoreWithCastILi1EEEEEviT_T0_T2_T3_T4_T5_ --------------------------
	.section	.nv.info._ZN2at6native27unrolled_elementwise_kernelIZZZNS0_66_GLOBAL__N__d53a5ca4_28_ActivationLeakyReluKernel_cu_f5210f67_355426leaky_relu_backward_kernelERNS_18TensorIteratorBaseERKN3c106ScalarEENKUlvE_clEvENKUlvE1_clEvEUlNS5_4HalfESB_E_St5arrayIPcLm3EELi4E23TrivialOffsetCalculatorILi2EjESG_ILi1EjENS0_6memory12LoadWithCastILi2EEENSJ_13StoreWithCastILi1EEEEEviT_T0_T2_T3_T4_T5_,"",@"SHT_CUDA_INFO"
	.sectionflags	@""
	.align	4


	//----- nvinfo : EIATTR_CUDA_API_VERSION
	.align		4
        /*0000*/ 	.byte	0x04, 0x37
        /*0002*/ 	.short	(.L_541 - .L_540)
.L_540:
        /*0004*/ 	.word	0x00000082


	//----- nvinfo : EIATTR_KPARAM_INFO
	.align		4
.L_541:
        /*0008*/ 	.byte	0x04, 0x17
        /*000a*/ 	.short	(.L_543 - .L_542)
.L_542:
        /*000c*/ 	.word	0x00000000
        /*0010*/ 	.short	0x0006
        /*0012*/ 	.short	0x0040
        /*0014*/ 	.byte	0x00, 0xf0, 0x21, 0x00


	//----- nvinfo : EIATTR_KPARAM_INFO
	.align		4
.L_543:
        /*0018*/ 	.byte	0x04, 0x17
        /*001a*/ 	.short	(.L_545 - .L_544)
.L_544:
        /*001c*/ 	.word	0x00000000
        /*0020*/ 	.short	0x0005
        /*0022*/ 	.short	0x0034
        /*0024*/ 	.byte	0x00, 0xf0, 0x31, 0x00


	//----- nvinfo : EIATTR_KPARAM_INFO
	.align		4
.L_545:
        /*0028*/ 	.byte	0x04, 0x17
        /*002a*/ 	.short	(.L_547 - .L_546)
.L_546:
        /*002c*/ 	.word	0x00000000
        /*0030*/ 	.short	0x0004
        /*0032*/ 	.short	0x0031
        /*0034*/ 	.byte	0x00, 0xf0, 0x05, 0x00


	//----- nvinfo : EIATTR_KPARAM_INFO
	.align		4
.L_547:
        /*0038*/ 	.byte	0x04, 0x17
        /*003a*/ 	.short	(.L_549 - .L_548)
.L_548:
        /*003c*/ 	.word	0x00000000
        /*0040*/ 	.short	0x0003
        /*0042*/ 	.short	0x0030
        /*0044*/ 	.byte	0x00, 0xf0, 0x05, 0x00


	//----- nvinfo : EIATTR_KPARAM_INFO
	.align		4
.L_549:
        /*0048*/ 	.byte	0x04, 0x17
        /*004a*/ 	.short	(.L_551 - .L_550)
.L_550:
        /*004c*/ 	.word	0x00000000
        /*0050*/ 	.short	0x0002
        /*0052*/ 	.short	0x0018
        /*0054*/ 	.byte	0x00, 0xf0, 0x61, 0x00


	//----- nvinfo : EIATTR_KPARAM_INFO
	.align		4
.L_551:
        /*0058*/ 	.byte	0x04, 0x17
        /*005a*/ 	.short	(.L_553 - .L_552)
.L_552:
        /*005c*/ 	.word	0x00000000
        /*0060*/ 	.short	0x0001
        /*0062*/ 	.short	0x0008
        /*0064*/ 	.byte	0x00, 0xf0, 0x41, 0x00


	//----- nvinfo : EIATTR_KPARAM_INFO
	.align		4
.L_553:
        /*0068*/ 	.byte	0x04, 0x17
        /*006a*/ 	.short	(.L_555 - .L_554)
.L_554:
        /*006c*/ 	.word	0x00000000
        /*0070*/ 	.short	0x0000
        /*0072*/ 	.short	0x0000
        /*0074*/ 	.byte	0x00, 0xf0, 0x11, 0x00


	//----- nvinfo : EIATTR_SPARSE_MMA_MASK
	.align		4
.L_555:
        /*0078*/ 	.byte	0x03, 0x50
        /*007a*/ 	.short	0x0000


	//----- nvinfo : EIATTR_MAXREG_COUNT
	.align		4
        /*007c*/ 	.byte	0x03, 0x1b
        /*007e*/ 	.short	0x00ff


	//----- nvinfo : EIATTR_EXTERNS
	.align		4
        /*0080*/ 	.byte	0x04, 0x0f
        /*0082*/ 	.short	(.L_557 - .L_556)


	//   ....[0]....
	.align		4
.L_556:
        /*0084*/ 	.word	index@(__assertfail)


	//----- nvinfo : EIATTR_MERCURY_ISA_VERSION
	.align		4
.L_557:
        /*0088*/ 	.byte	0x03, 0x5f
        /*008a*/ 	.short	0x0101


	//----- nvinfo : EIATTR_SYSCALL_OFFSETS
	.align		4
        /*008c*/ 	.byte	0x04, 0x46
        /*008e*/ 	.short	(.L_559 - .L_558)


	//   ....[0]....
.L_558:
        /*0090*/ 	.word	0x000010c0


	//   ....[1]....
        /*0094*/ 	.word	0x00002150


	//   ....[2]....
        /*0098*/ 	.word	0x00003260


	//   ....[3]....
        /*009c*/ 	.word	0x000042f0


	//   ....[4]....
        /*00a0*/ 	.word	0x00005400


	//   ....[5]....
        /*00a4*/ 	.word	0x000064a0


	//   ....[6]....
        /*00a8*/ 	.word	0x000075a0


	//   ....[7]....
        /*00ac*/ 	.word	0x00008560


	//   ....[8]....
        /*00b0*/ 	.word	0x00009880


	//   ....[9]....
        /*00b4*/ 	.word	0x0000a8a0


	//   ....[10]....
        /*00b8*/ 	.word	0x0000b880


	//   ....[11]....
        /*00bc*/ 	.word	0x0000c860


	//----- nvinfo : EIATTR_EXIT_INSTR_OFFSETS
	.align		4
.L_559:
        /*00c0*/ 	.byte	0x04, 0x1c
        /*00c2*/ 	.short	(.L_561 - .L_560)


	//   ....[0]....
.L_560:
        /*00c4*/ 	.word	0x0000b940


	//   ....[1]....
        /*00c8*/ 	.word	0x0000ba90


	//   ....[2]....
        /*00cc*/ 	.word	0x0000bad0


	//   ....[3]....
        /*00d0*/ 	.word	0x0000bb70


	//   ....[4]....
        /*00d4*/ 	.word	0x0000bbb0


	//   ....[5]....
        /*00d8*/ 	.word	0x0000bbf0


	//   ....[6]....
        /*00dc*/ 	.word	0x0000bc80


	//   ....[7]....
        /*00e0*/ 	.word	0x0000bca0


	//   ....[8]....
        /*00e4*/ 	.word	0x0000bd40


	//   ....[9]....
        /*00e8*/ 	.word	0x0000bd90


	//   ....[10]....
        /*00ec*/ 	.word	0x0000bde0


	//   ....[11]....
        /*00f0*/ 	.word	0x0000beb0


	//   ....[12]....
        /*00f4*/ 	.word	0x0000bf10


	//   ....[13]....
        /*00f8*/ 	.word	0x0000c0a0


	//   ....[14]....
        /*00fc*/ 	.word	0x0000c200


	//   ....[15]....
        /*0100*/ 	.word	0x0000c240


	//   ....[16]....
        /*0104*/ 	.word	0x0000c300


	//   ....[17]....
        /*0108*/ 	.word	0x0000c480


	//   ....[18]....
        /*010c*/ 	.word	0x0000c600


	//   ....[19]....
        /*0110*/ 	.word	0x0000c760


	//   ....[20]....
        /*0114*/ 	.word	0x0000c870


	//   ....[21]....
        /*0118*/ 	.word	0x0000c8b0


	//   ....[22]....
        /*011c*/ 	.word	0x0000c8f0


	//----- nvinfo : EIATTR_MAX_THREADS
	.align		4
.L_561:
        /*0120*/ 	.byte	0x04, 0x05
        /*0122*/ 	.short	(.L_563 - .L_562)
.L_562:
        /*0124*/ 	.word	0x00000080
        /*0128*/ 	.word	0x00000001
        /*012c*/ 	.word	0x00000001


	//----- nvinfo : EIATTR_CRS_STACK_SIZE
	.align		4
.L_563:
        /*0130*/ 	.byte	0x04, 0x1e
        /*0132*/ 	.short	(.L_565 - .L_564)
.L_564:
        /*0134*/ 	.word	0x00000000


	//----- nvinfo : EIATTR_CBANK_PARAM_SIZE
	.align		4
.L_565:
        /*0138*/ 	.byte	0x03, 0x19
        /*013a*/ 	.short	0x0048


	//----- nvinfo : EIATTR_PARAM_CBANK
	.align		4
        /*013c*/ 	.byte	0x04, 0x0a
        /*013e*/ 	.short	(.L_567 - .L_566)
	.align		4
.L_566:
        /*0140*/ 	.word	index@(.nv.constant0._ZN2at6native27unrolled_elementwise_kernelIZZZNS0_66_GLOBAL__N__d53a5ca4_28_ActivationLeakyReluKernel_cu_f5210f67_355426leaky_relu_backward_kernelERNS_18TensorIteratorBaseERKN3c106ScalarEENKUlvE_clEvENKUlvE1_clEvEUlNS5_4HalfESB_E_St5arrayIPcLm3EELi4E23TrivialOffsetCalculatorILi2EjESG_ILi1EjENS0_6memory12LoadWithCastILi2EEENSJ_13StoreWithCastILi1EEEEEviT_T0_T2_T3_T4_T5_)
        /*0144*/ 	.short	0x0210
        /*0146*/ 	.short	0x0048


	//----- nvinfo : EIATTR_SW_WAR
	.align		4
.L_567:
        /*0148*/ 	.byte	0x04, 0x36
        /*014a*/ 	.short	(.L_569 - .L_568)
.L_568:
        /*014c*/ 	.word	0x00000008
.L_569:


//--------------------- .nv.info._ZN2at6native18elementwise_kernelILi128ELi4EZNS0_22gpu_kernel_impl_nocastIZZZNS0_66_GLOBAL__N__d53a5ca4_28_ActivationLeakyReluKernel_cu_f5210f67_355426leaky_relu_backward_kernelERNS_18TensorIteratorBaseERKN3c106ScalarEENKUlvE_clEvENKUlvE1_clEvEUlNS6_4HalfESC_E_EEvS5_RKT_EUliE_EEviT1_ --------------------------
	.section	.nv.info._ZN2at6native18elementwise_kernelILi128ELi4EZNS0_22gpu_kernel_impl_nocastIZZZNS0_66_GLOBAL__N__d53a5ca4_28_ActivationLeakyReluKernel_cu_f5210f67_355426leaky_relu_backward_kernelERNS_18TensorIteratorBaseERKN3c106ScalarEENKUlvE_clEvENKUlvE1_clEvEUlNS6_4HalfESC_E_EEvS5_RKT_EUliE_EEviT1_,"",@"SHT_CUDA_INFO"
	.sectionflags	@""
	.align	4


	//----- nvinfo : EIATTR_CUDA_API_VERSION
	.align		4
        /*0000*/ 	.byte	0x04, 0x37
        /*0002*/ 	.short	(.L_571 - .L_570)
.L_570:
        /*0004*/ 	.word	0x00000082


	//----- nvinfo : EIATTR_KPARAM_INFO
	.align		4
.L_571:
        /*0008*/ 	.byte	0x04, 0x17
        /*000a*/ 	.short	(.L_573 - .L_572)
.L_572:
        /*000c*/ 	.word	0x00000000
        /*0010*/ 	.short	0x0001
        /*0012*/ 	.short	0x0008
        /*0014*/ 	.byte	0x00, 0xf0, 0x41, 0x0a


	//----- nvinfo : EIATTR_KPARAM_INFO
	.align		4
.L_573:
        /*0018*/ 	.byte	0x04, 0x17
        /*001a*/ 	.short	(.L_575 - .L_574)
.L_574:
        /*001c*/ 	.word	0x00000000
        /*0020*/ 	.short	0x0000
        /*0022*/ 	.short	0x0000
        /*0024*/ 	.byte	0x00, 0xf0, 0x11, 0x00


	//----- nvinfo : EIATTR_SPARSE_MMA_MASK
	.align		4
.L_575:
        /*0028*/ 	.byte	0x03, 0x50
        /*002a*/ 	.short	0x0000


	//----- nvinfo : EIATTR_MAXREG_COUNT
	.align		4
        /*002c*/ 	.byte	0x03, 0x1b
        /*002e*/ 	.short	0x0080


	//----- nvinfo : EIATTR_MERCURY_ISA_VERSION
	.align		4
        /*0030*/ 	.byte	0x03, 0x5f
        /*0032*/ 	.short	0x0101


	//----- nvinfo : EIATTR_EXIT_INSTR_OFFSETS
	.align		4
        /*0034*/ 	.byte	0x04, 0x1c
        /*0036*/ 	.short	(.L_577 - .L_576)


	//   ....[0]....
.L_576:
        /*0038*/ 	.word	0x000046e0


	//   ....[1]....
        /*003c*/ 	.word	0x00005e20


	//----- nvinfo : EIATTR_MAX_THREADS
	.align		4
.L_577:
        /*0040*/ 	.byte	0x04, 0x05
        /*0042*/ 	.short	(.L_579 - .L_578)
.L_578:
        /*0044*/ 	.word	0x00000080
        /*0048*/ 	.word	0x00000001
        /*004c*/ 	.word	0x00000001


	//----- nvinfo : EIATTR_CRS_STACK_SIZE
	.align		4
.L_579:
        /*0050*/ 	.byte	0x04, 0x1e
        /*0052*/ 	.short	(.L_581 - .L_580)
.L_580:
        /*0054*/ 	.word	0x00000000


	//----- nvinfo : EIATTR_CBANK_PARAM_SIZE
	.align		4
.L_581:
        /*0058*/ 	.byte	0x03, 0x19
        /*005a*/ 	.short	0x0298


	//----- nvinfo : EIATTR_PARAM_CBANK
	.align		4
        /*005c*/ 	.byte	0x04, 0x0a
        /*005e*/ 	.short	(.L_583 - .L_582)
	.align		4
.L_582:
        /*0060*/ 	.word	index@(.nv.constant0._ZN2at6native18elementwise_kernelILi128ELi4EZNS0_22gpu_kernel_impl_nocastIZZZNS0_66_GLOBAL__N__d53a5ca4_28_ActivationLeakyReluKernel_cu_f5210f67_355426leaky_relu_backward_kernelERNS_18TensorIteratorBaseERKN3c106ScalarEENKUlvE_clEvENKUlvE1_clEvEUlNS6_4HalfESC_E_EEvS5_RKT_EUliE_EEviT1_)
        /*0064*/ 	.short	0x0210
        /*0066*/ 	.short	0x0298


	//----- nvinfo : EIATTR_SW_WAR
	.align		4
.L_583:
        /*0068*/ 	.byte	0x04, 0x36
        /*006a*/ 	.short	(.L_585 - .L_584)
.L_584:
        /*006c*/ 	.word	0x00000008
.L_585:


//--------------------- .nv.info._ZN2at6native27unrolled_elementwise_kernelIZZZNS0_66_GLOBAL__N__d53a5ca4_28_ActivationLeakyReluKernel_cu_f5210f67_355426leaky_relu_backward_kernelERNS_18TensorIteratorBaseERKN3c106ScalarEENKUlvE_clEvENKUlvE1_clEvEUlNS5_4HalfESB_E_St5arrayIPcLm3EELi4E23TrivialOffsetCalculatorILi2EjESG_ILi1EjENS0_6memory15LoadWithoutCastENSJ_16StoreWithoutCastEEEviT_T0_T2_T3_T4_T5_ --------------------------
	.section	.nv.info._ZN2at6native27unrolled_elementwise_kernelIZZZNS0_66_GLOBAL__N__d53a5ca4_28_ActivationLeakyReluKernel_cu_f5210f67_355426leaky_relu_backward_kernelERNS_18TensorIteratorBaseERKN3c106ScalarEENKUlvE_clEvENKUlvE1_clEvEUlNS5_4HalfESB_E_St5arrayIPcLm3EELi4E23TrivialOffsetCalculatorILi2EjESG_ILi1EjENS0_6memory15LoadWithoutCastENSJ_16StoreWithoutCastEEEviT_T0_T2_T3_T4_T5_,"",@"SHT_CUDA_INFO"
	.sectionflags	@""
	.align	4


	//----- nvinfo : EIATTR_CUDA_API_VERSION
	.align		4
        /*0000*/ 	.byte	0x04, 0x37
        /*0002*/ 	.short	(.L_587 - .L_586)
.L_586:
        /*0004*/ 	.word	0x00000082


	//----- nvinfo : EIATTR_KPARAM_INFO
	.align		4
.L_587:
        /*0008*/ 	.byte	0x04, 0x17
        /*000a*/ 	.short	(.L_589 - .L_588)
.L_588:
        /*000c*/ 	.word	0x00000000
        /*0010*/ 	.short	0x0006
        /*0012*/ 	.short	0x0033
        /*0014*/ 	.byte	0x00, 0xf0, 0x05, 0x00


	//----- nvinfo : EIATTR_KPARAM_INFO
	.align		4
.L_589:
        /*0018*/ 	.byte	0x04, 0x17
        /*001a*/ 	.short	(.L_591 - .L_590)
.L_590:
        /*001c*/ 	.word	0x00000000
        /*0020*/ 	.short	0x0005
        /*0022*/ 	.short	0x0032
        /*0024*/ 	.byte	0x00, 0xf0, 0x05, 0x00


	//----- nvinfo : EIATTR_KPARAM_INFO
	.align		4
.L_591:
        /*0028*/ 	.byte	0x04, 0x17
        /*002a*/ 	.short	(.L_593 - .L_592)
.L_592:
        /*002c*/ 	.word	0x00000000
        /*0030*/ 	.short	0x0004
        /*0032*/ 	.short	0x0031
        /*0034*/ 	.byte	0x00, 0xf0, 0x05, 0x00


	//----- nvinfo : EIATTR_KPARAM_INFO
	.align		4
.L_593:
        /*0038*/ 	.byte	0x04, 0x17
        /*003a*/ 	.short	(.L_595 - .L_594)
.L_594:
        /*003c*/ 	.word	0x00000000
        /*0040*/ 	.short	0x0003
        /*0042*/ 	.short	0x0030
        /*0044*/ 	.byte	0x00, 0xf0, 0x05, 0x00


	//----- nvinfo : EIATTR_KPARAM_INFO
	.align		4
.L_595:
        /*0048*/ 	.byte	0x04, 0x17
        /*004a*/ 	.short	(.L_597 - .L_596)
.L_596:
        /*004c*/ 	.word	0x00000000
        /*0050*/ 	.short	0x0002
        /*0052*/ 	.short	0x0018
        /*0054*/ 	.byte	0x00, 0xf0, 0x61, 0x00


	//----- nvinfo : EIATTR_KPARAM_INFO
	.align		4
.L_597:
        /*0058*/ 	.byte	0x04, 0x17
        /*005a*/ 	.short	(.L_599 - .L_598)
.L_598:
        /*005c*/ 	.word	0x00000000
        /*0060*/ 	.short	0x0001
        /*0062*/ 	.short	0x0008
        /*0064*/ 	.byte	0x00, 0xf0, 0x41, 0x00


	//----- nvinfo : EIATTR_KPARAM_INFO
	.align		4
.L_599:
        /*0068*/ 	.byte	0x04, 0x17
        /*006a*/ 	.short	(.L_601 - .L_600)
.L_600:
        /*006c*/ 	.word	0x00000000
        /*0070*/ 	.short	0x0000
        /*0072*/ 	.short	0x0000
        /*0074*/ 	.byte	0x00, 0xf0, 0x11, 0x00


	//----- nvinfo : EIATTR_SPARSE_MMA_MASK
	.align		4
.L_601:
        /*0078*/ 	.byte	0x03, 0x50
        /*007a*/ 	.short	0x0000


	//----- nvinfo : EIATTR_MAXREG_COUNT
	.align		4
        /*007c*/ 	.byte	0x03, 0x1b
        /*007e*/ 	.short	0x00ff


	//----- nvinfo : EIATTR_MERCURY_ISA_VERSION
	.align		4
        /*0080*/ 	.byte	0x03, 0x5f
        /*0082*/ 	.short	0x0101


	//----- nvinfo : EIATTR_EXIT_INSTR_OFFSETS
	.align		4
        /*0084*/ 	.byte	0x04, 0x1c
        /*0086*/ 	.short	(.L_603 - .L_602)


	//   ....[0]....
.L_602:
        /*0088*/ 	.word	0x00000610


	//   ....[1]....
        /*008c*/ 	.word	0x00000690


	//----- nvinfo : EIATTR_MAX_THREADS
	.align		4
.L_603:
        /*0090*/ 	.byte	0x04, 0x05
        /*0092*/ 	.short	(.L_605 - .L_604)
.L_604:
        /*0094*/ 	.word	0x00000080
        /*0098*/ 	.word	0x00000001
        /*009c*/ 	.word	0x00000001


	//----- nvinfo : EIATTR_CRS_STACK_SIZE
	.align		4
.L_605:
        /*00a0*/ 	.byte	0x04, 0x1e
        /*00a2*/ 	.short	(.L_607 - .L_606)
.L_606:
        /*00a4*/ 	.word	0x00000000


	//----- nvinfo : EIATTR_CBANK_PARAM_SIZE
	.align		4
.L_607:
        /*00a8*/ 	.byte	0x03, 0x19
        /*00aa*/ 	.short	0x0034


	//----- nvinfo : EIATTR_PARAM_CBANK
	.align		4
        /*00ac*/ 	.byte	0x04, 0x0a
        /*00ae*/ 	.short	(.L_609 - .L_608)
	.align		4
.L_608:
        /*00b0*/ 	.word	index@(.nv.constant0._ZN2at6native27unrolled_elementwise_kernelIZZZNS0_66_GLOBAL__N__d53a5ca4_28_ActivationLeakyReluKernel_cu_f5210f67_355426leaky_relu_backward_kernelERNS_18TensorIteratorBaseERKN3c106ScalarEENKUlvE_clEvENKUlvE1_clEvEUlNS5_4HalfESB_E_St5arrayIPcLm3EELi4E23TrivialOffsetCalculatorILi2EjESG_ILi1EjENS0_6memory15LoadWithoutCastENSJ_16StoreWithoutCastEEEviT_T0_T2_T3_T4_T5_)
        /*00b4*/ 	.short	0x0210
        /*00b6*/ 	.short	0x0034


	//----- nvinfo : EIATTR_SW_WAR
	.align		4
.L_609:
        /*00b8*/ 	.byte	0x04, 0x36
        /*00ba*/ 	.short	(.L_611 - .L_610)
.L_610:
        /*00bc*/ 	.word	0x00000008
.L_611:


//--------------------- .nv.info._ZN2at6native29vectorized_elementwise_kernelILi2EZZZNS0_66_GLOBAL__N__d53a5ca4_28_ActivationLeakyReluKernel_cu_f5210f67_355426leaky_relu_backward_kernelERNS_18TensorIteratorBaseERKN3c106ScalarEENKUlvE_clEvENKUlvE1_clEvEUlNS5_4HalfESB_E_St5arrayIPcLm3EEEEviT0_T1_ --------------------------
	.section	.nv.info._ZN2at6native29vectorized_elementwise_kernelILi2EZZZNS0_66_GLOBAL__N__d53a5ca4_28_ActivationLeakyReluKernel_cu_f5210f67_355426leaky_relu_backward_kernelERNS_18TensorIteratorBaseERKN3c106ScalarEENKUlvE_clEvENKUlvE1_clEvEUlNS5_4HalfESB_E_St5arrayIPcLm3EEEEviT0_T1_,"",@"SHT_CUDA_INFO"
	.sectionflags	@""
	.align	4


	//----- nvinfo : EIATTR_CUDA_API_VERSION
	.align		4
        /*0000*/ 	.byte	0x04, 0x37
        /*0002*/ 	.short	(.L_613 - .L_612)
.L_612:
        /*0004*/ 	.word	0x00000082


	//----- nvinfo : EIATTR_KPARAM_INFO
	.align		4
.L_613:
        /*0008*/ 	.byte	0x04, 0x17
        /*000a*/ 	.short	(.L_615 - .L_614)
.L_614:
        /*000c*/ 	.word	0x00000000
        /*0010*/ 	.short	0x0002
        /*0012*/ 	.short	0x0018
        /*0014*/ 	.byte	0x00, 0xf0, 0x61, 0x00


	//----- nvinfo : EIATTR_KPARAM_INFO
	.align		4
.L_615:
        /*0018*/ 	.byte	0x04, 0x17
        /*001a*/ 	.short	(.L_617 - .L_616)
.L_616:
        /*001c*/ 	.word	0x00000000
        /*0020*/ 	.short	0x0001
        /*0022*/ 	.short	0x0008
        /*0024*/ 	.byte	0x00, 0xf0, 0x41, 0x00


	//----- nvinfo : EIATTR_KPARAM_INFO
	.align		4
.L_617:
        /*0028*/ 	.byte	0x04, 0x17
        /*002a*/ 	.short	(.L_619 - .L_618)
.L_618:
        /*002c*/ 	.word	0x00000000
        /*0030*/ 	.short	0x0000
        /*0032*/ 	.short	0x0000
        /*0034*/ 	.byte	0x00, 0xf0, 0x11, 0x00


	//----- nvinfo : EIATTR_SPARSE_MMA_MASK
	.align		4
.L_619:
        /*0038*/ 	.byte	0x03, 0x50
        /*003a*/ 	.short	0x0000


	//----- nvinfo : EIATTR_MAXREG_COUNT
	.align		4
        /*003c*/ 	.byte	0x03, 0x1b
        /*003e*/ 	.short	0x00ff


	//----- nvinfo : EIATTR_MERCURY_ISA_VERSION
	.align		4
        /*0040*/ 	.byte	0x03, 0x5f
        /*0042*/ 	.short	0x0101


	//----- nvinfo : EIATTR_EXIT_INSTR_OFFSETS
	.align		4
        /*0044*/ 	.byte	0x04, 0x1c
        /*0046*/ 	.short	(.L_621 - .L_620)


	//   ....[0]....
.L_620:
        /*0048*/ 	.word	0x00000430


	//   ....[1]....
        /*004c*/ 	.word	0x00001150


	//   ....[2]....
        /*0050*/ 	.word	0x000011a0


	//----- nvinfo : EIATTR_MAX_THREADS
	.align		4
.L_621:
        /*0054*/ 	.byte	0x04, 0x05
        /*0056*/ 	.short	(.L_623 - .L_622)
.L_622:
        /*0058*/ 	.word	0x00000080
        /*005c*/ 	.word	0x00000001
        /*0060*/ 	.word	0x00000001


	//----- nvinfo : EIATTR_CRS_STACK_SIZE
	.align		4
.L_623:
        /*0064*/ 	.byte	0x04, 0x1e
        /*0066*/ 	.short	(.L_625 - .L_624)
.L_624:
        /*0068*/ 	.word	0x00000000


	//----- nvinfo : EIATTR_CBANK_PARAM_SIZE
	.align		4
.L_625:
        /*006c*/ 	.byte	0x03, 0x19
        /*006e*/ 	.short	0x0030


	//----- nvinfo : EIATTR_PARAM_CBANK
	.align		4
        /*0070*/ 	.byte	0x04, 0x0a
        /*0072*/ 	.short	(.L_627 - .L_626)
	.align		4
.L_626:
        /*0074*/ 	.word	index@(.nv.constant0._ZN2at6native29vectorized_elementwise_kernelILi2EZZZNS0_66_GLOBAL__N__d53a5ca4_28_ActivationLeakyReluKernel_cu_f5210f67_355426leaky_relu_backward_kernelERNS_18TensorIteratorBaseERKN3c106ScalarEENKUlvE_clEvENKUlvE1_clEvEUlNS5_4HalfESB_E_St5arrayIPcLm3EEEEviT0_T1_)
        /*0078*/ 	.short	0x0210
        /*007a*/ 	.short	0x0030


	//----- nvinfo : EIATTR_SW_WAR
	.align		4
.L_627:
        /*007c*/ 	.byte	0x04, 0x36
        /*007e*/ 	.short	(.L_629 - .L_628)
.L_628:
        /*0080*/ 	.word	0x00000008
.L_629:


//--------------------- .nv.info._ZN2at6native29vectorized_elementwise_kernelILi4EZZZNS0_66_GLOBAL__N__d53a5ca4_28_ActivationLeakyReluKernel_cu_f5210f67_355426leaky_relu_backward_kernelERNS_18TensorIteratorBaseERKN3c106ScalarEENKUlvE_clEvENKUlvE1_clEvEUlNS5_4HalfESB_E_St5arrayIPcLm3EEEEviT0_T1_ --------------------------
	.section	.nv.info._ZN2at6native29vectorized_elementwise_kernelILi4EZZZNS0_66_GLOBAL__N__d53a5ca4_28_ActivationLeakyReluKernel_cu_f5210f67_355426leaky_relu_backward_kernelERNS_18TensorIteratorBaseERKN3c106ScalarEENKUlvE_clEvENKUlvE1_clEvEUlNS5_4HalfESB_E_St5arrayIPcLm3EEEEviT0_T1_,"",@"SHT_CUDA_INFO"
	.sectionflags	@""
	.align	4


	//----- nvinfo : EIATTR_CUDA_API_VERSION
	.align		4
        /*0000*/ 	.byte	0x04, 0x37
        /*0002*/ 	.short	(.L_631 - .L_630)
.L_630:
        /*0004*/ 	.word	0x00000082


	//----- nvinfo : EIATTR_KPARAM_INFO
	.align		4
.L_631:
        /*0008*/ 	.byte	0x04, 0x17
        /*000a*/ 	.short	(.L_633 - .L_632)
.L_632:
        /*000c*/ 	.word	0x00000000
        /*0010*/ 	.short	0x0002
        /*0012*/ 	.short	0x0018
        /*0014*/ 	.byte	0x00, 0xf0, 0x61, 0x00


	//----- nvinfo : EIATTR_KPARAM_INFO
	.align		4
.L_633:
        /*0018*/ 	.byte	0x04, 0x17
        /*001a*/ 	.short	(.L_635 - .L_634)
.L_634:
        /*001c*/ 	.word	0x00000000
        /*0020*/ 	.short	0x0001
        /*0022*/ 	.short	0x0008
        /*0024*/ 	.byte	0x00, 0xf0, 0x41, 0x00


	//----- nvinfo : EIATTR_KPARAM_INFO
	.align		4
.L_635:
        /*0028*/ 	.byte	0x04, 0x17
        /*002a*/ 	.short	(.L_637 - .L_636)
.L_636:
        /*002c*/ 	.word	0x00000000
        /*0030*/ 	.short	0x0000
        /*0032*/ 	.short	0x0000
        /*0034*/ 	.byte	0x00, 0xf0, 0x11, 0x00


	//----- nvinfo : EIATTR_SPARSE_MMA_MASK
	.align		4
.L_637:
        /*0038*/ 	.byte	0x03, 0x50
        /*003a*/ 	.short	0x0000


	//----- nvinfo : EIATTR_MAXREG_COUNT
	.align		4
        /*003c*/ 	.byte	0x03, 0x1b
        /*003e*/ 	.short	0x00ff


	//----- nvinfo : EIATTR_MERCURY_ISA_VERSION
	.align		4
        /*0040*/ 	.byte	0x03, 0x5f
        /*0042*/ 	.short	0x0101


	//----- nvinfo : EIATTR_EXIT_INSTR_OFFSETS
	.align		4
        /*0044*/ 	.byte	0x04, 0x1c
        /*0046*/ 	.short	(.L_639 - .L_638)


	//   ....[0]....
.L_638:
        /*0048*/ 	.word	0x000003d0


	//   ....[1]....
        /*004c*/ 	.word	0x000010f0


	//   ....[2]....
        /*0050*/ 	.word	0x00001140


	//----- nvinfo : EIATTR_MAX_THREADS
	.align		4
.L_639:
        /*0054*/ 	.byte	0x04, 0x05
        /*0056*/ 	.short	(.L_641 - .L_640)
.L_640:
        /*0058*/ 	.word	0x00000080
        /*005c*/ 	.word	0x00000001
        /*0060*/ 	.word	0x00000001


	//----- nvinfo : EIATTR_CRS_STACK_SIZE
	.align		4
.L_641:
        /*0064*/ 	.byte	0x04, 0x1e
        /*0066*/ 	.short	(.L_643 - .L_642)
.L_642:
        /*0068*/ 	.word	0x00000000


	//----- nvinfo : EIATTR_CBANK_PARAM_SIZE
	.align		4
.L_643:
        /*006c*/ 	.byte	0x03, 0x19
        /*006e*/ 	.short	0x0030


	//----- nvinfo : EIATTR_PARAM_CBANK
	.align		4
        /*0070*/ 	.byte	0x04, 0x0a
        /*0072*/ 	.short	(.L_645 - .L_644)
	.align		4
.L_644:
        /*0074*/ 	.word	index@(.nv.constant0._ZN2at6native29vectorized_elementwise_kernelILi4EZZZNS0_66_GLOBAL__N__d53a5ca4_28_ActivationLeakyReluKernel_cu_f5210f67_355426leaky_relu_backward_kernelERNS_18TensorIteratorBaseERKN3c106ScalarEENKUlvE_clEvENKUlvE1_clEvEUlNS5_4HalfESB_E_St5arrayIPcLm3EEEEviT0_T1_)
        /*0078*/ 	.short	0x0210
        /*007a*/ 	.short	0x0030


	//----- nvinfo : EIATTR_SW_WAR
	.align		4
.L_645:
        /*007c*/ 	.byte	0x04, 0x36
        /*007e*/ 	.short	(.L_647 - .L_646)
.L_646:
        /*0080*/ 	.word	0x00000008
.L_647:


//--------------------- .nv.info._ZN2at6native29vectorized_elementwise_kernelILi8EZZZNS0_66_GLOBAL__N__d53a5ca4_28_ActivationLeakyReluKernel_cu_f5210f67_355426leaky_relu_backward_kernelERNS_18TensorIteratorBaseERKN3c106ScalarEENKUlvE_clEvENKUlvE1_clEvEUlNS5_4HalfESB_E_St5arrayIPcLm3EEEEviT0_T1_ --------------------------
	.section	.nv.info._ZN2at6native29vectorized_elementwise_kernelILi8EZZZNS0_66_GLOBAL__N__d53a5ca4_28_ActivationLeakyReluKernel_cu_f5210f67_355426leaky_relu_backward_kernelERNS_18TensorIteratorBaseERKN3c106ScalarEENKUlvE_clEvENKUlvE1_clEvEUlNS5_4HalfESB_E_St5arrayIPcLm3EEEEviT0_T1_,"",@"SHT_CUDA_INFO"
	.sectionflags	@""
	.align	4


	//----- nvinfo : EIATTR_CUDA_API_VERSION
	.align		4
        /*0000*/ 	.byte	0x04, 0x37
        /*0002*/ 	.short	(.L_649 - .L_648)
.L_648:
        /*0004*/ 	.word	0x00000082


	//----- nvinfo : EIATTR_KPARAM_INFO
	.align		4
.L_649:
        /*0008*/ 	.byte	0x04, 0x17
        /*000a*/ 	.short	(.L_651 - .L_650)
.L_650:
        /*000c*/ 	.word	0x00000000
        /*0010*/ 	.short	0x0002
        /*0012*/ 	.short	0x0018
        /*0014*/ 	.byte	0x00, 0xf0, 0x61, 0x00


	//----- nvinfo : EIATTR_KPARAM_INFO
	.align		4
.L_651:
        /*0018*/ 	.byte	0x04, 0x17
        /*001a*/ 	.short	(.L_653 - .L_652)
.L_652:
        /*001c*/ 	.word	0x00000000
        /*0020*/ 	.short	0x0001
        /*0022*/ 	.short	0x0008
        /*0024*/ 	.byte	0x00, 0xf0, 0x41, 0x00


	//----- nvinfo : EIATTR_KPARAM_INFO
	.align		4
.L_653:
        /*0028*/ 	.byte	0x04, 0x17
        /*002a*/ 	.short	(.L_655 - .L_654)
.L_654:
        /*002c*/ 	.word	0x00000000
        /*0030*/ 	.short	0x0000
        /*0032*/ 	.short	0x0000
        /*0034*/ 	.byte	0x00, 0xf0, 0x11, 0x00


	//----- nvinfo : EIATTR_SPARSE_MMA_MASK
	.align		4
.L_655:
        /*0038*/ 	.byte	0x03, 0x50
        /*003a*/ 	.short	0x0000


	//----- nvinfo : EIATTR_MAXREG_COUNT
	.align		4
        /*003c*/ 	.byte	0x03, 0x1b
        /*003e*/ 	.short	0x00ff


	//----- nvinfo : EIATTR_MERCURY_ISA_VERSION
	.align		4
        /*0040*/ 	.byte	0x03, 0x5f
        /*0042*/ 	.short	0x0101


	//----- nvinfo : EIATTR_EXIT_INSTR_OFFSETS
	.align		4
        /*0044*/ 	.byte	0x04, 0x1c
        /*0046*/ 	.short	(.L_657 - .L_656)


	//   ....[0]....
.L_656:
        /*0048*/ 	.word	0x000003a0


	//   ....[1]....
        /*004c*/ 	.word	0x000010c0


	//   ....[2]....
        /*0050*/ 	.word	0x00001110


	//----- nvinfo : EIATTR_MAX_THREADS
	.align		4
.L_657:
        /*0054*/ 	.byte	0x04, 0x05
        /*0056*/ 	.short	(.L_659 - .L_658)
.L_658:
        /*0058*/ 	.word	0x00000080
        /*005c*/ 	.word	0x00000001
        /*0060*/ 	.word	0x00000001


	//----- nvinfo : EIATTR_CRS_STACK_SIZE
	.align		4
.L_659:
        /*0064*/ 	.byte	0x04, 0x1e
        /*0066*/ 	.short	(.L_661 - .L_660)
.L_660:
        /*0068*/ 	.word	0x00000000


	//----- nvinfo : EIATTR_CBANK_PARAM_SIZE
	.align		4
.L_661:
        /*006c*/ 	.byte	0x03, 0x19
        /*006e*/ 	.short	0x0030


	//----- nvinfo : EIATTR_PARAM_CBANK
	.align		4
        /*0070*/ 	.byte	0x04, 0x0a
        /*0072*/ 	.short	(.L_663 - .L_662)
	.align		4
.L_662:
        /*0074*/ 	.word	index@(.nv.constant0._ZN2at6native29vectorized_elementwise_kernelILi8EZZZNS0_66_GLOBAL__N__d53a5ca4_28_ActivationLeakyReluKernel_cu_f5210f67_355426leaky_relu_backward_kernelERNS_18TensorIteratorBaseERKN3c106ScalarEENKUlvE_clEvENKUlvE1_clEvEUlNS5_4HalfESB_E_St5arrayIPcLm3EEEEviT0_T1_)
        /*0078*/ 	.short	0x0210
        /*007a*/ 	.short	0x0030


	//----- nvinfo : EIATTR_SW_WAR
	.align		4
.L_663:
        /*007c*/ 	.byte	0x04, 0x36
        /*007e*/ 	.short	(.L_665 - .L_664)
.L_664:
        /*0080*/ 	.word	0x00000008
.L_665:


//--------------------- .nv.info._ZN2at6native18elementwise_kernelILi128ELi4EZNS0_15gpu_kernel_implIZZZNS0_66_GLOBAL__N__d53a5ca4_28_ActivationLeakyReluKernel_cu_f5210f67_355426leaky_relu_backward_kernelERNS_18TensorIteratorBaseERKN3c106ScalarEENKUlvE_clEvENKUlvE0_clEvEUlffE_EEvS5_RKT_EUliE_EEviT1_ --------------------------
	.section	.nv.info._ZN2at6native18elementwise_kernelILi128ELi4EZNS0_15gpu_kernel_implIZZZNS0_66_GLOBAL__N__d53a5ca4_28_ActivationLeakyReluKernel_cu_f5210f67_355426leaky_relu_backward_kernelERNS_18TensorIteratorBaseERKN3c106ScalarEENKUlvE_clEvENKUlvE0_clEvEUlffE_EEvS5_RKT_EUliE_EEviT1_,"",@"SHT_CUDA_INFO"
	.sectionflags	@""
	.align	4


	//----- nvinfo : EIATTR_CUDA_API_VERSION
	.align		4
        /*0000*/ 	.byte	0x04, 0x37
        /*0002*/ 	.short	(.L_667 - .L_666)
.L_666:
        /*0004*/ 	.word	0x00000082


	//----- nvinfo : EIATTR_KPARAM_INFO
	.align		4
.L_667:
        /*0008*/ 	.byte	0x04, 0x17
        /*000a*/ 	.short	(.L_669 - .L_668)
.L_668:
        /*000c*/ 	.word	0x00000000
        /*0010*/ 	.short	0x0001
        /*0012*/ 	.short	0x0008
        /*0014*/ 	.byte	0x00, 0xf0, 0x61, 0x0a


	//----- nvinfo : EIATTR_KPARAM_INFO
	.align		4
.L_669:
        /*0018*/ 	.byte	0x04, 0x17
        /*001a*/ 	.short	(.L_671 - .L_670)
.L_670:
        /*001c*/ 	.word	0x00000000
        /*0020*/ 	.short	0x0000
        /*0022*/ 	.short	0x0000
        /*0024*/ 	.byte	0x00, 0xf0, 0x11, 0x00


	//----- nvinfo : EIATTR_SPARSE_MMA_MASK
	.align		4
.L_671:
        /*0028*/ 	.byte	0x03, 0x50
        /*002a*/ 	.short	0x0000


	//----- nvinfo : EIATTR_MAXREG_COUNT
	.align		4
        /*002c*/ 	.byte	0x03, 0x1b
        /*002e*/ 	.short	0x0080


	//----- nvinfo : EIATTR_EXTERNS
	.align		4
        /*0030*/ 	.byte	0x04, 0x0f
        /*0032*/ 	.short	(.L_673 - .L_672)


	//   ....[0]....
	.align		4
.L_672:
        /*0034*/ 	.word	index@(__assertfail)


	//----- nvinfo : EIATTR_MERCURY_ISA_VERSION
	.align		4
.L_673:
        /*0038*/ 	.byte	0x03, 0x5f
        /*003a*/ 	.short	0x0101


	//----- nvinfo : EIATTR_SYSCALL_OFFSETS
	.align		4
        /*003c*/ 	.byte	0x04, 0x46
        /*003e*/ 	.short	(.L_675 - .L_674)


	//   ....[0]....
.L_674:
        /*0040*/ 	.word	0x00002490


	//   ....[1]....
        /*0044*/ 	.word	0x000032b0


	//   ....[2]....
        /*0048*/ 	.word	0x00004140


	//   ....[3]....
        /*004c*/ 	.word	0x00006600


	//   ....[4]....
        /*0050*/ 	.word	0x00007420


	//   ....[5]....
        /*0054*/ 	.word	0x000082b0


	//   ....[6]....
        /*0058*/ 	.word	0x0000a760


	//   ....[7]....
        /*005c*/ 	.word	0x0000b580


	//   ....[8]....
        /*0060*/ 	.word	0x0000c410


	//   ....[9]....
        /*0064*/ 	.word	0x0000e8b0


	//   ....[10]....
        /*0068*/ 	.word	0x0000f6d0


	//   ....[11]....
        /*006c*/ 	.word	0x00010560


	//----- nvinfo : EIATTR_EXIT_INSTR_OFFSETS
	.align		4
.L_675:
        /*0070*/ 	.byte	0x04, 0x1c
        /*0072*/ 	.short	(.L_677 - .L_676)


	//   ....[0]....
.L_676:
        /*0074*/ 	.word	0x0000c4c0


	//   ....[1]....
        /*0078*/ 	.word	0x0000f880


	//   ....[2]....
        /*007c*/ 	.word	0x0000f8c0


	//   ....[3]....
        /*0080*/ 	.word	0x0000f950


	//   ....[4]....
        /*0084*/ 	.word	0x0000f980


	//   ....[5]....
        /*0088*/ 	.word	0x0000f9b0


	//   ....[6]....
        /*008c*/ 	.word	0x0000fa30


	//   ....[7]....
        /*0090*/ 	.word	0x0000fa60


	//   ....[8]....
        /*0094*/ 	.word	0x0000faf0


	//   ....[9]....
        /*0098*/ 	.word	0x0000fb30


	//   ....[10]....
        /*009c*/ 	.word	0x0000fb70


	//   ....[11]....
        /*00a0*/ 	.word	0x0000fc30


	//   ....[12]....
        /*00a4*/ 	.word	0x0000fc80


	//   ....[13]....
        /*00a8*/ 	.word	0x0000fe00


	//   ....[14]....
        /*00ac*/ 	.word	0x0000ff50


	//   ....[15]....
        /*00b0*/ 	.word	0x0000ff80


	//   ....[16]....
        /*00b4*/ 	.word	0x00010030


	//   ....[17]....
        /*00b8*/ 	.word	0x000101a0


	//   ....[18]....
        /*00bc*/ 	.word	0x00010310


	//   ....[19]....
        /*00c0*/ 	.word	0x00010460


	//   ....[20]....
        /*00c4*/ 	.word	0x00010570


	//   ....[21]....
        /*00c8*/ 	.word	0x000105a0


	//   ....[22]....
        /*00cc*/ 	.word	0x000105d0


	//----- nvinfo : EIATTR_MAX_THREADS
	.align		4
.L_677:
        /*00d0*/ 	.byte	0x04, 0x05
        /*00d2*/ 	.short	(.L_679 - .L_678)
.L_678:
        /*00d4*/ 	.word	0x00000080
        /*00d8*/ 	.word	0x00000001
        /*00dc*/ 	.word	0x00000001


	//----- nvinfo : EIATTR_CRS_STACK_SIZE
	.align		4
.L_679:
        /*00e0*/ 	.byte	0x04, 0x1e
        /*00e2*/ 	.short	(.L_681 - .L_680)
.L_680:
        /*00e4*/ 	.word	0x00000000


	//----- nvinfo : EIATTR_CBANK_PARAM_SIZE
	.align		4
.L_681:
        /*00e8*/ 	.byte	0x03, 0x19
        /*00ea*/ 	.short	0x02a0


	//----- nvinfo : EIATTR_PARAM_CBANK
	.align		4
        /*00ec*/ 	.byte	0x04, 0x0a
        /*00ee*/ 	.short	(.L_683 - .L_682)
	.align		4
.L_682:
        /*00f0*/ 	.word	index@(.nv.constant0._ZN2at6native18elementwise_kernelILi128ELi4EZNS0_15gpu_kernel_implIZZZNS0_66_GLOBAL__N__d53a5ca4_28_ActivationLeakyReluKernel_cu_f5210f67_355426leaky_relu_backward_kernelERNS_18TensorIteratorBaseERKN3c106ScalarEENKUlvE_clEvENKUlvE0_clEvEUlffE_EEvS5_RKT_EUliE_EEviT1_)
        /*00f4*/ 	.short	0x0210
        /*00f6*/ 	.short	0x02a0


	//----- nvinfo : EIATTR_SW_WAR
	.align		4
.L_683:
        /*00f8*/ 	.byte	0x04, 0x36
        /*00fa*/ 	.short	(.L_685 - .L_684)
.L_684:
        /*00fc*/ 	.word	0x00000008
.L_685:


//--------------------- .nv.info._ZN2at6native27unrolled_elementwise_kernelIZZZNS0_66_GLOBAL__N__d53a5ca4_28_ActivationLeakyReluKernel_cu_f5210f67_355426leaky_relu_backward_kernelERNS_18TensorIteratorBaseERKN3c106ScalarEENKUlvE_clEvENKUlvE0_clEvEUlffE_St5arrayIPcLm3EELi4E23TrivialOffsetCalculatorILi2EjESF_ILi1EjENS0_6memory12LoadWithCastILi2EEENSI_13StoreWithCastILi1EEEEEviT_T0_T2_T3_T4_T5_ --------------------------
	.section	.nv.info._ZN2at6native27unrolled_elementwise_kernelIZZZNS0_66_GLOBAL__N__d53a5ca4_28_ActivationLeakyReluKernel_cu_f5210f67_355426leaky_relu_backward_kernelERNS_18TensorIteratorBaseERKN3c106ScalarEENKUlvE_clEvENKUlvE0_clEvEUlffE_St5arrayIPcLm3EELi4E23TrivialOffsetCalculatorILi2EjESF_ILi1EjENS0_6memory12LoadWithCastILi2EEENSI_13StoreWithCastILi1EEEEEviT_T0_T2_T3_T4_T5_,"",@"SHT_CUDA_INFO"
	.sectionflags	@""
	.align	4


	//----- nvinfo : EIATTR_CUDA_API_VERSION
	.align		4
        /*0000*/ 	.byte	0x04, 0x37
        /*0002*/ 	.short	(.L_687 - .L_686)
.L_686:
        /*0004*/ 	.word	0x00000082


	//----- nvinfo : EIATTR_KPARAM_INFO
	.align		4
.L_687:
        /*0008*/ 	.byte	0x04, 0x17
        /*000a*/ 	.short	(.L_689 - .L_688)
.L_688:
        /*000c*/ 	.word	0x00000000
        /*0010*/ 	.short	0x0006
        /*0012*/ 	.short	0x0040
        /*0014*/ 	.byte	0x00, 0xf0, 0x21, 0x00


	//----- nvinfo : EIATTR_KPARAM_INFO
	.align		4
.L_689:
        /*0018*/ 	.byte	0x04, 0x17
        /*001a*/ 	.short	(.L_691 - .L_690)
.L_690:
        /*001c*/ 	.word	0x00000000
        /*0020*/ 	.short	0x0005
        /*0022*/ 	.short	0x0034
        /*0024*/ 	.byte	0x00, 0xf0, 0x31, 0x00


	//----- nvinfo : EIATTR_KPARAM_INFO
	.align		4
.L_691:
        /*0028*/ 	.byte	0x04, 0x17
        /*002a*/ 	.short	(.L_693 - .L_692)
.L_692:
        /*002c*/ 	.word	0x00000000
        /*0030*/ 	.short	0x0004
        /*0032*/ 	.short	0x0031
        /*0034*/ 	.byte	0x00, 0xf0, 0x05, 0x00


	//----- nvinfo : EIATTR_KPARAM_INFO
	.align		4
.L_693:
        /*0038*/ 	.byte	0x04, 0x17
        /*003a*/ 	.short	(.L_695 - .L_694)
.L_694:
        /*003c*/ 	.word	0x00000000
        /*0040*/ 	.short	0x0003
        /*0042*/ 	.short	0x0030
        /*0044*/ 	.byte	0x00, 0xf0, 0x05, 0x00


	//----- nvinfo : EIATTR_KPARAM_INFO
	.align		4
.L_695:
        /*0048*/ 	.byte	0x04, 0x17
        /*004a*/ 	.short	(.L_697 - .L_696)
.L_696:
        /*004c*/ 	.word	0x00000000
        /*0050*/ 	.short	0x0002
        /*0052*/ 	.short	0x0018
        /*0054*/ 	.byte	0x00, 0xf0, 0x61, 0x00


	//----- nvinfo : EIATTR_KPARAM_INFO
	.align		4
.L_697:
        /*0058*/ 	.byte	0x04, 0x17
        /*005a*/ 	.short	(.L_699 - .L_698)
.L_698:
        /*005c*/ 	.word	0x00000000
        /*0060*/ 	.short	0x0001
        /*0062*/ 	.short	0x0008
        /*0064*/ 	.byte	0x00, 0xf0, 0x41, 0x00


	//----- nvinfo : EIATTR_KPARAM_INFO
	.align		4
.L_699:
        /*0068*/ 	.byte	0x04, 0x17
        /*006a*/ 	.short	(.L_701 - .L_700)
.L_700:
        /*006c*/ 	.word	0x00000000
        /*0070*/ 	.short	0x0000
        /*0072*/ 	.short	0x0000
        /*0074*/ 	.byte	0x00, 0xf0, 0x11, 0x00


	//----- nvinfo : EIATTR_SPARSE_MMA_MASK
	.align		4
.L_701:
        /*0078*/ 	.byte	0x03, 0x50
        /*007a*/ 	.short	0x0000


	//----- nvinfo : EIATTR_MAXREG_COUNT
	.align		4
        /*007c*/ 	.byte	0x03, 0x1b
        /*007e*/ 	.short	0x00ff


	//----- nvinfo : EIATTR_EXTERNS
	.align		4
        /*0080*/ 	.byte	0x04, 0x0f
        /*0082*/ 	.short	(.L_703 - .L_702)


	//   ....[0]....
	.align		4
.L_702:
        /*0084*/ 	.word	index@(__assertfail)


	//----- nvinfo : EIATTR_MERCURY_ISA_VERSION
	.align		4
.L_703:
        /*0088*/ 	.byte	0x03, 0x5f
        /*008a*/ 	.short	0x0101


	//----- nvinfo : EIATTR_SYSCALL_OFFSETS
	.align		4
        /*008c*/ 	.byte	0x04, 0x46
        /*008e*/ 	.short	(.L_705 - .L_704)


	//   ....[0]....
.L_704:
        /*0090*/ 	.word	0x00000ea0


	//   ....[1]....
        /*0094*/ 	.word	0x00001cd0


	//   ....[2]....
        /*0098*/ 	.word	0x00002b80


	//   ....[3]....
        /*009c*/ 	.word	0x000039b0


	//   ....[4]....
        /*00a0*/ 	.word	0x00004870


	//   ....[5]....
        /*00a4*/ 	.word	0x000056b0


	//   ....[6]....
        /*00a8*/ 	.word	0x00006550


	//   ....[7]....
        /*00ac*/ 	.word	0x00007360


	//   ....[8]....
        /*00b0*/ 	.word	0x00008300


	//   ....[9]....
        /*00b4*/ 	.word	0x000091d0


	//   ....[10]....
        /*00b8*/ 	.word	0x0000a090


	//   ....[11]....
        /*00bc*/ 	.word	0x0000af50


	//----- nvinfo : EIATTR_EXIT_INSTR_OFFSETS
	.align		4
.L_705:
        /*00c0*/ 	.byte	0x04, 0x1c
        /*00c2*/ 	.short	(.L_707 - .L_706)


	//   ....[0]....
.L_706:
        /*00c4*/ 	.word	0x0000a130


	//   ....[1]....
        /*00c8*/ 	.word	0x0000a270


	//   ....[2]....
        /*00cc*/ 	.word	0x0000a2b0


	//   ....[3]....
        /*00d0*/ 	.word	0x0000a340


	//   ....[4]....
        /*00d4*/ 	.word	0x0000a370


	//   ....[5]....
        /*00d8*/ 	.word	0x0000a3a0


	//   ....[6]....
        /*00dc*/ 	.word	0x0000a420


	//   ....[7]....
        /*00e0*/ 	.word	0x0000a450


	//   ....[8]....
        /*00e4*/ 	.word	0x0000a4e0


	//   ....[9]....
        /*00e8*/ 	.word	0x0000a520


	//   ....[10]....
        /*00ec*/ 	.word	0x0000a560


	//   ....[11]....
        /*00f0*/ 	.word	0x0000a620


	//   ....[12]....
        /*00f4*/ 	.word	0x0000a670


	//   ....[13]....
        /*00f8*/ 	.word	0x0000a7f0


	//   ....[14]....
        /*00fc*/ 	.word	0x0000a940


	//   ....[15]....
        /*0100*/ 	.word	0x0000a970


	//   ....[16]....
        /*0104*/ 	.word	0x0000aa20


	//   ....[17]....
        /*0108*/ 	.word	0x0000ab90


	//   ....[18]....
        /*010c*/ 	.word	0x0000ad00


	//   ....[19]....
        /*0110*/ 	.word	0x0000ae50


	//   ....[20]....
        /*0114*/ 	.word	0x0000af60


	//   ....[21]....
        /*0118*/ 	.word	0x0000af90


	//   ....[22]....
        /*011c*/ 	.word	0x0000afc0


	//----- nvinfo : EIATTR_MAX_THREADS
	.align		4
.L_707:
        /*0120*/ 	.byte	0x04, 0x05
        /*0122*/ 	.short	(.L_709 - .L_708)
.L_708:
        /*0124*/ 	.word	0x00000080
        /*0128*/ 	.word	0x00000001
        /*012c*/ 	.word	0x00000001


	//----- nvinfo : EIATTR_CRS_STACK_SIZE
	.align		4
.L_709:
        /*0130*/ 	.byte	0x04, 0x1e
        /*0132*/ 	.short	(.L_711 - .L_710)
.L_710:
        /*0134*/ 	.word	0x00000000


	//----- nvinfo : EIATTR_CBANK_PARAM_SIZE
	.align		4
.L_711:
        /*0138*/ 	.byte	0x03, 0x19
        /*013a*/ 	.short	0x0048


	//----- nvinfo : EIATTR_PARAM_CBANK
	.align		4
        /*013c*/ 	.byte	0x04, 0x0a
        /*013e*/ 	.short	(.L_713 - .L_712)
	.align		4
.L_712:
        /*0140*/ 	.word	index@(.nv.constant0._ZN2at6native27unrolled_elementwise_kernelIZZZNS0_66_GLOBAL__N__d53a5ca4_28_ActivationLeakyReluKernel_cu_f5210f67_355426leaky_relu_backward_kernelERNS_18TensorIteratorBaseERKN3c106ScalarEENKUlvE_clEvENKUlvE0_clEvEUlffE_St5arrayIPcLm3EELi4E23TrivialOffsetCalculatorILi2EjESF_ILi1EjENS0_6memory12LoadWithCastILi2EEENSI_13StoreWithCastILi1EEEEEviT_T0_T2_T3_T4_T5_)
        /*0144*/ 	.short	0x0210
        /*0146*/ 	.short	0x0048


	//----- nvinfo : EIATTR_SW_WAR
	.align		4
.L_713:
        /*0148*/ 	.byte	0x04, 0x36
        /*014a*/ 	.short	(.L_715 - .L_714)
.L_714:
        /*014c*/ 	.word	0x00000008
.L_715:


//--------------------- .nv.info._ZN2at6native18elementwise_kernelILi128ELi2EZNS0_22gpu_kernel_impl_nocastIZZZNS0_66_GLOBAL__N__d53a5ca4_28_ActivationLeakyReluKernel_cu_f5210f67_355426leaky_relu_backward_kernelERNS_18TensorIteratorBaseERKN3c106ScalarEENKUlvE_clEvENKUlvE0_clEvEUlffE_EEvS5_RKT_EUliE_EEviT1_ --------------------------
	.section	.nv.info._ZN2at6native18elementwise_kernelILi128ELi2EZNS0_22gpu_kernel_impl_nocastIZZZNS0_66_GLOBAL__N__d53a5ca4_28_ActivationLeakyReluKernel_cu_f5210f67_355426leaky_relu_backward_kernelERNS_18TensorIteratorBaseERKN3c106ScalarEENKUlvE_clEvENKUlvE0_clEvEUlffE_EEvS5_RKT_EUliE_EEviT1_,"",@"SHT_CUDA_INFO"
	.sectionflags	@""
	.align	4


	//----- nvinfo : EIATTR_CUDA_API_VERSION
	.align		4
        /*0000*/ 	.byte	0x04, 0x37
        /*0002*/ 	.short	(.L_717 - .L_716)
.L_716:
        /*0004*/ 	.word	0x00000082


	//----- nvinfo : EIATTR_KPARAM_INFO
	.align		4
.L_717:
        /*0008*/ 	.byte	0x04, 0x17
        /*000a*/ 	.short	(.L_719 - .L_718)
.L_718:
        /*000c*/ 	.word	0x00000000
        /*0010*/ 	.short	0x0001
        /*0012*/ 	.short	0x0008
        /*0014*/ 	.byte	0x00, 0xf0, 0x41, 0x0a


	//----- nvinfo : EIATTR_KPARAM_INFO
	.align		4
.L_719:
        /*0018*/ 	.byte	0x04, 0x17
        /*001a*/ 	.short	(.L_721 - .L_720)
.L_720:
        /*001c*/ 	.word	0x00000000
        /*0020*/ 	.short	0x0000
        /*0022*/ 	.short	0x0000
        /*0024*/ 	.byte	0x00, 0xf0, 0x11, 0x00


	//----- nvinfo : EIATTR_SPARSE_MMA_MASK
	.align		4
.L_721:
        /*0028*/ 	.byte	0x03, 0x50
        /*002a*/ 	.short	0x0000


	//----- nvinfo : EIATTR_MAXREG_COUNT
	.align		4
        /*002c*/ 	.byte	0x03, 0x1b
        /*002e*/ 	.short	0x0080


	//----- nvinfo : EIATTR_MERCURY_ISA_VERSION
	.align		4
        /*0030*/ 	.byte	0x03, 0x5f
        /*0032*/ 	.short	0x0101


	//----- nvinfo : EIATTR_EXIT_INSTR_OFFSETS
	.align		4
        /*0034*/ 	.byte	0x04, 0x1c
        /*0036*/ 	.short	(.L_723 - .L_722)


	//   ....[0]....
.L_722:
        /*0038*/ 	.word	0x000017d0


	//   ....[1]....
        /*003c*/ 	.word	0x00002ee0


	//----- nvinfo : EIATTR_MAX_THREADS
	.align		4
.L_723:
        /*0040*/ 	.byte	0x04, 0x05
        /*0042*/ 	.short	(.L_725 - .L_724)
.L_724:
        /*0044*/ 	.word	0x00000080
        /*0048*/ 	.word	0x00000001
        /*004c*/ 	.word	0x00000001


	//----- nvinfo : EIATTR_CRS_STACK_SIZE
	.align		4
.L_725:
        /*0050*/ 	.byte	0x04, 0x1e
        /*0052*/ 	.short	(.L_727 - .L_726)
.L_726:
        /*0054*/ 	.word	0x00000000


	//----- nvinfo : EIATTR_CBANK_PARAM_SIZE
	.align		4
.L_727:
        /*0058*/ 	.byte	0x03, 0x19
        /*005a*/ 	.short	0x0298


	//----- nvinfo : EIATTR_PARAM_CBANK
	.align		4
        /*005c*/ 	.byte	0x04, 0x0a
        /*005e*/ 	.short	(.L_729 - .L_728)
	.align		4
.L_728:
        /*0060*/ 	.word	index@(.nv.constant0._ZN2at6native18elementwise_kernelILi128ELi2EZNS0_22gpu_kernel_impl_nocastIZZZNS0_66_GLOBAL__N__d53a5ca4_28_ActivationLeakyReluKernel_cu_f5210f67_355426leaky_relu_backward_kernelERNS_18TensorIteratorBaseERKN3c106ScalarEENKUlvE_clEvENKUlvE0_clEvEUlffE_EEvS5_RKT_EUliE_EEviT1_)
        /*0064*/ 	.short	0x0210
        /*0066*/ 	.short	0x0298


	//----- nvinfo : EIATTR_SW_WAR
	.align		4
.L_729:
        /*0068*/ 	.byte	0x04, 0x36
        /*006a*/ 	.short	(.L_731 - .L_730)
.L_730:
        /*006c*/ 	.word	0x00000008
.L_731:


//--------------------- .nv.info._ZN2at6native27unrolled_elementwise_kernelIZZZNS0_66_GLOBAL__N__d53a5ca4_28_ActivationLeakyReluKernel_cu_f5210f67_355426leaky_relu_backward_kernelERNS_18TensorIteratorBaseERKN3c106ScalarEENKUlvE_clEvENKUlvE0_clEvEUlffE_St5arrayIPcLm3EELi4E23TrivialOffsetCalculatorILi2EjESF_ILi1EjENS0_6memory15LoadWithoutCastENSI_16StoreWithoutCastEEEviT_T0_T2_T3_T4_T5_ --------------------------
	.section	.nv.info._ZN2at6native27unrolled_elementwise_kernelIZZZNS0_66_GLOBAL__N__d53a5ca4_28_ActivationLeakyReluKernel_cu_f5210f67_355426leaky_relu_backward_kernelERNS_18TensorIteratorBaseERKN3c106ScalarEENKUlvE_clEvENKUlvE0_clEvEUlffE_St5arrayIPcLm3EELi4E23TrivialOffsetCalculatorILi2EjESF_ILi1EjENS0_6memory15LoadWithoutCastENSI_16StoreWithoutCastEEEviT_T0_T2_T3_T4_T5_,"",@"SHT_CUDA_INFO"
	.sectionflags	@""
	.align	4


	//----- nvinfo : EIATTR_CUDA_API_VERSION
	.align		4
        /*0000*/ 	.byte	0x04, 0x37
        /*0002*/ 	.short	(.L_733 - .L_732)
.L_732:
        /*0004*/ 	.word	0x00000082


	//----- nvinfo : EIATTR_KPARAM_INFO
	.align		4
.L_733:
        /*0008*/ 	.byte	0x04, 0x17
        /*000a*/ 	.short	(.L_735 - .L_734)
.L_734:
        /*000c*/ 	.word	0x00000000
        /*0010*/ 	.short	0x0006
        /*0012*/ 	.short	0x0033
        /*0014*/ 	.byte	0x00, 0xf0, 0x05, 0x00


	//----- nvinfo : EIATTR_KPARAM_INFO
	.align		4
.L_735:
        /*0018*/ 	.byte	0x04, 0x17
        /*001a*/ 	.short	(.L_737 - .L_736)
.L_736:
        /*001c*/ 	.word	0x00000000
        /*0020*/ 	.short	0x0005
        /*0022*/ 	.short	0x0032
        /*0024*/ 	.byte	0x00, 0xf0, 0x05, 0x00


	//----- nvinfo : EIATTR_KPARAM_INFO
	.align		4
.L_737:
        /*0028*/ 	.byte	0x04, 0x17
        /*002a*/ 	.short	(.L_739 - .L_738)
.L_738:
        /*002c*/ 	.word	0x00000000
        /*0030*/ 	.short	0x0004
        /*0032*/ 	.short	0x0031
        /*0034*/ 	.byte	0x00, 0xf0, 0x05, 0x00


	//----- nvinfo : EIATTR_KPARAM_INFO
	.align		4
.L_739:
        /*0038*/ 	.byte	0x04, 0x17
        /*003a*/ 	.short	(.L_741 - .L_740)
.L_740:
        /*003c*/ 	.word	0x00000000
        /*0040*/ 	.short	0x0003
        /*0042*/ 	.short	0x0030
        /*0044*/ 	.byte	0x00, 0xf0, 0x05, 0x00


	//----- nvinfo : EIATTR_KPARAM_INFO
	.align		4
.L_741:
        /*0048*/ 	.byte	0x04, 0x17
        /*004a*/ 	.short	(.L_743 - .L_742)
.L_742:
        /*004c*/ 	.word	0x00000000
        /*0050*/ 	.short	0x0002
        /*0052*/ 	.short	0x0018
        /*0054*/ 	.byte	0x00, 0xf0, 0x61, 0x00


	//----- nvinfo : EIATTR_KPARAM_INFO
	.align		4
.L_743:
        /*0058*/ 	.byte	0x04, 0x17
        /*005a*/ 	.short	(.L_745 - .L_744)
.L_744:
        /*005c*/ 	.word	0x00000000
        /*0060*/ 	.short	0x0001
        /*0062*/ 	.short	0x0008
        /*0064*/ 	.byte	0x00, 0xf0, 0x41, 0x00


	//----- nvinfo : EIATTR_KPARAM_INFO
	.align		4
.L_745:
        /*0068*/ 	.byte	0x04, 0x17
        /*006a*/ 	.short	(.L_747 - .L_746)
.L_746:
        /*006c*/ 	.word	0x00000000
        /*0070*/ 	.short	0x0000
        /*0072*/ 	.short	0x0000
        /*0074*/ 	.byte	0x00, 0xf0, 0x11, 0x00


	//----- nvinfo : EIATTR_SPARSE_MMA_MASK
	.align		4
.L_747:
        /*0078*/ 	.byte	0x03, 0x50
        /*007a*/ 	.short	0x0000


	//----- nvinfo : EIATTR_MAXREG_COUNT
	.align		4
        /*007c*/ 	.byte	0x03, 0x1b
        /*007e*/ 	.short	0x00ff


	//----- nvinfo : EIATTR_MERCURY_ISA_VERSION
	.align		4
        /*0080*/ 	.byte	0x03, 0x5f
        /*0082*/ 	.short	0x0101


	//----- nvinfo : EIATTR_EXIT_INSTR_OFFSETS
	.align		4
        /*0084*/ 	.byte	0x04, 0x1c
        /*0086*/ 	.short	(.L_749 - .L_748)


	//   ....[0]....
.L_748:
        /*0088*/ 	.word	0x000004f0


	//   ....[1]....
        /*008c*/ 	.word	0x00000540


	//----- nvinfo : EIATTR_MAX_THREADS
	.align		4
.L_749:
        /*0090*/ 	.byte	0x04, 0x05
        /*0092*/ 	.short	(.L_751 - .L_750)
.L_750:
        /*0094*/ 	.word	0x00000080
        /*0098*/ 	.word	0x00000001
        /*009c*/ 	.word	0x00000001


	//----- nvinfo : EIATTR_CRS_STACK_SIZE
	.align		4
.L_751:
        /*00a0*/ 	.byte	0x04, 0x1e
        /*00a2*/ 	.short	(.L_753 - .L_752)
.L_752:
        /*00a4*/ 	.word	0x00000000


	//----- nvinfo : EIATTR_CBANK_PARAM_SIZE
	.align		4
.L_753:
        /*00a8*/ 	.byte	0x03, 0x19
        /*00aa*/ 	.short	0x0034


	//----- nvinfo : EIATTR_PARAM_CBANK
	.align		4
        /*00ac*/ 	.byte	0x04, 0x0a
        /*00ae*/ 	.short	(.L_755 - .L_754)
	.align		4
.L_754:
        /*00b0*/ 	.word	index@(.nv.constant0._ZN2at6native27unrolled_elementwise_kernelIZZZNS0_66_GLOBAL__N__d53a5ca4_28_ActivationLeakyReluKernel_cu_f5210f67_355426leaky_relu_backward_kernelERNS_18TensorIteratorBaseERKN3c106ScalarEENKUlvE_clEvENKUlvE0_clEvEUlffE_St5arrayIPcLm3EELi4E23TrivialOffsetCalculatorILi2EjESF_ILi1EjENS0_6memory15LoadWithoutCastENSI_16StoreWithoutCastEEEviT_T0_T2_T3_T4_T5_)
        /*00b4*/ 	.short	0x0210
        /*00b6*/ 	.short	0x0034


	//----- nvinfo : EIATTR_SW_WAR
	.align		4
.L_755:
        /*00b8*/ 	.byte	0x04, 0x36
        /*00ba*/ 	.short	(.L_757 - .L_756)
.L_756:
        /*00bc*/ 	.word	0x00000008
.L_757:


//--------------------- .nv.info._ZN2at6native29vectorized_elementwise_kernelILi2EZZZNS0_66_GLOBAL__N__d53a5ca4_28_ActivationLeakyReluKernel_cu_f5210f67_355426leaky_relu_backward_kernelERNS_18TensorIteratorBaseERKN3c106ScalarEENKUlvE_clEvENKUlvE0_clEvEUlffE_St5arrayIPcLm3EEEEviT0_T1_ --------------------------
	.section	.nv.info._ZN2at6native29vectorized_elementwise_kernelILi2EZZZNS0_66_GLOBAL__N__d53a5ca4_28_ActivationLeakyReluKernel_cu_f5210f67_355426leaky_relu_backward_kernelERNS_18TensorIteratorBaseERKN3c106ScalarEENKUlvE_clEvENKUlvE0_clEvEUlffE_St5arrayIPcLm3EEEEviT0_T1_,"",@"SHT_CUDA_INFO"
	.sectionflags	@""
	.align	4


	//----- nvinfo : EIATTR_CUDA_API_VERSION
	.align		4
        /*0000*/ 	.byte	0x04, 0x37
        /*0002*/ 	.short	(.L_759 - .L_758)
.L_758:
        /*0004*/ 	.word	0x00000082


	//----- nvinfo : EIATTR_KPARAM_INFO
	.align		4
.L_759:
        /*0008*/ 	.byte	0x04, 0x17
        /*000a*/ 	.short	(.L_761 - .L_760)
.L_760:
        /*000c*/ 	.word	0x00000000
        /*0010*/ 	.short	0x0002
        /*0012*/ 	.short	0x0018
        /*0014*/ 	.byte	0x00, 0xf0, 0x61, 0x00


	//----- nvinfo : EIATTR_KPARAM_INFO
	.align		4
.L_761:
        /*0018*/ 	.byte	0x04, 0x17
        /*001a*/ 	.short	(.L_763 - .L_762)
.L_762:
        /*001c*/ 	.word	0x00000000
        /*0020*/ 	.short	0x0001
        /*0022*/ 	.short	0x0008
        /*0024*/ 	.byte	0x00, 0xf0, 0x41, 0x00


	//----- nvinfo : EIATTR_KPARAM_INFO
	.align		4
.L_763:
        /*0028*/ 	.byte	0x04, 0x17
        /*002a*/ 	.short	(.L_765 - .L_764)
.L_764:
        /*002c*/ 	.word	0x00000000
        /*0030*/ 	.short	0x0000
        /*0032*/ 	.short	0x0000
        /*0034*/ 	.byte	0x00, 0xf0, 0x11, 0x00


	//----- nvinfo : EIATTR_SPARSE_MMA_MASK
	.align		4
.L_765:
        /*0038*/ 	.byte	0x03, 0x50
        /*003a*/ 	.short	0x0000


	//----- nvinfo : EIATTR_MAXREG_COUNT
	.align		4
        /*003c*/ 	.byte	0x03, 0x1b
        /*003e*/ 	.short	0x00ff


	//----- nvinfo : EIATTR_MERCURY_ISA_VERSION
	.align		4
        /*0040*/ 	.byte	0x03, 0x5f
        /*0042*/ 	.short	0x0101


	//----- nvinfo : EIATTR_EXIT_INSTR_OFFSETS
	.align		4
        /*0044*/ 	.byte	0x04, 0x1c
        /*0046*/ 	.short	(.L_767 - .L_766)


	//   ....[0]....
.L_766:
        /*0048*/ 	.word	0x000002f0


	//   ....[1]....
        /*004c*/ 	.word	0x00000cc0


	//   ....[2]....
        /*0050*/ 	.word	0x00000d10


	//----- nvinfo : EIATTR_MAX_THREADS
	.align		4
.L_767:
        /*0054*/ 	.byte	0x04, 0x05
        /*0056*/ 	.short	(.L_769 - .L_768)
.L_768:
        /*0058*/ 	.word	0x00000080
        /*005c*/ 	.word	0x00000001
        /*0060*/ 	.word	0x00000001


	//----- nvinfo : EIATTR_CRS_STACK_SIZE
	.align		4
.L_769:
        /*0064*/ 	.byte	0x04, 0x1e
        /*0066*/ 	.short	(.L_771 - .L_770)
.L_770:
        /*0068*/ 	.word	0x00000000


	//----- nvinfo : EIATTR_CBANK_PARAM_SIZE
	.align		4
.L_771:
        /*006c*/ 	.byte	0x03, 0x19
        /*006e*/ 	.short	0x0030


	//----- nvinfo : EIATTR_PARAM_CBANK
	.align		4
        /*0070*/ 	.byte	0x04, 0x0a
        /*0072*/ 	.short	(.L_773 - .L_772)
	.align		4
.L_772:
        /*0074*/ 	.word	index@(.nv.constant0._ZN2at6native29vectorized_elementwise_kernelILi2EZZZNS0_66_GLOBAL__N__d53a5ca4_28_ActivationLeakyReluKernel_cu_f5210f67_355426leaky_relu_backward_kernelERNS_18TensorIteratorBaseERKN3c106ScalarEENKUlvE_clEvENKUlvE0_clEvEUlffE_St5arrayIPcLm3EEEEviT0_T1_)
        /*0078*/ 	.short	0x0210
        /*007a*/ 	.short	0x0030


	//----- nvinfo : EIATTR_SW_WAR
	.align		4
.L_773:
        /*007c*/ 	.byte	0x04, 0x36
        /*007e*/ 	.short	(.L_775 - .L_774)
.L_774:
        /*0080*/ 	.word	0x00000008
.L_775:


//--------------------- .nv.info._ZN2at6native29vectorized_elementwise_kernelILi4EZZZNS0_66_GLOBAL__N__d53a5ca4_28_ActivationLeakyReluKernel_cu_f5210f67_355426leaky_relu_backward_kernelERNS_18TensorIteratorBaseERKN3c106ScalarEENKUlvE_clEvENKUlvE0_clEvEUlffE_St5arrayIPcLm3EEEEviT0_T1_ --------------------------
	.section	.nv.info._ZN2at6native29vectorized_elementwise_kernelILi4EZZZNS0_66_GLOBAL__N__d53a5ca4_28_ActivationLeakyReluKernel_cu_f5210f67_355426leaky_relu_backward_kernelERNS_18TensorIteratorBaseERKN3c106ScalarEENKUlvE_clEvENKUlvE0_clEvEUlffE_St5arrayIPcLm3EEEEviT0_T1_,"",@"SHT_CUDA_INFO"
	.sectionflags	@""
	.align	4


	//----- nvinfo : EIATTR_CUDA_API_VERSION
	.align		4
        /*0000*/ 	.byte	0x04, 0x37
        /*0002*/ 	.short	(.L_777 - .L_776)
.L_776:
        /*0004*/ 	.word	0x00000082


	//----- nvinfo : EIATTR_KPARAM_INFO
	.align		4
.L_777:
        /*0008*/ 	.byte	0x04, 0x17
        /*000a*/ 	.short	(.L_779 - .L_778)
.L_778:
        /*000c*/ 	.word	0x00000000
        /*0010*/ 	.short	0x0002
        /*0012*/ 	.short	0x0018
        /*0014*/ 	.byte	0x00, 0xf0, 0x61, 0x00


	//----- nvinfo : EIATTR_KPARAM_INFO
	.align		4
.L_779:
        /*0018*/ 	.byte	0x04, 0x17
        /*001a*/ 	.short	(.L_781 - .L_780)
.L_780:
        /*001c*/ 	.word	0x00000000
        /*0020*/ 	.short	0x0001
        /*0022*/ 	.short	0x0008
        /*0024*/ 	.byte	0x00, 0xf0, 0x41, 0x00


	//----- nvinfo : EIATTR_KPARAM_INFO
	.align		4
.L_781:
        /*0028*/ 	.byte	0x04, 0x17
        /*002a*/ 	.short	(.L_783 - .L_782)
.L_782:
        /*002c*/ 	.word	0x00000000
        /*0030*/ 	.short	0x0000
        /*0032*/ 	.short	0x0000
        /*0034*/ 	.byte	0x00, 0xf0, 0x11, 0x00


	//----- nvinfo : EIATTR_SPARSE_MMA_MASK
	.align		4
.L_783:
        /*0038*/ 	.byte	0x03, 0x50
        /*003a*/ 	.short	0x0000


	//----- nvinfo : EIATTR_MAXREG_COUNT
	.align		4
        /*003c*/ 	.byte	0x03, 0x1b
        /*003e*/ 	.short	0x00ff


	//----- nvinfo : EIATTR_MERCURY_ISA_VERSION
	.align		4
        /*0040*/ 	.byte	0x03, 0x5f
        /*0042*/ 	.short	0x0101


	//----- nvinfo : EIATTR_EXIT_INSTR_OFFSETS
	.align		4
        /*0044*/ 	.byte	0x04, 0x1c
        /*0046*/ 	.short	(.L_785 - .L_784)


	//   ....[0]....
.L_784:
        /*0048*/ 	.word	0x00000290


	//   ....[1]....
        /*004c*/ 	.word	0x00000c60


	//   ....[2]....
        /*0050*/ 	.word	0x00000cb0


	//----- nvinfo : EIATTR_MAX_THREADS
	.align		4
.L_785:
        /*0054*/ 	.byte	0x04, 0x05
        /*0056*/ 	.short	(.L_787 - .L_786)
.L_786:
        /*0058*/ 	.word	0x00000080
        /*005c*/ 	.word	0x00000001
        /*0060*/ 	.word	0x00000001


	//----- nvinfo : EIATTR_CRS_STACK_SIZE
	.align		4
.L_787:
        /*0064*/ 	.byte	0x04, 0x1e
        /*0066*/ 	.short	(.L_789 - .L_788)
.L_788:
        /*0068*/ 	.word	0x00000000


	//----- nvinfo : EIATTR_CBANK_PARAM_SIZE
	.align		4
.L_789:
        /*006c*/ 	.byte	0x03, 0x19
        /*006e*/ 	.short	0x0030


	//----- nvinfo : EIATTR_PARAM_CBANK
	.align		4
        /*0070*/ 	.byte	0x04, 0x0a
        /*0072*/ 	.short	(.L_791 - .L_790)
	.align		4
.L_790:
        /*0074*/ 	.word	index@(.nv.constant0._ZN2at6native29vectorized_elementwise_kernelILi4EZZZNS0_66_GLOBAL__N__d53a5ca4_28_ActivationLeakyReluKernel_cu_f5210f67_355426leaky_relu_backward_kernelERNS_18TensorIteratorBaseERKN3c106ScalarEENKUlvE_clEvENKUlvE0_clEvEUlffE_St5arrayIPcLm3EEEEviT0_T1_)
        /*0078*/ 	.short	0x0210
        /*007a*/ 	.short	0x0030


	//----- nvinfo : EIATTR_SW_WAR
	.align		4
.L_791:
        /*007c*/ 	.byte	0x04, 0x36
        /*007e*/ 	.short	(.L_793 - .L_792)
.L_792:
        /*0080*/ 	.word	0x00000008
.L_793:


//--------------------- .nv.info._ZN2at6native29vectorized_elementwise_kernelILi8EZZZNS0_66_GLOBAL__N__d53a5ca4_28_ActivationLeakyReluKernel_cu_f5210f67_355426leaky_relu_backward_kernelERNS_18TensorIteratorBaseERKN3c106ScalarEENKUlvE_clEvENKUlvE0_clEvEUlffE_St5arrayIPcLm3EEEEviT0_T1_ --------------------------
	.section	.nv.info._ZN2at6native29vectorized_elementwise_kernelILi8EZZZNS0_66_GLOBAL__N__d53a5ca4_28_ActivationLeakyReluKernel_cu_f5210f67_355426leaky_relu_backward_kernelERNS_18TensorIteratorBaseERKN3c106ScalarEENKUlvE_clEvENKUlvE0_clEvEUlffE_St5arrayIPcLm3EEEEviT0_T1_,"",@"SHT_CUDA_INFO"
	.sectionflags	@""
	.align	4


	//----- nvinfo : EIATTR_CUDA_API_VERSION
	.align		4
        /*0000*/ 	.byte	0x04, 0x37
        /*0002*/ 	.short	(.L_795 - .L_794)
.L_794:
        /*0004*/ 	.word	0x00000082


	//----- nvinfo : EIATTR_KPARAM_INFO
	.align		4
.L_795:
        /*0008*/ 	.byte	0x04, 0x17
        /*000a*/ 	.short	(.L_797 - .L_796)
.L_796:
        /*000c*/ 	.word	0x00000000
        /*0010*/ 	.short	0x0002
        /*0012*/ 	.short	0x0018
        /*0014*/ 	.byte	0x00, 0xf0, 0x61, 0x00


	//----- nvinfo : EIATTR_KPARAM_INFO
	.align		4
.L_797:
        /*0018*/ 	.byte	0x04, 0x17
        /*001a*/ 	.short	(.L_799 - .L_798)
.L_798:
        /*001c*/ 	.word	0x00000000
        /*0020*/ 	.short	0x0001
        /*0022*/ 	.short	0x0008
        /*0024*/ 	.byte	0x00, 0xf0, 0x41, 0x00


	//----- nvinfo : EIATTR_KPARAM_INFO
	.align		4
.L_799:
        /*0028*/ 	.byte	0x04, 0x17
        /*002a*/ 	.short	(.L_801 - .L_800)
.L_800:
        /*002c*/ 	.word	0x00000000
        /*0030*/ 	.short	0x0000
        /*0032*/ 	.short	0x0000
        /*0034*/ 	.byte	0x00, 0xf0, 0x11, 0x00


	//----- nvinfo : EIATTR_SPARSE_MMA_MASK
	.align		4
.L_801:
        /*0038*/ 	.byte	0x03, 0x50
        /*003a*/ 	.short	0x0000


	//----- nvinfo : EIATTR_MAXREG_COUNT
	.align		4
        /*003c*/ 	.byte	0x03, 0x1b
        /*003e*/ 	.short	0x00ff


	//----- nvinfo : EIATTR_MERCURY_ISA_VERSION
	.align		4
        /*0040*/ 	.byte	0x03, 0x5f
        /*0042*/ 	.short	0x0101


	//----- nvinfo : EIATTR_EXIT_INSTR_OFFSETS
	.align		4
        /*0044*/ 	.byte	0x04, 0x1c
        /*0046*/ 	.short	(.L_803 - .L_802)


	//   ....[0]....
.L_802:
        /*0048*/ 	.word	0x00000290


	//   ....[1]....
        /*004c*/ 	.word	0x00000c60


	//   ....[2]....
        /*0050*/ 	.word	0x00000cb0


	//----- nvinfo : EIATTR_MAX_THREADS
	.align		4
.L_803:
        /*0054*/ 	.byte	0x04, 0x05
        /*0056*/ 	.short	(.L_805 - .L_804)
.L_804:
        /*0058*/ 	.word	0x00000080
        /*005c*/ 	.word	0x00000001
        /*0060*/ 	.word	0x00000001


	//----- nvinfo : EIATTR_CRS_STACK_SIZE
	.align		4
.L_805:
        /*0064*/ 	.byte	0x04, 0x1e
        /*0066*/ 	.short	(.L_807 - .L_806)
.L_806:
        /*0068*/ 	.word	0x00000000


	//----- nvinfo : EIATTR_CBANK_PARAM_SIZE
	.align		4
.L_807:
        /*006c*/ 	.byte	0x03, 0x19
        /*006e*/ 	.short	0x0030


	//----- nvinfo : EIATTR_PARAM_CBANK
	.align		4
        /*0070*/ 	.byte	0x04, 0x0a
        /*0072*/ 	.short	(.L_809 - .L_808)
	.align		4
.L_808:
        /*0074*/ 	.word	index@(.nv.constant0._ZN2at6native29vectorized_elementwise_kernelILi8EZZZNS0_66_GLOBAL__N__d53a5ca4_28_ActivationLeakyReluKernel_cu_f5210f67_355426leaky_relu_backward_kernelERNS_18TensorIteratorBaseERKN3c106ScalarEENKUlvE_clEvENKUlvE0_clEvEUlffE_St5arrayIPcLm3EEEEviT0_T1_)
        /*0078*/ 	.short	0x0210
        /*007a*/ 	.short	0x0030


	//----- nvinfo : EIATTR_SW_WAR
	.align		4
.L_809:
        /*007c*/ 	.byte	0x04, 0x36
        /*007e*/ 	.short	(.L_811 - .L_810)
.L_810:
        /*0080*/ 	.word	0x00000008
.L_811:


//--------------------- .nv.info._ZN2at6native18elementwise_kernelILi128ELi4EZNS0_15gpu_kernel_implIZZZNS0_66_GLOBAL__N__d53a5ca4_28_ActivationLeakyReluKernel_cu_f5210f67_355426leaky_relu_backward_kernelERNS_18TensorIteratorBaseERKN3c106ScalarEENKUlvE_clEvENKUlvE_clEvEUlddE_EEvS5_RKT_EUliE_EEviT1_ --------------------------
	.section	.nv.info._ZN2at6native18elementwise_kernelILi128ELi4EZNS0_15gpu_kernel_implIZZZNS0_66_GLOBAL__N__d53a5ca4_28_ActivationLeakyReluKernel_cu_f5210f67_355426leaky_relu_backward_kernelERNS_18TensorIteratorBaseERKN3c106ScalarEENKUlvE_clEvENKUlvE_clEvEUlddE_EEvS5_RKT_EUliE_EEviT1_,"",@"SHT_CUDA_INFO"
	.sectionflags	@""
	.align	4


	//----- nvinfo : EIATTR_CUDA_API_VERSION
	.align		4
        /*0000*/ 	.byte	0x04, 0x37
        /*0002*/ 	.short	(.L_813 - .L_812)
.L_812:
        /*0004*/ 	.word	0x00000082


	//----- nvinfo : EIATTR_KPARAM_INFO
	.align		4
.L_813:
        /*0008*/ 	.byte	0x04, 0x17
        /*000a*/ 	.short	(.L_815 - .L_814)
.L_814:
        /*000c*/ 	.word	0x00000000
        /*0010*/ 	.short	0x0001
        /*0012*/ 	.short	0x0008
        /*0014*/ 	.byte	0x00, 0xf0, 0x61, 0x0a


	//----- nvinfo : EIATTR_KPARAM_INFO
	.align		4
.L_815:
        /*0018*/ 	.byte	0x04, 0x17
        /*001a*/ 	.short	(.L_817 - .L_816)
.L_816:
        /*001c*/ 	.word	0x00000000
        /*0020*/ 	.short	0x0000
        /*0022*/ 	.short	0x0000
        /*0024*/ 	.byte	0x00, 0xf0, 0x11, 0x00


	//----- nvinfo : EIATTR_SPARSE_MMA_MASK
	.align		4
.L_817:
        /*0028*/ 	.byte	0x03, 0x50
        /*002a*/ 	.short	0x0000


	//----- nvinfo : EIATTR_MAXREG_COUNT
	.align		4
        /*002c*/ 	.byte	0x03, 0x1b
        /*002e*/ 	.short	0x0080


	//----- nvinfo : EIATTR_EXTERNS
	.align		4
        /*0030*/ 	.byte	0x04, 0x0f
        /*0032*/ 	.short	(.L_819 - .L_818)


	//   ....[0]....
	.align		4
.L_818:
        /*0034*/ 	.word	index@(__assertfail)


	//----- nvinfo : EIATTR_MERCURY_ISA_VERSION
	.align		4
.L_819:
        /*0038*/ 	.byte	0x03, 0x5f
        /*003a*/ 	.short	0x0101


	//----- nvinfo : EIATTR_SYSCALL_OFFSETS
	.align		4
        /*003c*/ 	.byte	0x04, 0x46
        /*003e*/ 	.short	(.L_821 - .L_820)


	//   ....[0]....
.L_820:
        /*0040*/ 	.word	0x00002590


	//   ....[1]....
        /*0044*/ 	.word	0x000034a0


	//   ....[2]....
        /*0048*/ 	.word	0x00004610


	//   ....[3]....
        /*004c*/ 	.word	0x00006bd0


	//   ....[4]....
        /*0050*/ 	.word	0x00007ae0


	//   ....[5]....
        /*0054*/ 	.word	0x00008c50


	//   ....[6]....
        /*0058*/ 	.word	0x0000b200


	//   ....[7]....
        /*005c*/ 	.word	0x0000c110


	//   ....[8]....
        /*0060*/ 	.word	0x0000d280


	//   ....[9]....
        /*0064*/ 	.word	0x0000f820


	//   ....[10]....
        /*0068*/ 	.word	0x00010730


	//   ....[11]....
        /*006c*/ 	.word	0x000118a0


	//----- nvinfo : EIATTR_EXIT_INSTR_OFFSETS
	.align		4
.L_821:
        /*0070*/ 	.byte	0x04, 0x1c
        /*0072*/ 	.short	(.L_823 - .L_822)


	//   ....[0]....
.L_822:
        /*0074*/ 	.word	0x0000d330


	//   ....[1]....
        /*0078*/ 	.word	0x000108e0


	//   ....[2]....
        /*007c*/ 	.word	0x00010920


	//   ....[3]....
        /*0080*/ 	.word	0x000109b0


	//   ....[4]....
        /*0084*/ 	.word	0x000109e0


	//   ....[5]....
        /*0088*/ 	.word	0x00010a10


	//   ....[6]....
        /*008c*/ 	.word	0x00010ae0


	//   ....[7]....
        /*0090*/ 	.word	0x00010b60


	//   ....[8]....
        /*0094*/ 	.word	0x00010c40


	//   ....[9]....
        /*0098*/ 	.word	0x00010cd0


	//   ....[10]....
        /*009c*/ 	.word	0x00010cf0


	//   ....[11]....
        /*00a0*/ 	.word	0x00010db0


	//   ....[12]....
        /*00a4*/ 	.word	0x00010de0


	//   ....[13]....
        /*00a8*/ 	.word	0x00010fb0


	//   ....[14]....
        /*00ac*/ 	.word	0x00011150


	//   ....[15]....
        /*00b0*/ 	.word	0x000111d0


	//   ....[16]....
        /*00b4*/ 	.word	0x00011280


	//   ....[17]....
        /*00b8*/ 	.word	0x00011440


	//   ....[18]....
        /*00bc*/ 	.word	0x00011600


	//   ....[19]....
        /*00c0*/ 	.word	0x000117a0


	//   ....[20]....
        /*00c4*/ 	.word	0x000118b0


	//   ....[21]....
        /*00c8*/ 	.word	0x000118e0


	//   ....[22]....
        /*00cc*/ 	.word	0x00011910


	//----- nvinfo : EIATTR_MAX_THREADS
	.align		4
.L_823:
        /*00d0*/ 	.byte	0x04, 0x05
        /*00d2*/ 	.short	(.L_825 - .L_824)
.L_824:
        /*00d4*/ 	.word	0x00000080
        /*00d8*/ 	.word	0x00000001
        /*00dc*/ 	.word	0x00000001


	//----- nvinfo : EIATTR_CRS_STACK_SIZE
	.align		4
.L_825:
        /*00e0*/ 	.byte	0x04, 0x1e
        /*00e2*/ 	.short	(.L_827 - .L_826)
.L_826:
        /*00e4*/ 	.word	0x00000000


	//----- nvinfo : EIATTR_CBANK_PARAM_SIZE
	.align		4
.L_827:
        /*00e8*/ 	.byte	0x03, 0x19
        /*00ea*/ 	.short	0x02a0


	//----- nvinfo : EIATTR_PARAM_CBANK
	.align		4
        /*00ec*/ 	.byte	0x04, 0x0a
        /*00ee*/ 	.short	(.L_829 - .L_828)
	.align		4
.L_828:
        /*00f0*/ 	.word	index@(.nv.constant0._ZN2at6native18elementwise_kernelILi128ELi4EZNS0_15gpu_kernel_implIZZZNS0_66_GLOBAL__N__d53a5ca4_28_ActivationLeakyReluKernel_cu_f5210f67_355426leaky_relu_backward_kernelERNS_18TensorIteratorBaseERKN3c106ScalarEENKUlvE_clEvENKUlvE_clEvEUlddE_EEvS5_RKT_EUliE_EEviT1_)
        /*00f4*/ 	.short	0x0210
        /*00f6*/ 	.short	0x02a0


	//----- nvinfo : EIATTR_SW_WAR
	.align		4
.L_829:
        /*00f8*/ 	.byte	0x04, 0x36
        /*00fa*/ 	.short	(.L_831 - .L_830)
.L_830:
        /*00fc*/ 	.word	0x00000008
.L_831:


//--------------------- .nv.info._ZN2at6native27unrolled_elementwise_kernelIZZZNS0_66_GLOBAL__N__d53a5ca4_28_ActivationLeakyReluKernel_cu_f5210f67_355426leaky_relu_backward_kernelERNS_18TensorIteratorBaseERKN3c106ScalarEENKUlvE_clEvENKUlvE_clEvEUlddE_St5arrayIPcLm3EELi4E23TrivialOffsetCalculatorILi2EjESF_ILi1EjENS0_6memory12LoadWithCastILi2EEENSI_13StoreWithCastILi1EEEEEviT_T0_T2_T3_T4_T5_ --------------------------
	.section	.nv.info._ZN2at6native27unrolled_elementwise_kernelIZZZNS0_66_GLOBAL__N__d53a5ca4_28_ActivationLeakyReluKernel_cu_f5210f67_355426leaky_relu_backward_kernelERNS_18TensorIteratorBaseERKN3c106ScalarEENKUlvE_clEvENKUlvE_clEvEUlddE_St5arrayIPcLm3EELi4E23TrivialOffsetCalculatorILi2EjESF_ILi1EjENS0_6memory12LoadWithCastILi2EEENSI_13StoreWithCastILi1EEEEEviT_T0_T2_T3_T4_T5_,"",@"SHT_CUDA_INFO"
	.sectionflags	@""
	.align	4


	//----- nvinfo : EIATTR_CUDA_API_VERSION
	.align		4
        /*0000*/ 	.byte	0x04, 0x37
        /*0002*/ 	.short	(.L_833 - .L_832)
.L_832:
        /*0004*/ 	.word	0x00000082


	//----- nvinfo : EIATTR_KPARAM_INFO
	.align		4
.L_833:
        /*0008*/ 	.byte	0x04, 0x17
        /*000a*/ 	.short	(.L_835 - .L_834)
.L_834:
        /*000c*/ 	.word	0x00000000
        /*0010*/ 	.short	0x0006
        /*0012*/ 	.short	0x0040
        /*0014*/ 	.byte	0x00, 0xf0, 0x21, 0x00


	//----- nvinfo : EIATTR_KPARAM_INFO
	.align		4
.L_835:
        /*0018*/ 	.byte	0x04, 0x17
        /*001a*/ 	.short	(.L_837 - .L_836)
.L_836:
        /*001c*/ 	.word	0x00000000
        /*0020*/ 	.short	0x0005
        /*0022*/ 	.short	0x0034
        /*0024*/ 	.byte	0x00, 0xf0, 0x31, 0x00


	//----- nvinfo : EIATTR_KPARAM_INFO
	.align		4
.L_837:
        /*0028*/ 	.byte	0x04, 0x17
        /*002a*/ 	.short	(.L_839 - .L_838)
.L_838:
        /*002c*/ 	.word	0x00000000
        /*0030*/ 	.short	0x0004
        /*0032*/ 	.short	0x0031
        /*0034*/ 	.byte	0x00, 0xf0, 0x05, 0x00


	//----- nvinfo : EIATTR_KPARAM_INFO
	.align		4
.L_839:
        /*0038*/ 	.byte	0x04, 0x17
        /*003a*/ 	.short	(.L_841 - .L_840)
.L_840:
        /*003c*/ 	.word	0x00000000
        /*0040*/ 	.short	0x0003
        /*0042*/ 	.short	0x0030
        /*0044*/ 	.byte	0x00, 0xf0, 0x05, 0x00


	//----- nvinfo : EIATTR_KPARAM_INFO
	.align		4
.L_841:
        /*0048*/ 	.byte	0x04, 0x17
        /*004a*/ 	.short	(.L_843 - .L_842)
.L_842:
        /*004c*/ 	.word	0x00000000
        /*0050*/ 	.short	0x0002
        /*0052*/ 	.short	0x0018
        /*0054*/ 	.byte	0x00, 0xf0, 0x61, 0x00


	//----- nvinfo : EIATTR_KPARAM_INFO
	.align		4
.L_843:
        /*0058*/ 	.byte	0x04, 0x17
        /*005a*/ 	.short	(.L_845 - .L_844)
.L_844:
        /*005c*/ 	.word	0x00000000
        /*0060*/ 	.short	0x0001
        /*0062*/ 	.short	0x0008
        /*0064*/ 	.byte	0x00, 0xf0, 0x41, 0x00


	//----- nvinfo : EIATTR_KPARAM_INFO
	.align		4
.L_845:
        /*0068*/ 	.byte	0x04, 0x17
        /*006a*/ 	.short	(.L_847 - .L_846)
.L_846:
        /*006c*/ 	.word	0x00000000
        /*0070*/ 	.short	0x0000
        /*0072*/ 	.short	0x0000
        /*0074*/ 	.byte	0x00, 0xf0, 0x11, 0x00


	//----- nvinfo : EIATTR_SPARSE_MMA_MASK
	.align		4
.L_847:
        /*0078*/ 	.byte	0x03, 0x50
        /*007a*/ 	.short	0x0000


	//----- nvinfo : EIATTR_MAXREG_COUNT
	.align		4
        /*007c*/ 	.byte	0x03, 0x1b
        /*007e*/ 	.short	0x00ff


	//----- nvinfo : EIATTR_EXTERNS
	.align		4
        /*0080*/ 	.byte	0x04, 0x0f
        /*0082*/ 	.short	(.L_849 - .L_848)


	//   ....[0]....
	.align		4
.L_848:
        /*0084*/ 	.word	index@(__assertfail)


	//----- nvinfo : EIATTR_MERCURY_ISA_VERSION
	.align		4
.L_849:
        /*0088*/ 	.byte	0x03, 0x5f
        /*008a*/ 	.short	0x0101


	//----- nvinfo : EIATTR_SYSCALL_OFFSETS
	.align		4
        /*008c*/ 	.byte	0x04, 0x46
        /*008e*/ 	.short	(.L_851 - .L_850)


	//   ....[0]....
.L_850:
        /*0090*/ 	.word	0x00000fa0


	//   ....[1]....
        /*0094*/ 	.word	0x00001ec0


	//   ....[2]....
        /*0098*/ 	.word	0x00002e60


	//   ....[3]....
        /*009c*/ 	.word	0x00003d80


	//   ....[4]....
        /*00a0*/ 	.word	0x00004d30


	//   ....[5]....
        /*00a4*/ 	.word	0x00005c50


	//   ....[6]....
        /*00a8*/ 	.word	0x00006be0


	//   ....[7]....
        /*00ac*/ 	.word	0x00007b10


	//   ....[8]....
        /*00b0*/ 	.word	0x00008e20


	//   ....[9]....
        /*00b4*/ 	.word	0x00009fb0


	//   ....[10]....
        /*00b8*/ 	.word	0x0000b130


	//   ....[11]....
        /*00bc*/ 	.word	0x0000c2d0


	//----- nvinfo : EIATTR_EXIT_INSTR_OFFSETS
	.align		4
.L_851:
        /*00c0*/ 	.byte	0x04, 0x1c
        /*00c2*/ 	.short	(.L_853 - .L_852)


	//   ....[0]....
.L_852:
        /*00c4*/ 	.word	0x0000b1d0


	//   ....[1]....
        /*00c8*/ 	.word	0x0000b310


	//   ....[2]....
        /*00cc*/ 	.word	0x0000b350


	//   ....[3]....
        /*00d0*/ 	.word	0x0000b3e0


	//   ....[4]....
        /*00d4*/ 	.word	0x0000b410


	//   ....[5]....
        /*00d8*/ 	.word	0x0000b440


	//   ....[6]....
        /*00dc*/ 	.word	0x0000b510


	//   ....[7]....
        /*00e0*/ 	.word	0x0000b590


	//   ....[8]....
        /*00e4*/ 	.word	0x0000b670


	//   ....[9]....
        /*00e8*/ 	.word	0x0000b700


	//   ....[10]....
        /*00ec*/ 	.word	0x0000b720


	//   ....[11]....
        /*00f0*/ 	.word	0x0000b7e0


	//   ....[12]....
        /*00f4*/ 	.word	0x0000b810


	//   ....[13]....
        /*00f8*/ 	.word	0x0000b9e0


	//   ....[14]....
        /*00fc*/ 	.word	0x0000bb80


	//   ....[15]....
        /*0100*/ 	.word	0x0000bc00


	//   ....[16]....
        /*0104*/ 	.word	0x0000bcb0


	//   ....[17]....
        /*0108*/ 	.word	0x0000be70


	//   ....[18]....
        /*010c*/ 	.word	0x0000c030


	//   ....[19]....
        /*0110*/ 	.word	0x0000c1d0


	//   ....[20]....
        /*0114*/ 	.word	0x0000c2e0


	//   ....[21]....
        /*0118*/ 	.word	0x0000c310


	//   ....[22]....
        /*011c*/ 	.word	0x0000c340


	//----- nvinfo : EIATTR_MAX_THREADS
	.align		4
.L_853:
        /*0120*/ 	.byte	0x04, 0x05
        /*0122*/ 	.short	(.L_855 - .L_854)
.L_854:
        /*0124*/ 	.word	0x00000080
        /*0128*/ 	.word	0x00000001
        /*012c*/ 	.word	0x00000001


	//----- nvinfo : EIATTR_CRS_STACK_SIZE
	.align		4
.L_855:
        /*0130*/ 	.byte	0x04, 0x1e
        /*0132*/ 	.short	(.L_857 - .L_856)
.L_856:
        /*0134*/ 	.word	0x00000000


	//----- nvinfo : EIATTR_CBANK_PARAM_SIZE
	.align		4
.L_857:
        /*0138*/ 	.byte	0x03, 0x19
        /*013a*/ 	.short	0x0048


	//----- nvinfo : EIATTR_PARAM_CBANK
	.align		4
        /*013c*/ 	.byte	0x04, 0x0a
        /*013e*/ 	.short	(.L_859 - .L_858)
	.align		4
.L_858:
        /*0140*/ 	.word	index@(.nv.constant0._ZN2at6native27unrolled_elementwise_kernelIZZZNS0_66_GLOBAL__N__d53a5ca4_28_ActivationLeakyReluKernel_cu_f5210f67_355426leaky_relu_backward_kernelERNS_18TensorIteratorBaseERKN3c106ScalarEENKUlvE_clEvENKUlvE_clEvEUlddE_St5arrayIPcLm3EELi4E23TrivialOffsetCalculatorILi2EjESF_ILi1EjENS0_6memory12LoadWithCastILi2EEENSI_13StoreWithCastILi1EEEEEviT_T0_T2_T3_T4_T5_)
        /*0144*/ 	.short	0x0210
        /*0146*/ 	.short	0x0048


	//----- nvinfo : EIATTR_SW_WAR
	.align		4
.L_859:
        /*0148*/ 	.byte	0x04, 0x36
        /*014a*/ 	.short	(.L_861 - .L_860)
.L_860:
        /*014c*/ 	.word	0x00000008
.L_861:


//--------------------- .nv.info._ZN2at6native18elementwise_kernelILi128ELi2EZNS0_22gpu_kernel_impl_nocastIZZZNS0_66_GLOBAL__N__d53a5ca4_28_ActivationLeakyReluKernel_cu_f5210f67_355426leaky_relu_backward_kernelERNS_18TensorIteratorBaseERKN3c106ScalarEENKUlvE_clEvENKUlvE_clEvEUlddE_EEvS5_RKT_EUliE_EEviT1_ --------------------------
	.section	.nv.info._ZN2at6native18elementwise_kernelILi128ELi2EZNS0_22gpu_kernel_impl_nocastIZZZNS0_66_GLOBAL__N__d53a5ca4_28_ActivationLeakyReluKernel_cu_f5210f67_355426leaky_relu_backward_kernelERNS_18TensorIteratorBaseERKN3c106ScalarEENKUlvE_clEvENKUlvE_clEvEUlddE_EEvS5_RKT_EUliE_EEviT1_,"",@"SHT_CUDA_INFO"
	.sectionflags	@""
	.align	4


	//----- nvinfo : EIATTR_CUDA_API_VERSION
	.align		4
        /*0000*/ 	.byte	0x04, 0x37
        /*0002*/ 	.short	(.L_863 - .L_862)
.L_862:
        /*0004*/ 	.word	0x00000082


	//----- nvinfo : EIATTR_KPARAM_INFO
	.align		4
.L_863:
        /*0008*/ 	.byte	0x04, 0x17
        /*000a*/ 	.short	(.L_865 - .L_864)
.L_864:
        /*000c*/ 	.word	0x00000000
        /*0010*/ 	.short	0x0001
        /*0012*/ 	.short	0x0008
        /*0014*/ 	.byte	0x00, 0xf0, 0x41, 0x0a


	//----- nvinfo : EIATTR_KPARAM_INFO
	.align		4
.L_865:
        /*0018*/ 	.byte	0x04, 0x17
        /*001a*/ 	.short	(.L_867 - .L_866)
.L_866:
        /*001c*/ 	.word	0x00000000
        /*0020*/ 	.short	0x0000
        /*0022*/ 	.short	0x0000
        /*0024*/ 	.byte	0x00, 0xf0, 0x11, 0x00


	//----- nvinfo : EIATTR_SPARSE_MMA_MASK
	.align		4
.L_867:
        /*0028*/ 	.byte	0x03, 0x50
        /*002a*/ 	.short	0x0000


	//----- nvinfo : EIATTR_MAXREG_COUNT
	.align		4
        /*002c*/ 	.byte	0x03, 0x1b
        /*002e*/ 	.short	0x0080


	//----- nvinfo : EIATTR_MERCURY_ISA_VERSION
	.align		4
        /*0030*/ 	.byte	0x03, 0x5f
        /*0032*/ 	.short	0x0101


	//----- nvinfo : EIATTR_EXIT_INSTR_OFFSETS
	.align		4
        /*0034*/ 	.byte	0x04, 0x1c
        /*0036*/ 	.short	(.L_869 - .L_868)


	//   ....[0]....
.L_868:
        /*0038*/ 	.word	0x000017f0


	//   ....[1]....
        /*003c*/ 	.word	0x00002f20


	//----- nvinfo : EIATTR_MAX_THREADS
	.align		4
.L_869:
        /*0040*/ 	.byte	0x04, 0x05
        /*0042*/ 	.short	(.L_871 - .L_870)
.L_870:
        /*0044*/ 	.word	0x00000080
        /*0048*/ 	.word	0x00000001
        /*004c*/ 	.word	0x00000001


	//----- nvinfo : EIATTR_CRS_STACK_SIZE
	.align		4
.L_871:
        /*0050*/ 	.byte	0x04, 0x1e
        /*0052*/ 	.short	(.L_873 - .L_872)
.L_872:
        /*0054*/ 	.word	0x00000000


	//----- nvinfo : EIATTR_CBANK_PARAM_SIZE
	.align		4
.L_873:
        /*0058*/ 	.byte	0x03, 0x19
        /*005a*/ 	.short	0x0298


	//----- nvinfo : EIATTR_PARAM_CBANK
	.align		4
        /*005c*/ 	.byte	0x04, 0x0a
        /*005e*/ 	.short	(.L_875 - .L_874)
	.align		4
.L_874:
        /*0060*/ 	.word	index@(.nv.constant0._ZN2at6native18elementwise_kernelILi128ELi2EZNS0_22gpu_kernel_impl_nocastIZZZNS0_66_GLOBAL__N__d53a5ca4_28_ActivationLeakyReluKernel_cu_f5210f67_355426leaky_relu_backward_kernelERNS_18TensorIteratorBaseERKN3c106ScalarEENKUlvE_clEvENKUlvE_clEvEUlddE_EEvS5_RKT_EUliE_EEviT1_)
        /*0064*/ 	.short	0x0210
        /*0066*/ 	.short	0x0298


	//----- nvinfo : EIATTR_SW_WAR
	.align		4
.L_875:
        /*0068*/ 	.byte	0x04, 0x36
        /*006a*/ 	.short	(.L_877 - .L_876)
.L_876:
        /*006c*/ 	.word	0x00000008
.L_877:


//--------------------- .nv.info._ZN2at6native27unrolled_elementwise_kernelIZZZNS0_66_GLOBAL__N__d53a5ca4_28_ActivationLeakyReluKernel_cu_f5210f67_355426leaky_relu_backward_kernelERNS_18TensorIteratorBaseERKN3c106ScalarEENKUlvE_clEvENKUlvE_clEvEUlddE_St5arrayIPcLm3EELi4E23TrivialOffsetCalculatorILi2EjESF_ILi1EjENS0_6memory15LoadWithoutCastENSI_16StoreWithoutCastEEEviT_T0_T2_T3_T4_T5_ --------------------------
	.section	.nv.info._ZN2at6native27unrolled_elementwise_kernelIZZZNS0_66_GLOBAL__N__d53a5ca4_28_ActivationLeakyReluKernel_cu_f5210f67_355426leaky_relu_backward_kernelERNS_18TensorIteratorBaseERKN3c106ScalarEENKUlvE_clEvENKUlvE_clEvEUlddE_St5arrayIPcLm3EELi4E23TrivialOffsetCalculatorILi2EjESF_ILi1EjENS0_6memory15LoadWithoutCastENSI_16StoreWithoutCastEEEviT_T0_T2_T3_T4_T5_,"",@"SHT_CUDA_INFO"
	.sectionflags	@""
	.align	4


	//----- nvinfo : EIATTR_CUDA_API_VERSION
	.align		4
        /*0000*/ 	.byte	0x04, 0x37
        /*0002*/ 	.short	(.L_879 - .L_878)
.L_878:
        /*0004*/ 	.word	0x00000082


	//----- nvinfo : EIATTR_KPARAM_INFO
	.align		4
.L_879:
        /*0008*/ 	.byte	0x04, 0x17
        /*000a*/ 	.short	(.L_881 - .L_880)
.L_880:
        /*000c*/ 	.word	0x00000000
        /*0010*/ 	.short	0x0006
        /*0012*/ 	.short	0x0033
        /*0014*/ 	.byte	0x00, 0xf0, 0x05, 0x00


	//----- nvinfo : EIATTR_KPARAM_INFO
	.align		4
.L_881:
        /*0018*/ 	.byte	0x04, 0x17
        /*001a*/ 	.short	(.L_883 - .L_882)
.L_882:
        /*001c*/ 	.word	0x00000000
        /*0020*/ 	.short	0x0005
        /*0022*/ 	.short	0x0032
        /*0024*/ 	.byte	0x00, 0xf0, 0x05, 0x00


	//----- nvinfo : EIATTR_KPARAM_INFO
	.align		4
.L_883:
        /*0028*/ 	.byte	0x04, 0x17
        /*002a*/ 	.short	(.L_885 - .L_884)
.L_884:
        /*002c*/ 	.word	0x00000000
        /*0030*/ 	.short	0x0004
        /*0032*/ 	.short	0x0031
        /*0034*/ 	.byte	0x00, 0xf0, 0x05, 0x00


	//----- nvinfo : EIATTR_KPARAM_INFO
	.align		4
.L_885:
        /*0038*/ 	.byte	0x04, 0x17
        /*003a*/ 	.short	(.L_887 - .L_886)
.L_886:
        /*003c*/ 	.word	0x00000000
        /*0040*/ 	.short	0x0003
        /*0042*/ 	.short	0x0030
        /*0044*/ 	.byte	0x00, 0xf0, 0x05, 0x00


	//----- nvinfo : EIATTR_KPARAM_INFO
	.align		4
.L_887:
        /*0048*/ 	.byte	0x04, 0x17
        /*004a*/ 	.short	(.L_889 - .L_888)
.L_888:
        /*004c*/ 	.word	0x00000000
        /*0050*/ 	.short	0x0002
        /*0052*/ 	.short	0x0018
        /*0054*/ 	.byte	0x00, 0xf0, 0x61, 0x00


	//----- nvinfo : EIATTR_KPARAM_INFO
	.align		4
.L_889:
        /*0058*/ 	.byte	0x04, 0x17
        /*005a*/ 	.short	(.L_891 - .L_890)
.L_890:
        /*005c*/ 	.word	0x00000000
        /*0060*/ 	.short	0x0001
        /*0062*/ 	.short	0x0008
        /*0064*/ 	.byte	0x00, 0xf0, 0x41, 0x00


	//----- nvinfo : EIATTR_KPARAM_INFO
	.align		4
.L_891:
        /*0068*/ 	.byte	0x04, 0x17
        /*006a*/ 	.short	(.L_893 - .L_892)
.L_892:
        /*006c*/ 	.word	0x00000000
        /*0070*/ 	.short	0x0000
        /*0072*/ 	.short	0x0000
        /*0074*/ 	.byte	0x00, 0xf0, 0x11, 0x00


	//----- nvinfo : EIATTR_SPARSE_MMA_MASK
	.align		4
.L_893:
        /*0078*/ 	.byte	0x03, 0x50
        /*007a*/ 	.short	0x0000


	//----- nvinfo : EIATTR_MAXREG_COUNT
	.align		4
        /*007c*/ 	.byte	0x03, 0x1b
        /*007e*/ 	.short	0x00ff


	//----- nvinfo : EIATTR_MERCURY_ISA_VERSION
	.align		4
        /*0080*/ 	.byte	0x03, 0x5f
        /*0082*/ 	.short	0x0101


	//----- nvinfo : EIATTR_EXIT_INSTR_OFFSETS
	.align		4
        /*0084*/ 	.byte	0x04, 0x1c
        /*0086*/ 	.short	(.L_895 - .L_894)


	//   ....[0]....
.L_894:
        /*0088*/ 	.word	0x00000550


	//   ....[1]....
        /*008c*/ 	.word	0x000005e0


	//----- nvinfo : EIATTR_MAX_THREADS
	.align		4
.L_895:
        /*0090*/ 	.byte	0x04, 0x05
        /*0092*/ 	.short	(.L_897 - .L_896)
.L_896:
        /*0094*/ 	.word	0x00000080
        /*0098*/ 	.word	0x00000001
        /*009c*/ 	.word	0x00000001


	//----- nvinfo : EIATTR_CRS_STACK_SIZE
	.align		4
.L_897:
        /*00a0*/ 	.byte	0x04, 0x1e
        /*00a2*/ 	.short	(.L_899 - .L_898)
.L_898:
        /*00a4*/ 	.word	0x00000000


	//----- nvinfo : EIATTR_CBANK_PARAM_SIZE
	.align		4
.L_899:
        /*00a8*/ 	.byte	0x03, 0x19
        /*00aa*/ 	.short	0x0034


	//----- nvinfo : EIATTR_PARAM_CBANK
	.align		4
        /*00ac*/ 	.byte	0x04, 0x0a
        /*00ae*/ 	.short	(.L_901 - .L_900)
	.align		4
.L_900:
        /*00b0*/ 	.word	index@(.nv.constant0._ZN2at6native27unrolled_elementwise_kernelIZZZNS0_66_GLOBAL__N__d53a5ca4_28_ActivationLeakyReluKernel_cu_f5210f67_355426leaky_relu_backward_kernelERNS_18TensorIteratorBaseERKN3c106ScalarEENKUlvE_clEvENKUlvE_clEvEUlddE_St5arrayIPcLm3EELi4E23TrivialOffsetCalculatorILi2EjESF_ILi1EjENS0_6memory15LoadWithoutCastENSI_16StoreWithoutCastEEEviT_T0_T2_T3_T4_T5_)
        /*00b4*/ 	.short	0x0210
        /*00b6*/ 	.short	0x0034


	//----- nvinfo : EIATTR_SW_WAR
	.align		4
.L_901:
        /*00b8*/ 	.byte	0x04, 0x36
        /*00ba*/ 	.short	(.L_903 - .L_902)
.L_902:
        /*00bc*/ 	.word	0x00000008
.L_903:


//--------------------- .nv.info._ZN2at6native29vectorized_elementwise_kernelILi2EZZZNS0_66_GLOBAL__N__d53a5ca4_28_ActivationLeakyReluKernel_cu_f5210f67_355426leaky_relu_backward_kernelERNS_18TensorIteratorBaseERKN3c106ScalarEENKUlvE_clEvENKUlvE_clEvEUlddE_St5arrayIPcLm3EEEEviT0_T1_ --------------------------
	.section	.nv.info._ZN2at6native29vectorized_elementwise_kernelILi2EZZZNS0_66_GLOBAL__N__d53a5ca4_28_ActivationLeakyReluKernel_cu_f5210f67_355426leaky_relu_backward_kernelERNS_18TensorIteratorBaseERKN3c106ScalarEENKUlvE_clEvENKUlvE_clEvEUlddE_St5arrayIPcLm3EEEEviT0_T1_,"",@"SHT_CUDA_INFO"
	.sectionflags	@""
	.align	4


	//----- nvinfo : EIATTR_CUDA_API_VERSION
	.align		4
        /*0000*/ 	.byte	0x04, 0x37
        /*0002*/ 	.short	(.L_905 - .L_904)
.L_904:
        /*0004*/ 	.word	0x00000082


	//----- nvinfo : EIATTR_KPARAM_INFO
	.align		4
.L_905:
        /*0008*/ 	.byte	0x04, 0x17
        /*000a*/ 	.short	(.L_907 - .L_906)
.L_906:
        /*000c*/ 	.word	0x00000000
        /*0010*/ 	.short	0x0002
        /*0012*/ 	.short	0x0018
        /*0014*/ 	.byte	0x00, 0xf0, 0x61, 0x00


	//----- nvinfo : EIATTR_KPARAM_INFO
	.align		4
.L_907:
        /*0018*/ 	.byte	0x04, 0x17
        /*001a*/ 	.short	(.L_909 - .L_908)
.L_908:
        /*001c*/ 	.word	0x00000000
        /*0020*/ 	.short	0x0001
        /*0022*/ 	.short	0x0008
        /*0024*/ 	.byte	0x00, 0xf0, 0x41, 0x00


	//----- nvinfo : EIATTR_KPARAM_INFO
	.align		4
.L_909:
        /*0028*/ 	.byte	0x04, 0x17
        /*002a*/ 	.short	(.L_911 - .L_910)
.L_910:
        /*002c*/ 	.word	0x00000000
        /*0030*/ 	.short	0x0000
        /*0032*/ 	.short	0x0000
        /*0034*/ 	.byte	0x00, 0xf0, 0x11, 0x00


	//----- nvinfo : EIATTR_SPARSE_MMA_MASK
	.align		4
.L_911:
        /*0038*/ 	.byte	0x03, 0x50
        /*003a*/ 	.short	0x0000


	//----- nvinfo : EIATTR_MAXREG_COUNT
	.align		4
        /*003c*/ 	.byte	0x03, 0x1b
        /*003e*/ 	.short	0x00ff


	//----- nvinfo : EIATTR_MERCURY_ISA_VERSION
	.align		4
        /*0040*/ 	.byte	0x03, 0x5f
        /*0042*/ 	.short	0x0101


	//----- nvinfo : EIATTR_EXIT_INSTR_OFFSETS
	.align		4
        /*0044*/ 	.byte	0x04, 0x1c
        /*0046*/ 	.short	(.L_913 - .L_912)


	//   ....[0]....
.L_912:
        /*0048*/ 	.word	0x000004f0


	//   ....[1]....
        /*004c*/ 	.word	0x00001000


	//   ....[2]....
        /*0050*/ 	.word	0x00001050


	//----- nvinfo : EIATTR_MAX_THREADS
	.align		4
.L_913:
        /*0054*/ 	.byte	0x04, 0x05
        /*0056*/ 	.short	(.L_915 - .L_914)
.L_914:
        /*0058*/ 	.word	0x00000080
        /*005c*/ 	.word	0x00000001
        /*0060*/ 	.word	0x00000001


	//----- nvinfo : EIATTR_CRS_STACK_SIZE
	.align		4
.L_915:
        /*0064*/ 	.byte	0x04, 0x1e
        /*0066*/ 	.short	(.L_917 - .L_916)
.L_916:
        /*0068*/ 	.word	0x00000000


	//----- nvinfo : EIATTR_CBANK_PARAM_SIZE
	.align		4
.L_917:
        /*006c*/ 	.byte	0x03, 0x19
        /*006e*/ 	.short	0x0030


	//----- nvinfo : EIATTR_PARAM_CBANK
	.align		4
        /*0070*/ 	.byte	0x04, 0x0a
        /*0072*/ 	.short	(.L_919 - .L_918)
	.align		4
.L_918:
        /*0074*/ 	.word	index@(.nv.constant0._ZN2at6native29vectorized_elementwise_kernelILi2EZZZNS0_66_GLOBAL__N__d53a5ca4_28_ActivationLeakyReluKernel_cu_f5210f67_355426leaky_relu_backward_kernelERNS_18TensorIteratorBaseERKN3c106ScalarEENKUlvE_clEvENKUlvE_clEvEUlddE_St5arrayIPcLm3EEEEviT0_T1_)
        /*0078*/ 	.short	0x0210
        /*007a*/ 	.short	0x0030


	//----- nvinfo : EIATTR_SW_WAR
	.align		4
.L_919:
        /*007c*/ 	.byte	0x04, 0x36
        /*007e*/ 	.short	(.L_921 - .L_920)
.L_920:
        /*0080*/ 	.word	0x00000008
.L_921:


//--------------------- .nv.info._ZN2at6native29vectorized_elementwise_kernelILi4EZZZNS0_66_GLOBAL__N__d53a5ca4_28_ActivationLeakyReluKernel_cu_f5210f67_355426leaky_relu_backward_kernelERNS_18TensorIteratorBaseERKN3c106ScalarEENKUlvE_clEvENKUlvE_clEvEUlddE_St5arrayIPcLm3EEEEviT0_T1_ --------------------------
	.section	.nv.info._ZN2at6native29vectorized_elementwise_kernelILi4EZZZNS0_66_GLOBAL__N__d53a5ca4_28_ActivationLeakyReluKernel_cu_f5210f67_355426leaky_relu_backward_kernelERNS_18TensorIteratorBaseERKN3c106ScalarEENKUlvE_clEvENKUlvE_clEvEUlddE_St5arrayIPcLm3EEEEviT0_T1_,"",@"SHT_CUDA_INFO"
	.sectionflags	@""
	.align	4


	//----- nvinfo : EIATTR_CUDA_API_VERSION
	.align		4
        /*0000*/ 	.byte	0x04, 0x37
        /*0002*/ 	.short	(.L_923 - .L_922)
.L_922:
        /*0004*/ 	.word	0x00000082


	//----- nvinfo : EIATTR_KPARAM_INFO
	.align		4
.L_923:
        /*0008*/ 	.byte	0x04, 0x17
        /*000a*/ 	.short	(.L_925 - .L_924)
.L_924:
        /*000c*/ 	.word	0x00000000
        /*0010*/ 	.short	0x0002
        /*0012*/ 	.short	0x0018
        /*0014*/ 	.byte	0x00, 0xf0, 0x61, 0x00


	//----- nvinfo : EIATTR_KPARAM_INFO
	.align		4
.L_925:
        /*0018*/ 	.byte	0x04, 0x17
        /*001a*/ 	.short	(.L_927 - .L_926)
.L_926:
        /*001c*/ 	.word	0x00000000
        /*0020*/ 	.short	0x0001
        /*0022*/ 	.short	0x0008
        /*0024*/ 	.byte	0x00, 0xf0, 0x41, 0x00


	//----- nvinfo : EIATTR_KPARAM_INFO
	.align		4
.L_927:
        /*0028*/ 	.byte	0x04, 0x17
        /*002a*/ 	.short	(.L_929 - .L_928)
.L_928:
        /*002c*/ 	.word	0x00000000
        /*0030*/ 	.short	0x0000
        /*0032*/ 	.short	0x0000
        /*0034*/ 	.byte	0x00, 0xf0, 0x11, 0x00


	//----- nvinfo : EIATTR_SPARSE_MMA_MASK
	.align		4
.L_929:
        /*0038*/ 	.byte	0x03, 0x50
        /*003a*/ 	.short	0x0000


	//----- nvinfo : EIATTR_MAXREG_COUNT
	.align		4
        /*003c*/ 	.byte	0x03, 0x1b
        /*003e*/ 	.short	0x00ff


	//----- nvinfo : EIATTR_MERCURY_ISA_VERSION
	.align		4
        /*0040*/ 	.byte	0x03, 0x5f
        /*0042*/ 	.short	0x0101


	//----- nvinfo : EIATTR_EXIT_INSTR_OFFSETS
	.align		4
        /*0044*/ 	.byte	0x04, 0x1c
        /*0046*/ 	.short	(.L_931 - .L_930)


	//   ....[0]....
.L_930:
        /*0048*/ 	.word	0x000004f0


	//   ....[1]....
        /*004c*/ 	.word	0x00001000


	//   ....[2]....
        /*0050*/ 	.word	0x00001050


	//----- nvinfo : EIATTR_MAX_THREADS
	.align		4
.L_931:
        /*0054*/ 	.byte	0x04, 0x05
        /*0056*/ 	.short	(.L_933 - .L_932)
.L_932:
        /*0058*/ 	.word	0x00000080
        /*005c*/ 	.word	0x00000001
        /*0060*/ 	.word	0x00000001


	//----- nvinfo : EIATTR_CRS_STACK_SIZE
	.align		4
.L_933:
        /*0064*/ 	.byte	0x04, 0x1e
        /*0066*/ 	.short	(.L_935 - .L_934)
.L_934:
        /*0068*/ 	.word	0x00000000


	//----- nvinfo : EIATTR_CBANK_PARAM_SIZE
	.align		4
.L_935:
        /*006c*/ 	.byte	0x03, 0x19
        /*006e*/ 	.short	0x0030


	//----- nvinfo : EIATTR_PARAM_CBANK
	.align		4
        /*0070*/ 	.byte	0x04, 0x0a
        /*0072*/ 	.short	(.L_937 - .L_936)
	.align		4
.L_936:
        /*0074*/ 	.word	index@(.nv.constant0._ZN2at6native29vectorized_elementwise_kernelILi4EZZZNS0_66_GLOBAL__N__d53a5ca4_28_ActivationLeakyReluKernel_cu_f5210f67_355426leaky_relu_backward_kernelERNS_18TensorIteratorBaseERKN3c106ScalarEENKUlvE_clEvENKUlvE_clEvEUlddE_St5arrayIPcLm3EEEEviT0_T1_)
        /*0078*/ 	.short	0x0210
        /*007a*/ 	.short	0x0030


	//----- nvinfo : EIATTR_SW_WAR
	.align		4
.L_937:
        /*007c*/ 	.byte	0x04, 0x36
        /*007e*/ 	.short	(.L_939 - .L_938)
.L_938:
        /*0080*/ 	.word	0x00000008
.L_939:


//--------------------- .nv.info._ZN2at6native29vectorized_elementwise_kernelILi8EZZZNS0_66_GLOBAL__N__d53a5ca4_28_ActivationLeakyReluKernel_cu_f5210f67_355426leaky_relu_backward_kernelERNS_18TensorIteratorBaseERKN3c106ScalarEENKUlvE_clEvENKUlvE_clEvEUlddE_St5arrayIPcLm3EEEEviT0_T1_ --------------------------
	.section	.nv.info._ZN2at6native29vectorized_elementwise_kernelILi8EZZZNS0_66_GLOBAL__N__d53a5ca4_28_ActivationLeakyReluKernel_cu_f5210f67_355426leaky_relu_backward_kernelERNS_18TensorIteratorBaseERKN3c106ScalarEENKUlvE_clEvENKUlvE_clEvEUlddE_St5arrayIPcLm3EEEEviT0_T1_,"",@"SHT_CUDA_INFO"
	.sectionflags	@""
	.align	4


	//----- nvinfo : EIATTR_CUDA_API_VERSION
	.align		4
        /*0000*/ 	.byte	0x04, 0x37
        /*0002*/ 	.short	(.L_941 - .L_940)
.L_940:
        /*0004*/ 	.word	0x00000082


	//----- nvinfo : EIATTR_KPARAM_INFO
	.align		4
.L_941:
        /*0008*/ 	.byte	0x04, 0x17
        /*000a*/ 	.short	(.L_943 - .L_942)
.L_942:
        /*000c*/ 	.word	0x00000000
        /*0010*/ 	.short	0x0002
        /*0012*/ 	.short	0x0018
        /*0014*/ 	.byte	0x00, 0xf0, 0x61, 0x00


	//----- nvinfo : EIATTR_KPARAM_INFO
	.align		4
.L_943:
        /*0018*/ 	.byte	0x04, 0x17
        /*001a*/ 	.short	(.L_945 - .L_944)
.L_944:
        /*001c*/ 	.word	0x00000000
        /*0020*/ 	.short	0x0001
        /*0022*/ 	.short	0x0008
        /*0024*/ 	.byte	0x00, 0xf0, 0x41, 0x00


	//----- nvinfo : EIATTR_KPARAM_INFO
	.align		4
.L_945:
        /*0028*/ 	.byte	0x04, 0x17
        /*002a*/ 	.short	(.L_947 - .L_946)
.L_946:
        /*002c*/ 	.word	0x00000000
        /*0030*/ 	.short	0x0000
        /*0032*/ 	.short	0x0000
        /*0034*/ 	.byte	0x00, 0xf0, 0x11, 0x00


	//----- nvinfo : EIATTR_SPARSE_MMA_MASK
	.align		4
.L_947:
        /*0038*/ 	.byte	0x03, 0x50
        /*003a*/ 	.short	0x0000


	//----- nvinfo : EIATTR_MAXREG_COUNT
	.align		4
        /*003c*/ 	.byte	0x03, 0x1b
        /*003e*/ 	.short	0x00ff


	//----- nvinfo : EIATTR_MERCURY_ISA_VERSION
	.align		4
        /*0040*/ 	.byte	0x03, 0x5f
        /*0042*/ 	.short	0x0101


	//----- nvinfo : EIATTR_EXIT_INSTR_OFFSETS
	.align		4
        /*0044*/ 	.byte	0x04, 0x1c
        /*0046*/ 	.short	(.L_949 - .L_948)


	//   ....[0]....
.L_948:
        /*0048*/ 	.word	0x000004f0


	//   ....[1]....
        /*004c*/ 	.word	0x00001000


	//   ....[2]....
        /*0050*/ 	.word	0x00001050


	//----- nvinfo : EIATTR_MAX_THREADS
	.align		4
.L_949:
        /*0054*/ 	.byte	0x04, 0x05
        /*0056*/ 	.short	(.L_951 - .L_950)
.L_950:
        /*0058*/ 	.word	0x00000080
        /*005c*/ 	.word	0x00000001
        /*0060*/ 	.word	0x00000001


	//----- nvinfo : EIATTR_CRS_STACK_SIZE
	.align		4
.L_951:
        /*0064*/ 	.byte	0x04, 0x1e
        /*0066*/ 	.short	(.L_953 - .L_952)
.L_952:
        /*0068*/ 	.word	0x00000000


	//----- nvinfo : EIATTR_CBANK_PARAM_SIZE
	.align		4
.L_953:
        /*006c*/ 	.byte	0x03, 0x19
        /*006e*/ 	.short	0x0030


	//----- nvinfo : EIATTR_PARAM_CBANK
	.align		4
        /*0070*/ 	.byte	0x04, 0x0a
        /*0072*/ 	.short	(.L_955 - .L_954)
	.align		4
.L_954:
        /*0074*/ 	.word	index@(.nv.constant0._ZN2at6native29vectorized_elementwise_kernelILi8EZZZNS0_66_GLOBAL__N__d53a5ca4_28_ActivationLeakyReluKernel_cu_f5210f67_355426leaky_relu_backward_kernelERNS_18TensorIteratorBaseERKN3c106ScalarEENKUlvE_clEvENKUlvE_clEvEUlddE_St5arrayIPcLm3EEEEviT0_T1_)
        /*0078*/ 	.short	0x0210
        /*007a*/ 	.short	0x0030


	//----- nvinfo : EIATTR_SW_WAR
	.align		4
.L_955:
        /*007c*/ 	.byte	0x04, 0x36
        /*007e*/ 	.short	(.L_957 - .L_956)
.L_956:
        /*0080*/ 	.word	0x00000008
.L_957:


//--------------------- .nv.info._ZN2at6native18elementwise_kernelILi128ELi4EZNS0_15gpu_kernel_implIZZZNS0_66_GLOBAL__N__d53a5ca4_28_ActivationLeakyReluKernel_cu_f5210f67_355417leaky_relu_kernelERNS_18TensorIteratorBaseERKN3c106ScalarEENKUlvE_clEvENKUlvE2_clEvEUlNS6_8BFloat16EE_EEvS5_RKT_EUliE_EEviT1_ --------------------------
	.section	.nv.info._ZN2at6native18elementwise_kernelILi128ELi4EZNS0_15gpu_kernel_implIZZZNS0_66_GLOBAL__N__d53a5ca4_28_ActivationLeakyReluKernel_cu_f5210f67_355417leaky_relu_kernelERNS_18TensorIteratorBaseERKN3c106ScalarEENKUlvE_clEvENKUlvE2_clEvEUlNS6_8BFloat16EE_EEvS5_RKT_EUliE_EEviT1_,"",@"SHT_CUDA_INFO"
	.sectionflags	@""
	.align	4


	//----- nvinfo : EIATTR_CUDA_API_VERSION
	.align		4
        /*0000*/ 	.byte	0x04, 0x37
        /*0002*/ 	.short	(.L_959 - .L_958)
.L_958:
        /*0004*/ 	.word	0x00000082


	//----- nvinfo : EIATTR_KPARAM_INFO
	.align		4
.L_959:
        /*0008*/ 	.byte	0x04, 0x17
        /*000a*/ 	.short	(.L_961 - .L_960)
.L_960:
        /*000c*/ 	.word	0x00000000
        /*0010*/ 	.short	0x0001
        /*0012*/ 	.short	0x0008
        /*0014*/ 	.byte	0x00, 0xf0, 0xa1, 0x08


	//----- nvinfo : EIATTR_KPARAM_INFO
	.align		4
.L_961:
        /*0018*/ 	.byte	0x04, 0x17
        /*001a*/ 	.short	(.L_963 - .L_962)
.L_962:
        /*001c*/ 	.word	0x00000000
        /*0020*/ 	.short	0x0000
        /*0022*/ 	.short	0x0000
        /*0024*/ 	.byte	0x00, 0xf0, 0x11, 0x00


	//----- nvinfo : EIATTR_SPARSE_MMA_MASK
	.align		4
.L_963:
        /*0028*/ 	.byte	0x03, 0x50
        /*002a*/ 	.short	0x0000


	//----- nvinfo : EIATTR_MAXREG_COUNT
	.align		4
        /*002c*/ 	.byte	0x03, 0x1b
        /*002e*/ 	.short	0x0080


	//----- nvinfo : EIATTR_EXTERNS
	.align		4
        /*0030*/ 	.byte	0x04, 0x0f
        /*0032*/ 	.short	(.L_965 - .L_964)


	//   ....[0]....
	.align		4
.L_964:
        /*0034*/ 	.word	index@(__assertfail)


	//----- nvinfo : EIATTR_MERCURY_ISA_VERSION
	.align		4
.L_965:
        /*0038*/ 	.byte	0x03, 0x5f
        /*003a*/ 	.short	0x0101


	//----- nvinfo : EIATTR_SYSCALL_OFFSETS
	.align		4
        /*003c*/ 	.byte	0x04, 0x46
        /*003e*/ 	.short	(.L_967 - .L_966)


	//   ....[0]....
.L_966:
        /*0040*/ 	.word	0x000022e0


	//   ....[1]....
        /*0044*/ 	.word	0x00003290


	//   ....[2]....
        /*0048*/ 	.word	0x000055c0


	//   ....[3]....
        /*004c*/ 	.word	0x00006570


	//   ....[4]....
        /*0050*/ 	.word	0x00008890


	//   ....[5]....
        /*0054*/ 	.word	0x00009840


	//   ....[6]....
        /*0058*/ 	.word	0x0000bb50


	//   ....[7]....
        /*005c*/ 	.word	0x0000cb00


	//----- nvinfo : EIATTR_EXIT_INSTR_OFFSETS
	.align		4
.L_967:
        /*0060*/ 	.byte	0x04, 0x1c
        /*0062*/ 	.short	(.L_969 - .L_968)


	//   ....[0]....
.L_968:
        /*0064*/ 	.word	0x00009910


	//   ....[1]....
        /*0068*/ 	.word	0x0000bd30


	//   ....[2]....
        /*006c*/ 	.word	0x0000bd70


	//   ....[3]....
        /*0070*/ 	.word	0x0000be10


	//   ....[4]....
        /*0074*/ 	.word	0x0000be50


	//   ....[5]....
        /*0078*/ 	.word	0x0000be90


	//   ....[6]....
        /*007c*/ 	.word	0x0000bf20


	//   ....[7]....
        /*0080*/ 	.word	0x0000bf60


	//   ....[8]....
        /*0084*/ 	.word	0x0000c000


	//   ....[9]....
        /*0088*/ 	.word	0x0000c050


	//   ....[10]....
        /*008c*/ 	.word	0x0000c0a0


	//   ....[11]....
        /*0090*/ 	.word	0x0000c170


	//   ....[12]....
        /*0094*/ 	.word	0x0000c1d0


	//   ....[13]....
        /*0098*/ 	.word	0x0000c360


	//   ....[14]....
        /*009c*/ 	.word	0x0000c4c0


	//   ....[15]....
        /*00a0*/ 	.word	0x0000c4e0


	//   ....[16]....
        /*00a4*/ 	.word	0x0000c5a0


	//   ....[17]....
        /*00a8*/ 	.word	0x0000c720


	//   ....[18]....
        /*00ac*/ 	.word	0x0000c8a0


	//   ....[19]....
        /*00b0*/ 	.word	0x0000ca00


	//   ....[20]....
        /*00b4*/ 	.word	0x0000cb10


	//   ....[21]....
        /*00b8*/ 	.word	0x0000cb50


	//   ....[22]....
        /*00bc*/ 	.word	0x0000cb90


	//----- nvinfo : EIATTR_MAX_THREADS
	.align		4
.L_969:
        /*00c0*/ 	.byte	0x04, 0x05
        /*00c2*/ 	.short	(.L_971 - .L_970)
.L_970:
        /*00c4*/ 	.word	0x00000080
        /*00c8*/ 	.word	0x00000001
        /*00cc*/ 	.word	0x00000001


	//----- nvinfo : EIATTR_CRS_STACK_SIZE
	.align		4
.L_971:
        /*00d0*/ 	.byte	0x04, 0x1e
        /*00d2*/ 	.short	(.L_973 - .L_972)
.L_972:
        /*00d4*/ 	.word	0x00000000


	//----- nvinfo : EIATTR_CBANK_PARAM_SIZE
	.align		4
.L_973:
        /*00d8*/ 	.byte	0x03, 0x19
        /*00da*/ 	.short	0x0230


	//----- nvinfo : EIATTR_PARAM_CBANK
	.align		4
        /*00dc*/ 	.byte	0x04, 0x0a
        /*00de*/ 	.short	(.L_975 - .L_974)
	.align		4
.L_974:
        /*00e0*/ 	.word	index@(.nv.constant0._ZN2at6native18elementwise_kernelILi128ELi4EZNS0_15gpu_kernel_implIZZZNS0_66_GLOBAL__N__d53a5ca4_28_ActivationLeakyReluKernel_cu_f5210f67_355417leaky_relu_kernelERNS_18TensorIteratorBaseERKN3c106ScalarEENKUlvE_clEvENKUlvE2_clEvEUlNS6_8BFloat16EE_EEvS5_RKT_EUliE_EEviT1_)
        /*00e4*/ 	.short	0x0210
        /*00e6*/ 	.short	0x0230


	//----- nvinfo : EIATTR_SW_WAR
	.align		4
.L_975:
        /*00e8*/ 	.byte	0x04, 0x36
        /*00ea*/ 	.short	(.L_977 - .L_976)
.L_976:
        /*00ec*/ 	.word	0x00000008
.L_977:


//--------------------- .nv.info._ZN2at6native27unrolled_elementwise_kernelIZZZNS0_66_GLOBAL__N__d53a5ca4_28_ActivationLeakyReluKernel_cu_f5210f67_355417leaky_relu_kernelERNS_18TensorIteratorBaseERKN3c106ScalarEENKUlvE_clEvENKUlvE2_clEvEUlNS5_8BFloat16EE_St5arrayIPcLm2EELi4E23TrivialOffsetCalculatorILi1EjESH_NS0_6memory12LoadWithCastILi1EEENSI_13StoreWithCastILi1EEEEEviT_T0_T2_T3_T4_T5_ --------------------------
	.section	.nv.info._ZN2at6native27unrolled_elementwise_kernelIZZZNS0_66_GLOBAL__N__d53a5ca4_28_ActivationLeakyReluKernel_cu_f5210f67_355417leaky_relu_kernelERNS_18TensorIteratorBaseERKN3c106ScalarEENKUlvE_clEvENKUlvE2_clEvEUlNS5_8BFloat16EE_St5arrayIPcLm2EELi4E23TrivialOffsetCalculatorILi1EjESH_NS0_6memory12LoadWithCastILi1EEENSI_13StoreWithCastILi1EEEEEviT_T0_T2_T3_T4_T5_,"",@"SHT_CUDA_INFO"
	.sectionflags	@""
	.align	4


	//----- nvinfo : EIATTR_CUDA_API_VERSION
	.align		4
        /*0000*/ 	.byte	0x04, 0x37
        /*0002*/ 	.short	(.L_979 - .L_978)
.L_978:
        /*0004*/ 	.word	0x00000082


	//----- nvinfo : EIATTR_KPARAM_INFO
	.align		4
.L_979:
        /*0008*/ 	.byte	0x04, 0x17
        /*000a*/ 	.short	(.L_981 - .L_980)
.L_980:
        /*000c*/ 	.word	0x00000000
        /*0010*/ 	.short	0x0006
        /*0012*/ 	.short	0x0034
        /*0014*/ 	.byte	0x00, 0xf0, 0x21, 0x00


	//----- nvinfo : EIATTR_KPARAM_INFO
	.align		4
.L_981:
        /*0018*/ 	.byte	0x04, 0x17
        /*001a*/ 	.short	(.L_983 - .L_982)
.L_982:
        /*001c*/ 	.word	0x00000000
        /*0020*/ 	.short	0x0005
        /*0022*/ 	.short	0x002c
        /*0024*/ 	.byte	0x00, 0xf0, 0x21, 0x00


	//----- nvinfo : EIATTR_KPARAM_INFO
	.align		4
.L_983:
        /*0028*/ 	.byte	0x04, 0x17
        /*002a*/ 	.short	(.L_985 - .L_984)
.L_984:
        /*002c*/ 	.word	0x00000000
        /*0030*/ 	.short	0x0004
        /*0032*/ 	.short	0x0029
        /*0034*/ 	.byte	0x00, 0xf0, 0x05, 0x00


	//----- nvinfo : EIATTR_KPARAM_INFO
	.align		4
.L_985:
        /*0038*/ 	.byte	0x04, 0x17
        /*003a*/ 	.short	(.L_987 - .L_986)
.L_986:
        /*003c*/ 	.word	0x00000000
        /*0040*/ 	.short	0x0003
        /*0042*/ 	.short	0x0028
        /*0044*/ 	.byte	0x00, 0xf0, 0x05, 0x00


	//----- nvinfo : EIATTR_KPARAM_INFO
	.align		4
.L_987:
        /*0048*/ 	.byte	0x04, 0x17
        /*004a*/ 	.short	(.L_989 - .L_988)
.L_988:
        /*004c*/ 	.word	0x00000000
        /*0050*/ 	.short	0x0002
        /*0052*/ 	.short	0x0018
        /*0054*/ 	.byte	0x00, 0xf0, 0x41, 0x00


	//----- nvinfo : EIATTR_KPARAM_INFO
	.align		4
.L_989:
        /*0058*/ 	.byte	0x04, 0x17
        /*005a*/ 	.short	(.L_991 - .L_990)
.L_990:
        /*005c*/ 	.word	0x00000000
        /*0060*/ 	.short	0x0001
        /*0062*/ 	.short	0x0008
        /*0064*/ 	.byte	0x00, 0xf0, 0x41, 0x00


	//----- nvinfo : EIATTR_KPARAM_INFO
	.align		4
.L_991:
        /*0068*/ 	.byte	0x04, 0x17
        /*006a*/ 	.short	(.L_993 - .L_992)
.L_992:
        /*006c*/ 	.word	0x00000000
        /*0070*/ 	.short	0x0000
        /*0072*/ 	.short	0x0000
        /*0074*/ 	.byte	0x00, 0xf0, 0x11, 0x00


	//----- nvinfo : EIATTR_SPARSE_MMA_MASK
	.align		4
.L_993:
        /*0078*/ 	.byte	0x03, 0x50
        /*007a*/ 	.short	0x0000


	//----- nvinfo : EIATTR_MAXREG_COUNT
	.align		4
        /*007c*/ 	.byte	0x03, 0x1b
        /*007e*/ 	.short	0x00ff


	//----- nvinfo : EIATTR_EXTERNS
	.align		4
        /*0080*/ 	.byte	0x04, 0x0f
        /*0082*/ 	.short	(.L_995 - .L_994)


	//   ....[0]....
	.align		4
.L_994:
        /*0084*/ 	.word	index@(__assertfail)


	//----- nvinfo : EIATTR_MERCURY_ISA_VERSION
	.align		4
.L_995:
        /*0088*/ 	.byte	0x03, 0x5f
        /*008a*/ 	.short	0x0101


	//----- nvinfo : EIATTR_SYSCALL_OFFSETS
	.align		4
        /*008c*/ 	.byte	0x04, 0x46
        /*008e*/ 	.short	(.L_997 - .L_996)


	//   ....[0]....
.L_996:
        /*0090*/ 	.word	0x000010e0


	//   ....[1]....
        /*0094*/ 	.word	0x00002220


	//   ....[2]....
        /*0098*/ 	.word	0x00003370


	//   ....[3]....
        /*009c*/ 	.word	0x00004490


	//   ....[4]....
        /*00a0*/ 	.word	0x00005820


	//   ....[5]....
        /*00a4*/ 	.word	0x00006840


	//   ....[6]....
        /*00a8*/ 	.word	0x00007820


	//   ....[7]....
        /*00ac*/ 	.word	0x00008800


	//----- nvinfo : EIATTR_EXIT_INSTR_OFFSETS
	.align		4
.L_997:
        /*00b0*/ 	.byte	0x04, 0x1c
        /*00b2*/ 	.short	(.L_999 - .L_998)


	//   ....[0]....
.L_998:
        /*00b4*/ 	.word	0x000078e0


	//   ....[1]....
        /*00b8*/ 	.word	0x00007a30


	//   ....[2]....
        /*00bc*/ 	.word	0x00007a70


	//   ....[3]....
        /*00c0*/ 	.word	0x00007b10


	//   ....[4]....
        /*00c4*/ 	.word	0x00007b50


	//   ....[5]....
        /*00c8*/ 	.word	0x00007b90


	//   ....[6]....
        /*00cc*/ 	.word	0x00007c20


	//   ....[7]....
        /*00d0*/ 	.word	0x00007c60


	//   ....[8]....
        /*00d4*/ 	.word	0x00007d00


	//   ....[9]....
        /*00d8*/ 	.word	0x00007d50


	//   ....[10]....
        /*00dc*/ 	.word	0x00007da0


	//   ....[11]....
        /*00e0*/ 	.word	0x00007e70


	//   ....[12]....
        /*00e4*/ 	.word	0x00007ed0


	//   ....[13]....
        /*00e8*/ 	.word	0x00008060


	//   ....[14]....
        /*00ec*/ 	.word	0x000081c0


	//   ....[15]....
        /*00f0*/ 	.word	0x000081e0


	//   ....[16]....
        /*00f4*/ 	.word	0x000082a0


	//   ....[17]....
        /*00f8*/ 	.word	0x00008420


	//   ....[18]....
        /*00fc*/ 	.word	0x000085a0


	//   ....[19]....
        /*0100*/ 	.word	0x00008700


	//   ....[20]....
        /*0104*/ 	.word	0x00008810


	//   ....[21]....
        /*0108*/ 	.word	0x00008850


	//   ....[22]....
        /*010c*/ 	.word	0x00008890


	//----- nvinfo : EIATTR_MAX_THREADS
	.align		4
.L_999:
        /*0110*/ 	.byte	0x04, 0x05
        /*0112*/ 	.short	(.L_1001 - .L_1000)
.L_1000:
        /*0114*/ 	.word	0x00000080
        /*0118*/ 	.word	0x00000001
        /*011c*/ 	.word	0x00000001


	//----- nvinfo : EIATTR_CRS_STACK_SIZE
	.align		4
.L_1001:
        /*0120*/ 	.byte	0x04, 0x1e
        /*0122*/ 	.short	(.L_1003 - .L_1002)
.L_1002:
        /*0124*/ 	.word	0x00000000


	//----- nvinfo : EIATTR_CBANK_PARAM_SIZE
	.align		4
.L_1003:
        /*0128*/ 	.byte	0x03, 0x19
        /*012a*/ 	.short	0x003c


	//----- nvinfo : EIATTR_PARAM_CBANK
	.align		4
        /*012c*/ 	.byte	0x04, 0x0a
        /*012e*/ 	.short	(.L_1005 - .L_1004)
	.align		4
.L_1004:
        /*0130*/ 	.word	index@(.nv.constant0._ZN2at6native27unrolled_elementwise_kernelIZZZNS0_66_GLOBAL__N__d53a5ca4_28_ActivationLeakyReluKernel_cu_f5210f67_355417leaky_relu_kernelERNS_18TensorIteratorBaseERKN3c106ScalarEENKUlvE_clEvENKUlvE2_clEvEUlNS5_8BFloat16EE_St5arrayIPcLm2EELi4E23TrivialOffsetCalculatorILi1EjESH_NS0_6memory12LoadWithCastILi1EEENSI_13StoreWithCastILi1EEEEEviT_T0_T2_T3_T4_T5_)
        /*0134*/ 	.short	0x0210
        /*0136*/ 	.short	0x003c


	//----- nvinfo : EIATTR_SW_WAR
	.align		4
.L_1005:
        /*0138*/ 	.byte	0x04, 0x36
        /*013a*/ 	.short	(.L_1007 - .L_1006)
.L_1006:
        /*013c*/ 	.word	0x00000008
.L_1007:


//--------------------- .nv.info._ZN2at6native18elementwise_kernelILi128ELi4EZNS0_22gpu_kernel_impl_nocastIZZZNS0_66_GLOBAL__N__d53a5ca4_28_ActivationLeakyReluKernel_cu_f5210f67_355417leaky_relu_kernelERNS_18TensorIteratorBaseERKN3c106ScalarEENKUlvE_clEvENKUlvE2_clEvEUlNS6_8BFloat16EE_EEvS5_RKT_EUliE_EEviT1_ --------------------------
	.section	.nv.info._ZN2at6native18elementwise_kernelILi128ELi4EZNS0_22gpu_kernel_impl_nocastIZZZNS0_66_GLOBAL__N__d53a5ca4_28_ActivationLeakyReluKernel_cu_f5210f67_355417leaky_relu_kernelERNS_18TensorIteratorBaseERKN3c106ScalarEENKUlvE_clEvENKUlvE2_clEvEUlNS6_8BFloat16EE_EEvS5_RKT_EUliE_EEviT1_,"",@"SHT_CUDA_INFO"
	.sectionflags	@""
	.align	4


	//----- nvinfo : EIATTR_CUDA_API_VERSION
	.align		4
        /*0000*/ 	.byte	0x04, 0x37
        /*0002*/ 	.short	(.L_1009 - .L_1008)
.L_1008:
        /*0004*/ 	.word	0x00000082


	//----- nvinfo : EIATTR_KPARAM_INFO
	.align		4
.L_1009:
        /*0008*/ 	.byte	0x04, 0x17
        /*000a*/ 	.short	(.L_1011 - .L_1010)
.L_1010:
        /*000c*/ 	.word	0x00000000
        /*0010*/ 	.short	0x0001
        /*0012*/ 	.short	0x0008
        /*0014*/ 	.byte	0x00, 0xf0, 0x81, 0x08


	//----- nvinfo : EIATTR_KPARAM_INFO
	.align		4
.L_1011:
        /*0018*/ 	.byte	0x04, 0x17
        /*001a*/ 	.short	(.L_1013 - .L_1012)
.L_1012:
        /*001c*/ 	.word	0x00000000
        /*0020*/ 	.short	0x0000
        /*0022*/ 	.short	0x0000
        /*0024*/ 	.byte	0x00, 0xf0, 0x11, 0x00


	//----- nvinfo : EIATTR_SPARSE_MMA_MASK
	.align		4
.L_1013:
        /*0028*/ 	.byte	0x03, 0x50
        /*002a*/ 	.short	0x0000


	//----- nvinfo : EIATTR_MAXREG_COUNT
	.align		4
        /*002c*/ 	.byte	0x03, 0x1b
        /*002e*/ 	.short	0x0080


	//----- nvinfo : EIATTR_MERCURY_ISA_VERSION
	.align		4
        /*0030*/ 	.byte	0x03, 0x5f
        /*0032*/ 	.short	0x0101


	//----- nvinfo : EIATTR_EXIT_INSTR_OFFSETS
	.align		4
        /*0034*/ 	.byte	0x04, 0x1c
        /*0036*/ 	.short	(.L_1015 - .L_1014)


	//   ....[0]....
.L_1014:
        /*0038*/ 	.word	0x00003c50


	//   ....[1]....
        /*003c*/ 	.word	0x00005010


	//----- nvinfo : EIATTR_MAX_THREADS
	.align		4
.L_1015:
        /*0040*/ 	.byte	0x04, 0x05
        /*0042*/ 	.short	(.L_1017 - .L_1016)
.L_1016:
        /*0044*/ 	.word	0x00000080
        /*0048*/ 	.word	0x00000001
        /*004c*/ 	.word	0x00000001


	//----- nvinfo : EIATTR_CRS_STACK_SIZE
	.align		4
.L_1017:
        /*0050*/ 	.byte	0x04, 0x1e
        /*0052*/ 	.short	(.L_1019 - .L_1018)
.L_1018:
        /*0054*/ 	.word	0x00000000


	//----- nvinfo : EIATTR_CBANK_PARAM_SIZE
	.align		4
.L_1019:
        /*0058*/ 	.byte	0x03, 0x19
        /*005a*/ 	.short	0x0228


	//----- nvinfo : EIATTR_PARAM_CBANK
	.align		4
        /*005c*/ 	.byte	0x04, 0x0a
        /*005e*/ 	.short	(.L_1021 - .L_1020)
	.align		4
.L_1020:
        /*0060*/ 	.word	index@(.nv.constant0._ZN2at6native18elementwise_kernelILi128ELi4EZNS0_22gpu_kernel_impl_nocastIZZZNS0_66_GLOBAL__N__d53a5ca4_28_ActivationLeakyReluKernel_cu_f5210f67_355417leaky_relu_kernelERNS_18TensorIteratorBaseERKN3c106ScalarEENKUlvE_clEvENKUlvE2_clEvEUlNS6_8BFloat16EE_EEvS5_RKT_EUliE_EEviT1_)
        /*0064*/ 	.short	0x0210
        /*0066*/ 	.short	0x0228


	//----- nvinfo : EIATTR_SW_WAR
	.align		4
.L_1021:
        /*0068*/ 	.byte	0x04, 0x36
        /*006a*/ 	.short	(.L_1023 - .L_1022)
.L_1022:
        /*006c*/ 	.word	0x00000008
.L_1023:


//--------------------- .nv.info._ZN2at6native27unrolled_elementwise_kernelIZZZNS0_66_GLOBAL__N__d53a5ca4_28_ActivationLeakyReluKernel_cu_f5210f67_355417leaky_relu_kernelERNS_18TensorIteratorBaseERKN3c106ScalarEENKUlvE_clEvENKUlvE2_clEvEUlNS5_8BFloat16EE_St5arrayIPcLm2EELi4E23TrivialOffsetCalculatorILi1EjESH_NS0_6memory15LoadWithoutCastENSI_16StoreWithoutCastEEEviT_T0_T2_T3_T4_T5_ --------------------------
	.section	.nv.info._ZN2at6native27unrolled_elementwise_kernelIZZZNS0_66_GLOBAL__N__d53a5ca4_28_ActivationLeakyReluKernel_cu_f5210f67_355417leaky_relu_kernelERNS_18TensorIteratorBaseERKN3c106ScalarEENKUlvE_clEvENKUlvE2_clEvEUlNS5_8BFloat16EE_St5arrayIPcLm2EELi4E23TrivialOffsetCalculatorILi1EjESH_NS0_6memory15LoadWithoutCastENSI_16StoreWithoutCastEEEviT_T0_T2_T3_T4_T5_,"",@"SHT_CUDA_INFO"
	.sectionflags	@""
	.align	4


	//----- nvinfo : EIATTR_CUDA_API_VERSION
	.align		4
        /*0000*/ 	.byte	0x04, 0x37
        /*0002*/ 	.short	(.L_1025 - .L_1024)
.L_1024:
        /*0004*/ 	.word	0x00000082


	//----- nvinfo : EIATTR_KPARAM_INFO
	.align		4
.L_1025:
        /*0008*/ 	.byte	0x04, 0x17
        /*000a*/ 	.short	(.L_1027 - .L_1026)
.L_1026:
        /*000c*/ 	.word	0x00000000
        /*0010*/ 	.short	0x0006
        /*0012*/ 	.short	0x002b
        /*0014*/ 	.byte	0x00, 0xf0, 0x05, 0x00


	//----- nvinfo : EIATTR_KPARAM_INFO
	.align		4
.L_1027:
        /*0018*/ 	.byte	0x04, 0x17
        /*001a*/ 	.short	(.L_1029 - .L_1028)
.L_1028:
        /*001c*/ 	.word	0x00000000
        /*0020*/ 	.short	0x0005
        /*0022*/ 	.short	0x002a
        /*0024*/ 	.byte	0x00, 0xf0, 0x05, 0x00


	//----- nvinfo : EIATTR_KPARAM_INFO
	.align		4
.L_1029:
        /*0028*/ 	.byte	0x04, 0x17
        /*002a*/ 	.short	(.L_1031 - .L_1030)
.L_1030:
        /*002c*/ 	.word	0x00000000
        /*0030*/ 	.short	0x0004
        /*0032*/ 	.short	0x0029
        /*0034*/ 	.byte	0x00, 0xf0, 0x05, 0x00


	//----- nvinfo : EIATTR_KPARAM_INFO
	.align		4
.L_1031:
        /*0038*/ 	.byte	0x04, 0x17
        /*003a*/ 	.short	(.L_1033 - .L_1032)
.L_1032:
        /*003c*/ 	.word	0x00000000
        /*0040*/ 	.short	0x0003
        /*0042*/ 	.short	0x0028
        /*0044*/ 	.byte	0x00, 0xf0, 0x05, 0x00


	//----- nvinfo : EIATTR_KPARAM_INFO
	.align		4
.L_1033:
        /*0048*/ 	.byte	0x04, 0x17
        /*004a*/ 	.short	(.L_1035 - .L_1034)
.L_1034:
        /*004c*/ 	.word	0x00000000
        /*0050*/ 	.short	0x0002
        /*0052*/ 	.short	0x0018
        /*0054*/ 	.byte	0x00, 0xf0, 0x41, 0x00


	//----- nvinfo : EIATTR_KPARAM_INFO
	.align		4
.L_1035:
        /*0058*/ 	.byte	0x04, 0x17
        /*005a*/ 	.short	(.L_1037 - .L_1036)
.L_1036:
        /*005c*/ 	.word	0x00000000
        /*0060*/ 	.short	0x0001
        /*0062*/ 	.short	0x0008
        /*0064*/ 	.byte	0x00, 0xf0, 0x41, 0x00


	//----- nvinfo : EIATTR_KPARAM_INFO
	.align		4
.L_1037:
        /*0068*/ 	.byte	0x04, 0x17
        /*006a*/ 	.short	(.L_1039 - .L_1038)
.L_1038:
        /*006c*/ 	.word	0x00000000
        /*0070*/ 	.short	0x0000
        /*0072*/ 	.short	0x0000
        /*0074*/ 	.byte	0x00, 0xf0, 0x11, 0x00


	//----- nvinfo : EIATTR_SPARSE_MMA_MASK
	.align		4
.L_1039:
        /*0078*/ 	.byte	0x03, 0x50
        /*007a*/ 	.short	0x0000


	//----- nvinfo : EIATTR_MAXREG_COUNT
	.align		4
        /*007c*/ 	.byte	0x03, 0x1b
        /*007e*/ 	.short	0x00ff


	//----- nvinfo : EIATTR_MERCURY_ISA_VERSION
	.align		4
        /*0080*/ 	.byte	0x03, 0x5f
        /*0082*/ 	.short	0x0101


	//----- nvinfo : EIATTR_EXIT_INSTR_OFFSETS
	.align		4
        /*0084*/ 	.byte	0x04, 0x1c
        /*0086*/ 	.short	(.L_1041 - .L_1040)


	//   ....[0]....
.L_1040:
        /*0088*/ 	.word	0x00000560


	//   ....[1]....
        /*008c*/ 	.word	0x000005d0


	//----- nvinfo : EIATTR_MAX_THREADS
	.align		4
.L_1041:
        /*0090*/ 	.byte	0x04, 0x05
        /*0092*/ 	.short	(.L_1043 - .L_1042)
.L_1042:
        /*0094*/ 	.word	0x00000080
        /*0098*/ 	.word	0x00000001
        /*009c*/ 	.word	0x00000001


	//----- nvinfo : EIATTR_CRS_STACK_SIZE
	.align		4
.L_1043:
        /*00a0*/ 	.byte	0x04, 0x1e
        /*00a2*/ 	.short	(.L_1045 - .L_1044)
.L_1044:
        /*00a4*/ 	.word	0x00000000


	//----- nvinfo : EIATTR_CBANK_PARAM_SIZE
	.align		4
.L_1045:
        /*00a8*/ 	.byte	0x03, 0x19
        /*00aa*/ 	.short	0x002c


	//----- nvinfo : EIATTR_PARAM_CBANK
	.align		4
        /*00ac*/ 	.byte	0x04, 0x0a
        /*00ae*/ 	.short	(.L_1047 - .L_1046)
	.align		4
.L_1046:
        /*00b0*/ 	.word	index@(.nv.constant0._ZN2at6native27unrolled_elementwise_kernelIZZZNS0_66_GLOBAL__N__d53a5ca4_28_ActivationLeakyReluKernel_cu_f5210f67_355417leaky_relu_kernelERNS_18TensorIteratorBaseERKN3c106ScalarEENKUlvE_clEvENKUlvE2_clEvEUlNS5_8BFloat16EE_St5arrayIPcLm2EELi4E23TrivialOffsetCalculatorILi1EjESH_NS0_6memory15LoadWithoutCastENSI_16StoreWithoutCastEEEviT_T0_T2_T3_T4_T5_)
        /*00b4*/ 	.short	0x0210
        /*00b6*/ 	.short	0x002c


	//----- nvinfo : EIATTR_SW_WAR
	.align		4
.L_1047:
        /*00b8*/ 	.byte	0x04, 0x36
        /*00ba*/ 	.short	(.L_1049 - .L_1048)
.L_1048:
        /*00bc*/ 	.word	0x00000008
.L_1049:


//--------------------- .nv.info._ZN2at6native29vectorized_elementwise_kernelILi2EZZZNS0_66_GLOBAL__N__d53a5ca4_28_ActivationLeakyReluKernel_cu_f5210f67_355417leaky_relu_kernelERNS_18TensorIteratorBaseERKN3c106ScalarEENKUlvE_clEvENKUlvE2_clEvEUlNS5_8BFloat16EE_St5arrayIPcLm2EEEEviT0_T1_ --------------------------
	.section	.nv.info._ZN2at6native29vectorized_elementwise_kernelILi2EZZZNS0_66_GLOBAL__N__d53a5ca4_28_ActivationLeakyReluKernel_cu_f5210f67_355417leaky_relu_kernelERNS_18TensorIteratorBaseERKN3c106ScalarEENKUlvE_clEvENKUlvE2_clEvEUlNS5_8BFloat16EE_St5arrayIPcLm2EEEEviT0_T1_,"",@"SHT_CUDA_INFO"
	.sectionflags	@""
	.align	4


	//----- nvinfo : EIATTR_CUDA_API_VERSION
	.align		4
        /*0000*/ 	.byte	0x04, 0x37
        /*0002*/ 	.short	(.L_1051 - .L_1050)
.L_1050:
        /*0004*/ 	.word	0x00000082


	//----- nvinfo : EIATTR_KPARAM_INFO
	.align		4
.L_1051:
        /*0008*/ 	.byte	0x04, 0x17
        /*000a*/ 	.short	(.L_1053 - .L_1052)
.L_1052:
        /*000c*/ 	.word	0x00000000
        /*0010*/ 	.short	0x0002
        /*0012*/ 	.short	0x0018
        /*0014*/ 	.byte	0x00, 0xf0, 0x41, 0x00


	//----- nvinfo : EIATTR_KPARAM_INFO
	.align		4
.L_1053:
        /*0018*/ 	.byte	0x04, 0x17
        /*001a*/ 	.short	(.L_1055 - .L_1054)
.L_1054:
        /*001c*/ 	.word	0x00000000
        /*0020*/ 	.short	0x0001
        /*0022*/ 	.short	0x0008
        /*0024*/ 	.byte	0x00, 0xf0, 0x41, 0x00


	//----- nvinfo : EIATTR_KPARAM_INFO
	.align		4
.L_1055:
        /*0028*/ 	.byte	0x04, 0x17
        /*002a*/ 	.short	(.L_1057 - .L_1056)
.L_1056:
        /*002c*/ 	.word	0x00000000
        /*0030*/ 	.short	0x0000
        /*0032*/ 	.short	0x0000
        /*0034*/ 	.byte	0x00, 0xf0, 0x11, 0x00


	//----- nvinfo : EIATTR_SPARSE_MMA_MASK
	.align		4
.L_1057:
        /*0038*/ 	.byte	0x03, 0x50
        /*003a*/ 	.short	0x0000


	//----- nvinfo : EIATTR_MAXREG_COUNT
	.align		4
        /*003c*/ 	.byte	0x03, 0x1b
        /*003e*/ 	.short	0x00ff


	//----- nvinfo : EIATTR_MERCURY_ISA_VERSION
	.align		4
        /*0040*/ 	.byte	0x03, 0x5f
        /*0042*/ 	.short	0x0101


	//----- nvinfo : EIATTR_EXIT_INSTR_OFFSETS
	.align		4
        /*0044*/ 	.byte	0x04, 0x1c
        /*0046*/ 	.short	(.L_1059 - .L_1058)


	//   ....[0]....
.L_1058:
        /*0048*/ 	.word	0x00000380


	//   ....[1]....
        /*004c*/ 	.word	0x00000ed0


	//   ....[2]....
        /*0050*/ 	.word	0x00000f20


	//----- nvinfo : EIATTR_MAX_THREADS
	.align		4
.L_1059:
        /*0054*/ 	.byte	0x04, 0x05
        /*0056*/ 	.short	(.L_1061 - .L_1060)
.L_1060:
        /*0058*/ 	.word	0x00000080
        /*005c*/ 	.word	0x00000001
        /*0060*/ 	.word	0x00000001


	//----- nvinfo : EIATTR_CRS_STACK_SIZE
	.align		4
.L_1061:
        /*0064*/ 	.byte	0x04, 0x1e
        /*0066*/ 	.short	(.L_1063 - .L_1062)
.L_1062:
        /*0068*/ 	.word	0x00000000


	//----- nvinfo : EIATTR_CBANK_PARAM_SIZE
	.align		4
.L_1063:
        /*006c*/ 	.byte	0x03, 0x19
        /*006e*/ 	.short	0x0028


	//----- nvinfo : EIATTR_PARAM_CBANK
	.align		4
        /*0070*/ 	.byte	0x04, 0x0a
        /*0072*/ 	.short	(.L_1065 - .L_1064)
	.align		4
.L_1064:
        /*0074*/ 	.word	index@(.nv.constant0._ZN2at6native29vectorized_elementwise_kernelILi2EZZZNS0_66_GLOBAL__N__d53a5ca4_28_ActivationLeakyReluKernel_cu_f5210f67_355417leaky_relu_kernelERNS_18TensorIteratorBaseERKN3c106ScalarEENKUlvE_clEvENKUlvE2_clEvEUlNS5_8BFloat16EE_St5arrayIPcLm2EEEEviT0_T1_)
        /*0078*/ 	.short	0x0210
        /*007a*/ 	.short	0x0028


	//----- nvinfo : EIATTR_SW_WAR
	.align		4
.L_1065:
        /*007c*/ 	.byte	0x04, 0x36
        /*007e*/ 	.short	(.L_1067 - .L_1066)
.L_1066:
        /*0080*/ 	.word	0x00000008
.L_1067:


//--------------------- .nv.info._ZN2at6native29vectorized_elementwise_kernelILi4EZZZNS0_66_GLOBAL__N__d53a5ca4_28_ActivationLeakyReluKernel_cu_f5210f67_355417leaky_relu_kernelERNS_18TensorIteratorBaseERKN3c106ScalarEENKUlvE_clEvENKUlvE2_clEvEUlNS5_8BFloat16EE_St5arrayIPcLm2EEEEviT0_T1_ --------------------------
	.section	.nv.info._ZN2at6native29vectorized_elementwise_kernelILi4EZZZNS0_66_GLOBAL__N__d53a5ca4_28_ActivationLeakyReluKernel_cu_f5210f67_355417leaky_relu_kernelERNS_18TensorIteratorBaseERKN3c106ScalarEENKUlvE_clEvENKUlvE2_clEvEUlNS5_8BFloat16EE_St5arrayIPcLm2EEEEviT0_T1_,"",@"SHT_CUDA_INFO"
	.sectionflags	@""
	.align	4


	//----- nvinfo : EIATTR_CUDA_API_VERSION
	.align		4
        /*0000*/ 	.byte	0x04, 0x37
        /*0002*/ 	.short	(.L_1069 - .L_1068)
.L_1068:
        /*0004*/ 	.word	0x00000082


	//----- nvinfo : EIATTR_KPARAM_INFO
	.align		4
.L_1069:
        /*0008*/ 	.byte	0x04, 0x17
        /*000a*/ 	.short	(.L_1071 - .L_1070)
.L_1070:
        /*000c*/ 	.word	0x00000000
        /*0010*/ 	.short	0x0002
        /*0012*/ 	.short	0x0018
        /*0014*/ 	.byte	0x00, 0xf0, 0x41, 0x00


	//----- nvinfo : EIATTR_KPARAM_INFO
	.align		4
.L_1071:
        /*0018*/ 	.byte	0x04, 0x17
        /*001a*/ 	.short	(.L_1073 - .L_1072)
.L_1072:
        /*001c*/ 	.word	0x00000000
        /*0020*/ 	.short	0x0001
        /*0022*/ 	.short	0x0008
        /*0024*/ 	.byte	0x00, 0xf0, 0x41, 0x00


	//----- nvinfo : EIATTR_KPARAM_INFO
	.align		4
.L_1073:
        /*0028*/ 	.byte	0x04, 0x17
        /*002a*/ 	.short	(.L_1075 - .L_1074)
.L_1074:
        /*002c*/ 	.word	0x00000000
        /*0030*/ 	.short	0x0000
        /*0032*/ 	.short	0x0000
        /*0034*/ 	.byte	0x00, 0xf0, 0x11, 0x00


	//----- nvinfo : EIATTR_SPARSE_MMA_MASK
	.align		4
.L_1075:
        /*0038*/ 	.byte	0x03, 0x50
        /*003a*/ 	.short	0x0000


	//----- nvinfo : EIATTR_MAXREG_COUNT
	.align		4
        /*003c*/ 	.byte	0x03, 0x1b
        /*003e*/ 	.short	0x00ff


	//----- nvinfo : EIATTR_MERCURY_ISA_VERSION
	.align		4
        /*0040*/ 	.byte	0x03, 0x5f
        /*0042*/ 	.short	0x0101


	//----- nvinfo : EIATTR_EXIT_INSTR_OFFSETS
	.align		4
        /*0044*/ 	.byte	0x04, 0x1c
        /*0046*/ 	.short	(.L_1077 - .L_1076)


	//   ....[0]....
.L_1076:
        /*0048*/ 	.word	0x00000340


	//   ....[1]....
        /*004c*/ 	.word	0x00000e90


	//   ....[2]....
        /*0050*/ 	.word	0x00000ee0


	//----- nvinfo : EIATTR_MAX_THREADS
	.align		4
.L_1077:
        /*0054*/ 	.byte	0x04, 0x05
        /*0056*/ 	.short	(.L_1079 - .L_1078)
.L_1078:
        /*0058*/ 	.word	0x00000080
        /*005c*/ 	.word	0x00000001
        /*0060*/ 	.word	0x00000001


	//----- nvinfo : EIATTR_CRS_STACK_SIZE
	.align		4
.L_1079:
        /*0064*/ 	.byte	0x04, 0x1e
        /*0066*/ 	.short	(.L_1081 - .L_1080)
.L_1080:
        /*0068*/ 	.word	0x00000000


	//----- nvinfo : EIATTR_CBANK_PARAM_SIZE
	.align		4
.L_1081:
        /*006c*/ 	.byte	0x03, 0x19
        /*006e*/ 	.short	0x0028


	//----- nvinfo : EIATTR_PARAM_CBANK
	.align		4
        /*0070*/ 	.byte	0x04, 0x0a
        /*0072*/ 	.short	(.L_1083 - .L_1082)
	.align		4
.L_1082:
        /*0074*/ 	.word	index@(.nv.constant0._ZN2at6native29vectorized_elementwise_kernelILi4EZZZNS0_66_GLOBAL__N__d53a5ca4_28_ActivationLeakyReluKernel_cu_f5210f67_355417leaky_relu_kernelERNS_18TensorIteratorBaseERKN3c106ScalarEENKUlvE_clEvENKUlvE2_clEvEUlNS5_8BFloat16EE_St5arrayIPcLm2EEEEviT0_T1_)
        /*0078*/ 	.short	0x0210
        /*007a*/ 	.short	0x0028


	//----- nvinfo : EIATTR_SW_WAR
	.align		4
.L_1083:
        /*007c*/ 	.byte	0x04, 0x36
        /*007e*/ 	.short	(.L_1085 - .L_1084)
.L_1084:
        /*0080*/ 	.word	0x00000008
.L_1085:


//--------------------- .nv.info._ZN2at6native29vectorized_elementwise_kernelILi8EZZZNS0_66_GLOBAL__N__d53a5ca4_28_ActivationLeakyReluKernel_cu_f5210f67_355417leaky_relu_kernelERNS_18TensorIteratorBaseERKN3c106ScalarEENKUlvE_clEvENKUlvE2_clEvEUlNS5_8BFloat16EE_St5arrayIPcLm2EEEEviT0_T1_ --------------------------
	.section	.nv.info._ZN2at6native29vectorized_elementwise_kernelILi8EZZZNS0_66_GLOBAL__N__d53a5ca4_28_ActivationLeakyReluKernel_cu_f5210f67_355417leaky_relu_kernelERNS_18TensorIteratorBaseERKN3c106ScalarEENKUlvE_clEvENKUlvE2_clEvEUlNS5_8BFloat16EE_St5arrayIPcLm2EEEEviT0_T1_,"",@"SHT_CUDA_INFO"
	.sectionflags	@""
	.align	4


	//----- nvinfo : EIATTR_CUDA_API_VERSION
	.align		4
        /*0000*/ 	.byte	0x04, 0x37
        /*0002*/ 	.short	(.L_1087 - .L_1086)
.L_1086:
        /*0004*/ 	.word	0x00000082


	//----- nvinfo : EIATTR_KPARAM_INFO
	.align		4
.L_1087:
        /*0008*/ 	.byte	0x04, 0x17
        /*000a*/ 	.short	(.L_1089 - .L_1088)
.L_1088:
        /*000c*/ 	.word	0x00000000
        /*0010*/ 	.short	0x0002
        /*0012*/ 	.short	0x0018
        /*0014*/ 	.byte	0x00, 0xf0, 0x41, 0x00


	//----- nvinfo : EIATTR_KPARAM_INFO
	.align		4
.L_1089:
        /*0018*/ 	.byte	0x04, 0x17
        /*001a*/ 	.short	(.L_1091 - .L_1090)
.L_1090:
        /*001c*/ 	.word	0x00000000
        /*0020*/ 	.short	0x0001
        /*0022*/ 	.short	0x0008
        /*0024*/ 	.byte	0x00, 0xf0, 0x41, 0x00


	//----- nvinfo : EIATTR_KPARAM_INFO
	.align		4
.L_1091:
        /*0028*/ 	.byte	0x04, 0x17
        /*002a*/ 	.short	(.L_1093 - .L_1092)
.L_1092:
        /*002c*/ 	.word	0x00000000
        /*0030*/ 	.short	0x0000
        /*0032*/ 	.short	0x0000
        /*0034*/ 	.byte	0x00, 0xf0, 0x11, 0x00


	//----- nvinfo : EIATTR_SPARSE_MMA_MASK
	.align		4
.L_1093:
        /*0038*/ 	.byte	0x03, 0x50
        /*003a*/ 	.short	0x0000


	//----- nvinfo : EIATTR_MAXREG_COUNT
	.align		4
        /*003c*/ 	.byte	0x03, 0x1b
        /*003e*/ 	.short	0x00ff


	//----- nvinfo : EIATTR_MERCURY_ISA_VERSION
	.align		4
        /*0040*/ 	.byte	0x03, 0x5f
        /*0042*/ 	.short	0x0101


	//----- nvinfo : EIATTR_EXIT_INSTR_OFFSETS
	.align		4
        /*0044*/ 	.byte	0x04, 0x1c
        /*0046*/ 	.short	(.L_1095 - .L_1094)


	//   ....[0]....
.L_1094:
        /*0048*/ 	.word	0x00000320


	//   ....[1]....
        /*004c*/ 	.word	0x00000e70


	//   ....[2]....
        /*0050*/ 	.word	0x00000ec0


	//----- nvinfo : EIATTR_MAX_THREADS
	.align		4
.L_1095:
        /*0054*/ 	.byte	0x04, 0x05
        /*0056*/ 	.short	(.L_1097 - .L_1096)
.L_1096:
        /*0058*/ 	.word	0x00000080
        /*005c*/ 	.word	0x00000001
        /*0060*/ 	.word	0x00000001


	//----- nvinfo : EIATTR_CRS_STACK_SIZE
	.align		4
.L_1097:
        /*0064*/ 	.byte	0x04, 0x1e
        /*0066*/ 	.short	(.L_1099 - .L_1098)
.L_1098:
        /*0068*/ 	.word	0x00000000


	//----- nvinfo : EIATTR_CBANK_PARAM_SIZE
	.align		4
.L_1099:
        /*006c*/ 	.byte	0x03, 0x19
        /*006e*/ 	.short	0x0028


	//----- nvinfo : EIATTR_PARAM_CBANK
	.align		4
        /*0070*/ 	.byte	0x04, 0x0a
        /*0072*/ 	.short	(.L_1101 - .L_1100)
	.align		4
.L_1100:
        /*0074*/ 	.word	index@(.nv.constant0._ZN2at6native29vectorized_elementwise_kernelILi8EZZZNS0_66_GLOBAL__N__d53a5ca4_28_ActivationLeakyReluKernel_cu_f5210f67_355417leaky_relu_kernelERNS_18TensorIteratorBaseERKN3c106ScalarEENKUlvE_clEvENKUlvE2_clEvEUlNS5_8BFloat16EE_St5arrayIPcLm2EEEEviT0_T1_)
        /*0078*/ 	.short	0x0210
        /*007a*/ 	.short	0x0028


	//----- nvinfo : EIATTR_SW_WAR
	.align		4
.L_1101:
        /*007c*/ 	.byte	0x04, 0x36
        /*007e*/ 	.short	(.L_1103 - .L_1102)
.L_1102:
        /*0080*/ 	.word	0x00000008
.L_1103:


//--------------------- .nv.info._ZN2at6native18elementwise_kernelILi128ELi4EZNS0_15gpu_kernel_implIZZZNS0_66_GLOBAL__N__d53a5ca4_28_ActivationLeakyReluKernel_cu_f5210f67_355417leaky_relu_kernelERNS_18TensorIteratorBaseERKN3c106ScalarEENKUlvE_clEvENKUlvE1_clEvEUlNS6_4HalfEE_EEvS5_RKT_EUliE_EEviT1_ --------------------------
	.section	.nv.info._ZN2at6native18elementwise_kernelILi128ELi4EZNS0_15gpu_kernel_implIZZZNS0_66_GLOBAL__N__d53a5ca4_28_ActivationLeakyReluKernel_cu_f5210f67_355417leaky_relu_kernelERNS_18TensorIteratorBaseERKN3c106ScalarEENKUlvE_clEvENKUlvE1_clEvEUlNS6_4HalfEE_EEvS5_RKT_EUliE_EEviT1_,"",@"SHT_CUDA_INFO"
	.sectionflags	@""
	.align	4


	//----- nvinfo : EIATTR_CUDA_API_VERSION
	.align		4
        /*0000*/ 	.byte	0x04, 0x37
        /*0002*/ 	.short	(.L_1105 - .L_1104)
.L_1104:
        /*0004*/ 	.word	0x00000082


	//----- nvinfo : EIATTR_KPARAM_INFO
	.align		4
.L_1105:
        /*0008*/ 	.byte	0x04, 0x17
        /*000a*/ 	.short	(.L_1107 - .L_1106)
.L_1106:
        /*000c*/ 	.word	0x00000000
        /*0010*/ 	.short	0x0001
        /*0012*/ 	.short	0x0008
        /*0014*/ 	.byte	0x00, 0xf0, 0xa1, 0x08


	//----- nvinfo : EIATTR_KPARAM_INFO
	.align		4
.L_1107:
        /*0018*/ 	.byte	0x04, 0x17
        /*001a*/ 	.short	(.L_1109 - .L_1108)
.L_1108:
        /*001c*/ 	.word	0x00000000
        /*0020*/ 	.short	0x0000
        /*0022*/ 	.short	0x0000
        /*0024*/ 	.byte	0x00, 0xf0, 0x11, 0x00


	//----- nvinfo : EIATTR_SPARSE_MMA_MASK
	.align		4
.L_1109:
        /*0028*/ 	.byte	0x03, 0x50
        /*002a*/ 	.short	0x0000


	//----- nvinfo : EIATTR_MAXREG_COUNT
	.align		4
        /*002c*/ 	.byte	0x03, 0x1b
        /*002e*/ 	.short	0x0080


	//----- nvinfo : EIATTR_EXTERNS
	.align		4
        /*0030*/ 	.byte	0x04, 0x0f
        /*0032*/ 	.short	(.L_1111 - .L_1110)


	//   ....[0]....
	.align		4
.L_1110:
        /*0034*/ 	.word	index@(__assertfail)


	//----- nvinfo : EIATTR_MERCURY_ISA_VERSION
	.align		4
.L_1111:
        /*0038*/ 	.byte	0x03, 0x5f
        /*003a*/ 	.short	0x0101


	//----- nvinfo : EIATTR_SYSCALL_OFFSETS
	.align		4
        /*003c*/ 	.byte	0x04, 0x46
        /*003e*/ 	.short	(.L_1113 - .L_1112)


	//   ....[0]....
.L_1112:
        /*0040*/ 	.word	0x000022c0


	//   ....[1]....
        /*0044*/ 	.word	0x00003270


	//   ....[2]....
        /*0048*/ 	.word	0x00005580


	//   ....[3]....
        /*004c*/ 	.word	0x00006530


	//   ....[4]....
        /*0050*/ 	.word	0x00008830


	//   ....[5]....
        /*0054*/ 	.word	0x000097e0


	//   ....[6]....
        /*0058*/ 	.word	0x0000bad0


	//   ....[7]....
        /*005c*/ 	.word	0x0000ca80


	//----- nvinfo : EIATTR_EXIT_INSTR_OFFSETS
	.align		4
.L_1113:
        /*0060*/ 	.byte	0x04, 0x1c
        /*0062*/ 	.short	(.L_1115 - .L_1114)


	//   ....[0]....
.L_1114:
        /*0064*/ 	.word	0x000098b0


	//   ....[1]....
        /*0068*/ 	.word	0x0000bcb0


	//   ....[2]....
        /*006c*/ 	.word	0x0000bcf0


	//   ....[3]....
        /*0070*/ 	.word	0x0000bd90


	//   ....[4]....
        /*0074*/ 	.word	0x0000bdd0


	//   ....[5]....
        /*0078*/ 	.word	0x0000be10


	//   ....[6]....
        /*007c*/ 	.word	0x0000bea0


	//   ....[7]....
        /*0080*/ 	.word	0x0000bec0


	//   ....[8]....
        /*0084*/ 	.word	0x0000bf60


	//   ....[9]....
        /*0088*/ 	.word	0x0000bfb0


	//   ....[10]....
        /*008c*/ 	.word	0x0000c000


	//   ....[11]....
        /*0090*/ 	.word	0x0000c0d0


	//   ....[12]....
        /*0094*/ 	.word	0x0000c130


	//   ....[13]....
        /*0098*/ 	.word	0x0000c2c0


	//   ....[14]....
        /*009c*/ 	.word	0x0000c420


	//   ....[15]....
        /*00a0*/ 	.word	0x0000c460


	//   ....[16]....
        /*00a4*/ 	.word	0x0000c520


	//   ....[17]....
        /*00a8*/ 	.word	0x0000c6a0


	//   ....[18]....
        /*00ac*/ 	.word	0x0000c820


	//   ....[19]....
        /*00b0*/ 	.word	0x0000c980


	//   ....[20]....
        /*00b4*/ 	.word	0x0000ca90


	//   ....[21]....
        /*00b8*/ 	.word	0x0000cad0


	//   ....[22]....
        /*00bc*/ 	.word	0x0000cb10


	//----- nvinfo : EIATTR_MAX_THREADS
	.align		4
.L_1115:
        /*00c0*/ 	.byte	0x04, 0x05
        /*00c2*/ 	.short	(.L_1117 - .L_1116)
.L_1116:
        /*00c4*/ 	.word	0x00000080
        /*00c8*/ 	.word	0x00000001
        /*00cc*/ 	.word	0x00000001


	//----- nvinfo : EIATTR_CRS_STACK_SIZE
	.align		4
.L_1117:
        /*00d0*/ 	.byte	0x04, 0x1e
        /*00d2*/ 	.short	(.L_1119 - .L_1118)
.L_1118:
        /*00d4*/ 	.word	0x00000000


	//----- nvinfo : EIATTR_CBANK_PARAM_SIZE
	.align		4
.L_1119:
        /*00d8*/ 	.byte	0x03, 0x19
        /*00da*/ 	.short	0x0230


	//----- nvinfo : EIATTR_PARAM_CBANK
	.align		4
        /*00dc*/ 	.byte	0x04, 0x0a
        /*00de*/ 	.short	(.L_1121 - .L_1120)
	.align		4
.L_1120:
        /*00e0*/ 	.word	index@(.nv.constant0._ZN2at6native18elementwise_kernelILi128ELi4EZNS0_15gpu_kernel_implIZZZNS0_66_GLOBAL__N__d53a5ca4_28_ActivationLeakyReluKernel_cu_f5210f67_355417leaky_relu_kernelERNS_18TensorIteratorBaseERKN3c106ScalarEENKUlvE_clEvENKUlvE1_clEvEUlNS6_4HalfEE_EEvS5_RKT_EUliE_EEviT1_)
        /*00e4*/ 	.short	0x0210
        /*00e6*/ 	.short	0x0230


	//----- nvinfo : EIATTR_SW_WAR
	.align		4
.L_1121:
        /*00e8*/ 	.byte	0x04, 0x36
        /*00ea*/ 	.short	(.L_1123 - .L_1122)
.L_1122:
        /*00ec*/ 	.word	0x00000008
.L_1123:


//--------------------- .nv.info._ZN2at6native27unrolled_elementwise_kernelIZZZNS0_66_GLOBAL__N__d53a5ca4_28_ActivationLeakyReluKernel_cu_f5210f67_355417leaky_relu_kernelERNS_18TensorIteratorBaseERKN3c106ScalarEENKUlvE_clEvENKUlvE1_clEvEUlNS5_4HalfEE_St5arrayIPcLm2EELi4E23TrivialOffsetCalculatorILi1EjESH_NS0_6memory12LoadWithCastILi1EEENSI_13StoreWithCastILi1EEEEEviT_T0_T2_T3_T4_T5_ --------------------------
	.section	.nv.info._ZN2at6native27unrolled_elementwise_kernelIZZZNS0_66_GLOBAL__N__d53a5ca4_28_ActivationLeakyReluKernel_cu_f5210f67_355417leaky_relu_kernelERNS_18TensorIteratorBaseERKN3c106ScalarEENKUlvE_clEvENKUlvE1_clEvEUlNS5_4HalfEE_St5arrayIPcLm2EELi4E23TrivialOffsetCalculatorILi1EjESH_NS0_6memory12LoadWithCastILi1EEENSI_13StoreWithCastILi1EEEEEviT_T0_T2_T3_T4_T5_,"",@"SHT_CUDA_INFO"
	.sectionflags	@""
	.align	4


	//----- nvinfo : EIATTR_CUDA_API_VERSION
	.align		4
        /*0000*/ 	.byte	0x04, 0x37
        /*0002*/ 	.short	(.L_1125 - .L_1124)
.L_1124:
        /*0004*/ 	.word	0x00000082


	//----- nvinfo : EIATTR_KPARAM_INFO
	.align		4
.L_1125:
        /*0008*/ 	.byte	0x04, 0x17
        /*000a*/ 	.short	(.L_1127 - .L_1126)
.L_1126:
        /*000c*/ 	.word	0x00000000
        /*0010*/ 	.short	0x0006
        /*0012*/ 	.short	0x0034
        /*0014*/ 	.byte	0x00, 0xf0, 0x21, 0x00


	//----- nvinfo : EIATTR_KPARAM_INFO
	.align		4
.L_1127:
        /*0018*/ 	.byte	0x04, 0x17
        /*001a*/ 	.short	(.L_1129 - .L_1128)
.L_1128:
        /*001c*/ 	.word	0x00000000
        /*0020*/ 	.short	0x0005
        /*0022*/ 	.short	0x002c
        /*0024*/ 	.byte	0x00, 0xf0, 0x21, 0x00


	//----- nvinfo : EIATTR_KPARAM_INFO
	.align		4
.L_1129:
        /*0028*/ 	.byte	0x04, 0x17
        /*002a*/ 	.short	(.L_1131 - .L_1130)
.L_1130:
        /*002c*/ 	.word	0x00000000
        /*0030*/ 	.short	0x0004
        /*0032*/ 	.short	0x0029
        /*0034*/ 	.byte	0x00, 0xf0, 0x05, 0x00


	//----- nvinfo : EIATTR_KPARAM_INFO
	.align		4
.L_1131:
        /*0038*/ 	.byte	0x04, 0x17
        /*003a*/ 	.short	(.L_1133 - .L_1132)
.L_1132:
        /*003c*/ 	.word	0x00000000
        /*0040*/ 	.short	0x0003
        /*0042*/ 	.short	0x0028
        /*0044*/ 	.byte	0x00, 0xf0, 0x05, 0x00


	//----- nvinfo : EIATTR_KPARAM_INFO
	.align		4
.L_1133:
        /*0048*/ 	.byte	0x04, 0x17
        /*004a*/ 	.short	(.L_1135 - .L_1134)
.L_1134:
        /*004c*/ 	.word	0x00000000
        /*0050*/ 	.short	0x0002
        /*0052*/ 	.short	0x0018
        /*0054*/ 	.byte	0x00, 0xf0, 0x41, 0x00


	//----- nvinfo : EIATTR_KPARAM_INFO
	.align		4
.L_1135:
        /*0058*/ 	.byte	0x04, 0x17
        /*005a*/ 	.short	(.L_1137 - .L_1136)
.L_1136:
        /*005c*/ 	.word	0x00000000
        /*0060*/ 	.short	0x0001
        /*0062*/ 	.short	0x0008
        /*0064*/ 	.byte	0x00, 0xf0, 0x41, 0x00


	//----- nvinfo : EIATTR_KPARAM_INFO
	.align		4
.L_1137:
        /*0068*/ 	.byte	0x04, 0x17
        /*006a*/ 	.short	(.L_1139 - .L_1138)
.L_1138:
        /*006c*/ 	.word	0x00000000
        /*0070*/ 	.short	0x0000
        /*0072*/ 	.short	0x0000
        /*0074*/ 	.byte	0x00, 0xf0, 0x11, 0x00


	//----- nvinfo : EIATTR_SPARSE_MMA_MASK
	.align		4
.L_1139:
        /*0078*/ 	.byte	0x03, 0x50
        /*007a*/ 	.short	0x0000


	//----- nvinfo : EIATTR_MAXREG_COUNT
	.align		4
        /*007c*/ 	.byte	0x03, 0x1b
        /*007e*/ 	.short	0x00ff


	//----- nvinfo : EIATTR_EXTERNS
	.align		4
        /*0080*/ 	.byte	0x04, 0x0f
        /*0082*/ 	.short	(.L_1141 - .L_1140)


	//   ....[0]....
	.align		4
.L_1140:
        /*0084*/ 	.word	index@(__assertfail)


	//----- nvinfo : EIATTR_MERCURY_ISA_VERSION
	.align		4
.L_1141:
        /*0088*/ 	.byte	0x03, 0x5f
        /*008a*/ 	.short	0x0101


	//----- nvinfo : EIATTR_SYSCALL_OFFSETS
	.align		4
        /*008c*/ 	.byte	0x04, 0x46
        /*008e*/ 	.short	(.L_1143 - .L_1142)


	//   ....[0]....
.L_1142:
        /*0090*/ 	.word	0x000010b0


	//   ....[1]....
        /*0094*/ 	.word	0x000021c0


	//   ....[2]....
        /*0098*/ 	.word	0x000032e0


	//   ....[3]....
        /*009c*/ 	.word	0x000043d0


	//   ....[4]....
        /*00a0*/ 	.word	0x00005760


	//   ....[5]....
        /*00a4*/ 	.word	0x00006780


	//   ....[6]....
        /*00a8*/ 	.word	0x00007760


	//   ....[7]....
        /*00ac*/ 	.word	0x00008740


	//----- nvinfo : EIATTR_EXIT_INSTR_OFFSETS
	.align		4
.L_1143:
        /*00b0*/ 	.byte	0x04, 0x1c
        /*00b2*/ 	.short	(.L_1145 - .L_1144)


	//   ....[0]....
.L_1144:
        /*00b4*/ 	.word	0x00007820


	//   ....[1]....
        /*00b8*/ 	.word	0x00007970


	//   ....[2]....
        /*00bc*/ 	.word	0x000079b0


	//   ....[3]....
        /*00c0*/ 	.word	0x00007a50


	//   ....[4]....
        /*00c4*/ 	.word	0x00007a90


	//   ....[5]....
        /*00c8*/ 	.word	0x00007ad0


	//   ....[6]....
        /*00cc*/ 	.word	0x00007b60


	//   ....[7]....
        /*00d0*/ 	.word	0x00007b80


	//   ....[8]....
        /*00d4*/ 	.word	0x00007c20


	//   ....[9]....
        /*00d8*/ 	.word	0x00007c70


	//   ....[10]....
        /*00dc*/ 	.word	0x00007cc0


	//   ....[11]....
        /*00e0*/ 	.word	0x00007d90


	//   ....[12]....
        /*00e4*/ 	.word	0x00007df0


	//   ....[13]....
        /*00e8*/ 	.word	0x00007f80


	//   ....[14]....
        /*00ec*/ 	.word	0x000080e0


	//   ....[15]....
        /*00f0*/ 	.word	0x00008120


	//   ....[16]....
        /*00f4*/ 	.word	0x000081e0


	//   ....[17]....
        /*00f8*/ 	.word	0x00008360


	//   ....[18]....
        /*00fc*/ 	.word	0x000084e0


	//   ....[19]....
        /*0100*/ 	.word	0x00008640


	//   ....[20]....
        /*0104*/ 	.word	0x00008750


	//   ....[21]....
        /*0108*/ 	.word	0x00008790


	//   ....[22]....
        /*010c*/ 	.word	0x000087d0


	//----- nvinfo : EIATTR_MAX_THREADS
	.align		4
.L_1145:
        /*0110*/ 	.byte	0x04, 0x05
        /*0112*/ 	.short	(.L_1147 - .L_1146)
.L_1146:
        /*0114*/ 	.word	0x00000080
        /*0118*/ 	.word	0x00000001
        /*011c*/ 	.word	0x00000001


	//----- nvinfo : EIATTR_CRS_STACK_SIZE
	.align		4
.L_1147:
        /*0120*/ 	.byte	0x04, 0x1e
        /*0122*/ 	.short	(.L_1149 - .L_1148)
.L_1148:
        /*0124*/ 	.word	0x00000000


	//----- nvinfo : EIATTR_CBANK_PARAM_SIZE
	.align		4
.L_1149:
        /*0128*/ 	.byte	0x03, 0x19
        /*012a*/ 	.short	0x003c


	//----- nvinfo : EIATTR_PARAM_CBANK
	.align		4
        /*012c*/ 	.byte	0x04, 0x0a
        /*012e*/ 	.short	(.L_1151 - .L_1150)
	.align		4
.L_1150:
        /*0130*/ 	.word	index@(.nv.constant0._ZN2at6native27unrolled_elementwise_kernelIZZZNS0_66_GLOBAL__N__d53a5ca4_28_ActivationLeakyReluKernel_cu_f5210f67_355417leaky_relu_kernelERNS_18TensorIteratorBaseERKN3c106ScalarEENKUlvE_clEvENKUlvE1_clEvEUlNS5_4HalfEE_St5arrayIPcLm2EELi4E23TrivialOffsetCalculatorILi1EjESH_NS0_6memory12LoadWithCastILi1EEENSI_13StoreWithCastILi1EEEEEviT_T0_T2_T3_T4_T5_)
        /*0134*/ 	.short	0x0210
        /*0136*/ 	.short	0x003c


	//----- nvinfo : EIATTR_SW_WAR
	.align		4
.L_1151:
        /*0138*/ 	.byte	0x04, 0x36
        /*013a*/ 	.short	(.L_1153 - .L_1152)
.L_1152:
        /*013c*/ 	.word	0x00000008
.L_1153:


//--------------------- .nv.info._ZN2at6native18elementwise_kernelILi128ELi4EZNS0_22gpu_kernel_impl_nocastIZZZNS0_66_GLOBAL__N__d53a5ca4_28_ActivationLeakyReluKernel_cu_f5210f67_355417leaky_relu_kernelERNS_18TensorIteratorBaseERKN3c106ScalarEENKUlvE_clEvENKUlvE1_clEvEUlNS6_4HalfEE_EEvS5_RKT_EUliE_EEviT1_ --------------------------
	.section	.nv.info._ZN2at6native18elementwise_kernelILi128ELi4EZNS0_22gpu_kernel_impl_nocastIZZZNS0_66_GLOBAL__N__d53a5ca4_28_ActivationLeakyReluKernel_cu_f5210f67_355417leaky_relu_kernelERNS_18TensorIteratorBaseERKN3c106ScalarEENKUlvE_clEvENKUlvE1_clEvEUlNS6_4HalfEE_EEvS5_RKT_EUliE_EEviT1_,"",@"SHT_CUDA_INFO"
	.sectionflags	@""
	.align	4


	//----- nvinfo : EIATTR_CUDA_API_VERSION
	.align		4
        /*0000*/ 	.byte	0x04, 0x37
        /*0002*/ 	.short	(.L_1155 - .L_1154)
.L_1154:
        /*0004*/ 	.word	0x00000082


	//----- nvinfo : EIATTR_KPARAM_INFO
	.align		4
.L_1155:
        /*0008*/ 	.byte	0x04, 0x17
        /*000a*/ 	.short	(.L_1157 - .L_1156)
.L_1156:
        /*000c*/ 	.word	0x00000000
        /*0010*/ 	.short	0x0001
        /*0012*/ 	.short	0x0008
        /*0014*/ 	.byte	0x00, 0xf0, 0x81, 0x08


	//----- nvinfo : EIATTR_KPARAM_INFO
	.align		4
.L_1157:
        /*0018*/ 	.byte	0x04, 0x17
        /*001a*/ 	.short	(.L_1159 - .L_1158)
.L_1158:
        /*001c*/ 	.word	0x00000000
        /*0020*/ 	.short	0x0000
        /*0022*/ 	.short	0x0000
        /*0024*/ 	.byte	0x00, 0xf0, 0x11, 0x00


	//----- nvinfo : EIATTR_SPARSE_MMA_MASK
	.align		4
.L_1159:
        /*0028*/ 	.byte	0x03, 0x50
        /*002a*/ 	.short	0x0000


	//----- nvinfo : EIATTR_MAXREG_COUNT
	.align		4
        /*002c*/ 	.byte	0x03, 0x1b
        /*002e*/ 	.short	0x0080


	//----- nvinfo : EIATTR_MERCURY_ISA_VERSION
	.align		4
        /*0030*/ 	.byte	0x03, 0x5f
        /*0032*/ 	.short	0x0101


	//----- nvinfo : EIATTR_EXIT_INSTR_OFFSETS
	.align		4
        /*0034*/ 	.byte	0x04, 0x1c
        /*0036*/ 	.short	(.L_1161 - .L_1160)


	//   ....[0]....
.L_1160:
        /*0038*/ 	.word	0x00003c50


	//   ....[1]....
        /*003c*/ 	.word	0x00005010


	//----- nvinfo : EIATTR_MAX_THREADS
	.align		4
.L_1161:
        /*0040*/ 	.byte	0x04, 0x05
        /*0042*/ 	.short	(.L_1163 - .L_1162)
.L_1162:
        /*0044*/ 	.word	0x00000080
        /*0048*/ 	.word	0x00000001
        /*004c*/ 	.word	0x00000001


	//----- nvinfo : EIATTR_CRS_STACK_SIZE
	.align		4
.L_1163:
        /*0050*/ 	.byte	0x04, 0x1e
        /*0052*/ 	.short	(.L_1165 - .L_1164)
.L_1164:
        /*0054*/ 	.word	0x00000000


	//----- nvinfo : EIATTR_CBANK_PARAM_SIZE
	.align		4
.L_1165:
        /*0058*/ 	.byte	0x03, 0x19
        /*005a*/ 	.short	0x0228


	//----- nvinfo : EIATTR_PARAM_CBANK
	.align		4
        /*005c*/ 	.byte	0x04, 0x0a
        /*005e*/ 	.short	(.L_1167 - .L_1166)
	.align		4
.L_1166:
        /*0060*/ 	.word	index@(.nv.constant0._ZN2at6native18elementwise_kernelILi128ELi4EZNS0_22gpu_kernel_impl_nocastIZZZNS0_66_GLOBAL__N__d53a5ca4_28_ActivationLeakyReluKernel_cu_f5210f67_355417leaky_relu_kernelERNS_18TensorIteratorBaseERKN3c106ScalarEENKUlvE_clEvENKUlvE1_clEvEUlNS6_4HalfEE_EEvS5_RKT_EUliE_EEviT1_)
        /*0064*/ 	.short	0x0210
        /*0066*/ 	.short	0x0228


	//----- nvinfo : EIATTR_SW_WAR
	.align		4
.L_1167:
        /*0068*/ 	.byte	0x04, 0x36
        /*006a*/ 	.short	(.L_1169 - .L_1168)
.L_1168:
        /*006c*/ 	.word	0x00000008
.L_1169:


//--------------------- .nv.info._ZN2at6native27unrolled_elementwise_kernelIZZZNS0_66_GLOBAL__N__d53a5ca4_28_ActivationLeakyReluKernel_cu_f5210f67_355417leaky_relu_kernelERNS_18TensorIteratorBaseERKN3c106ScalarEENKUlvE_clEvENKUlvE1_clEvEUlNS5_4HalfEE_St5arrayIPcLm2EELi4E23TrivialOffsetCalculatorILi1EjESH_NS0_6memory15LoadWithoutCastENSI_16StoreWithoutCastEEEviT_T0_T2_T3_T4_T5_ --------------------------
	.section	.nv.info._ZN2at6native27unrolled_elementwise_kernelIZZZNS0_66_GLOBAL__N__d53a5ca4_28_ActivationLeakyReluKernel_cu_f5210f67_355417leaky_relu_kernelERNS_18TensorIteratorBaseERKN3c106ScalarEENKUlvE_clEvENKUlvE1_clEvEUlNS5_4HalfEE_St5arrayIPcLm2EELi4E23TrivialOffsetCalculatorILi1EjESH_NS0_6memory15LoadWithoutCastENSI_16StoreWithoutCastEEEviT_T0_T2_T3_T4_T5_,"",@"SHT_CUDA_INFO"
	.sectionflags	@""
	.align	4


	//----- nvinfo : EIATTR_CUDA_API_VERSION
	.align		4
        /*0000*/ 	.byte	0x04, 0x37
        /*0002*/ 	.short	(.L_1171 - .L_1170)
.L_1170:
        /*0004*/ 	.word	0x00000082


	//----- nvinfo : EIATTR_KPARAM_INFO
	.align		4
.L_1171:
        /*0008*/ 	.byte	0x04, 0x17
        /*000a*/ 	.short	(.L_1173 - .L_1172)
.L_1172:
        /*000c*/ 	.word	0x00000000
        /*0010*/ 	.short	0x0006
        /*0012*/ 	.short	0x002b
        /*0014*/ 	.byte	0x00, 0xf0, 0x05, 0x00


	//----- nvinfo : EIATTR_KPARAM_INFO
	.align		4
.L_1173:
        /*0018*/ 	.byte	0x04, 0x17
        /*001a*/ 	.short	(.L_1175 - .L_1174)
.L_1174:
        /*001c*/ 	.word	0x00000000
        /*0020*/ 	.short	0x0005
        /*0022*/ 	.short	0x002a
        /*0024*/ 	.byte	0x00, 0xf0, 0x05, 0x00


	//----- nvinfo : EIATTR_KPARAM_INFO
	.align		4
.L_1175:
        /*0028*/ 	.byte	0x04, 0x17
        /*002a*/ 	.short	(.L_1177 - .L_1176)
.L_1176:
        /*002c*/ 	.word	0x00000000
        /*0030*/ 	.short	0x0004
        /*0032*/ 	.short	0x0029
        /*0034*/ 	.byte	0x00, 0xf0, 0x05, 0x00


	//----- nvinfo : EIATTR_KPARAM_INFO
	.align		4
.L_1177:
        /*0038*/ 	.byte	0x04, 0x17
        /*003a*/ 	.short	(.L_1179 - .L_1178)
.L_1178:
        /*003c*/ 	.word	0x00000000
        /*0040*/ 	.short	0x0003
        /*0042*/ 	.short	0x0028
        /*0044*/ 	.byte	0x00, 0xf0, 0x05, 0x00


	//----- nvinfo : EIATTR_KPARAM_INFO
	.align		4
.L_1179:
        /*0048*/ 	.byte	0x04, 0x17
        /*004a*/ 	.short	(.L_1181 - .L_1180)
.L_1180:
        /*004c*/ 	.word	0x00000000
        /*0050*/ 	.short	0x0002
        /*0052*/ 	.short	0x0018
        /*0054*/ 	.byte	0x00, 0xf0, 0x41, 0x00


	//----- nvinfo : EIATTR_KPARAM_INFO
	.align		4
.L_1181:
        /*0058*/ 	.byte	0x04, 0x17
        /*005a*/ 	.short	(.L_1183 - .L_1182)
.L_1182:
        /*005c*/ 	.word	0x00000000
        /*0060*/ 	.short	0x0001
        /*0062*/ 	.short	0x0008
        /*0064*/ 	.byte	0x00, 0xf0, 0x41, 0x00


	//----- nvinfo : EIATTR_KPARAM_INFO
	.align		4
.L_1183:
        /*0068*/ 	.byte	0x04, 0x17
        /*006a*/ 	.short	(.L_1185 - .L_1184)
.L_1184:
        /*006c*/ 	.word	0x00000000
        /*0070*/ 	.short	0x0000
        /*0072*/ 	.short	0x0000
        /*0074*/ 	.byte	0x00, 0xf0, 0x11, 0x00


	//----- nvinfo : EIATTR_SPARSE_MMA_MASK
	.align		4
.L_1185:
        /*0078*/ 	.byte	0x03, 0x50
        /*007a*/ 	.short	0x0000


	//----- nvinfo : EIATTR_MAXREG_COUNT
	.align		4
        /*007c*/ 	.byte	0x03, 0x1b
        /*007e*/ 	.short	0x00ff


	//----- nvinfo : EIATTR_MERCURY_ISA_VERSION
	.align		4
        /*0080*/ 	.byte	0x03, 0x5f
        /*0082*/ 	.short	0x0101


	//----- nvinfo : EIATTR_EXIT_INSTR_OFFSETS
	.align		4
        /*0084*/ 	.byte	0x04, 0x1c
        /*0086*/ 	.short	(.L_1187 - .L_1186)


	//   ....[0]....
.L_1186:
        /*0088*/ 	.word	0x00000560


	//   ....[1]....
        /*008c*/ 	.word	0x000005d0


	//----- nvinfo : EIATTR_MAX_THREADS
	.align		4
.L_1187:
        /*0090*/ 	.byte	0x04, 0x05
        /*0092*/ 	.short	(.L_1189 - .L_1188)
.L_1188:
        /*0094*/ 	.word	0x00000080
        /*0098*/ 	.word	0x00000001
        /*009c*/ 	.word	0x00000001


	//----- nvinfo : EIATTR_CRS_STACK_SIZE
	.align		4
.L_1189:
        /*00a0*/ 	.byte	0x04, 0x1e
        /*00a2*/ 	.short	(.L_1191 - .L_1190)
.L_1190:
        /*00a4*/ 	.word	0x00000000


	//----- nvinfo : EIATTR_CBANK_PARAM_SIZE
	.align		4
.L_1191:
        /*00a8*/ 	.byte	0x03, 0x19
        /*00aa*/ 	.short	0x002c


	//----- nvinfo : EIATTR_PARAM_CBANK
	.align		4
        /*00ac*/ 	.byte	0x04, 0x0a
        /*00ae*/ 	.short	(.L_1193 - .L_1192)
	.align		4
.L_1192:
        /*00b0*/ 	.word	index@(.nv.constant0._ZN2at6native27unrolled_elementwise_kernelIZZZNS0_66_GLOBAL__N__d53a5ca4_28_ActivationLeakyReluKernel_cu_f5210f67_355417leaky_relu_kernelERNS_18TensorIteratorBaseERKN3c106ScalarEENKUlvE_clEvENKUlvE1_clEvEUlNS5_4HalfEE_St5arrayIPcLm2EELi4E23TrivialOffsetCalculatorILi1EjESH_NS0_6memory15LoadWithoutCastENSI_16StoreWithoutCastEEEviT_T0_T2_T3_T4_T5_)
        /*00b4*/ 	.short	0x0210
        /*00b6*/ 	.short	0x002c


	//----- nvinfo : EIATTR_SW_WAR
	.align		4
.L_1193:
        /*00b8*/ 	.byte	0x04, 0x36
        /*00ba*/ 	.short	(.L_1195 - .L_1194)
.L_1194:
        /*00bc*/ 	.word	0x00000008
.L_1195:


//--------------------- .nv.info._ZN2at6native29vectorized_elementwise_kernelILi2EZZZNS0_66_GLOBAL__N__d53a5ca4_28_ActivationLeakyReluKernel_cu_f5210f67_355417leaky_relu_kernelERNS_18TensorIteratorBaseERKN3c106ScalarEENKUlvE_clEvENKUlvE1_clEvEUlNS5_4HalfEE_St5arrayIPcLm2EEEEviT0_T1_ --------------------------
	.section	.nv.info._ZN2at6native29vectorized_elementwise_kernelILi2EZZZNS0_66_GLOBAL__N__d53a5ca4_28_ActivationLeakyReluKernel_cu_f5210f67_355417leaky_relu_kernelERNS_18TensorIteratorBaseERKN3c106ScalarEENKUlvE_clEvENKUlvE1_clEvEUlNS5_4HalfEE_St5arrayIPcLm2EEEEviT0_T1_,"",@"SHT_CUDA_INFO"
	.sectionflags	@""
	.align	4


	//----- nvinfo : EIATTR_CUDA_API_VERSION
	.align		4
        /*0000*/ 	.byte	0x04, 0x37
        /*0002*/ 	.short	(.L_1197 - .L_1196)
.L_1196:
        /*0004*/ 	.word	0x00000082


	//----- nvinfo : EIATTR_KPARAM_INFO
	.align		4
.L_1197:
        /*0008*/ 	.byte	0x04, 0x17
        /*000a*/ 	.short	(.L_1199 - .L_1198)
.L_1198:
        /*000c*/ 	.word	0x00000000
        /*0010*/ 	.short	0x0002
        /*0012*/ 	.short	0x0018
        /*0014*/ 	.byte	0x00, 0xf0, 0x41, 0x00


	//----- nvinfo : EIATTR_KPARAM_INFO
	.align		4
.L_1199:
        /*0018*/ 	.byte	0x04, 0x17
        /*001a*/ 	.short	(.L_1201 - .L_1200)
.L_1200:
        /*001c*/ 	.word	0x00000000
        /*0020*/ 	.short	0x0001
        /*0022*/ 	.short	0x0008
        /*0024*/ 	.byte	0x00, 0xf0, 0x41, 0x00


	//----- nvinfo : EIATTR_KPARAM_INFO
	.align		4
.L_1201:
        /*0028*/ 	.byte	0x04, 0x17
        /*002a*/ 	.short	(.L_1203 - .L_1202)
.L_1202:
        /*002c*/ 	.word	0x00000000
        /*0030*/ 	.short	0x0000
        /*0032*/ 	.short	0x0000
        /*0034*/ 	.byte	0x00, 0xf0, 0x11, 0x00


	//----- nvinfo : EIATTR_SPARSE_MMA_MASK
	.align		4
.L_1203:
        /*0038*/ 	.byte	0x03, 0x50
        /*003a*/ 	.short	0x0000


	//----- nvinfo : EIATTR_MAXREG_COUNT
	.align		4
        /*003c*/ 	.byte	0x03, 0x1b
        /*003e*/ 	.short	0x00ff


	//----- nvinfo : EIATTR_MERCURY_ISA_VERSION
	.align		4
        /*0040*/ 	.byte	0x03, 0x5f
        /*0042*/ 	.short	0x0101


	//----- nvinfo : EIATTR_EXIT_INSTR_OFFSETS
	.align		4
        /*0044*/ 	.byte	0x04, 0x1c
        /*0046*/ 	.short	(.L_1205 - .L_1204)


	//   ....[0]....
.L_1204:
        /*0048*/ 	.word	0x00000340


	//   ....[1]....
        /*004c*/ 	.word	0x00000e90


	//   ....[2]....
        /*0050*/ 	.word	0x00000ee0


	//----- nvinfo : EIATTR_MAX_THREADS
	.align		4
.L_1205:
        /*0054*/ 	.byte	0x04, 0x05
        /*0056*/ 	.short	(.L_1207 - .L_1206)
.L_1206:
        /*0058*/ 	.word	0x00000080
        /*005c*/ 	.word	0x00000001
        /*0060*/ 	.word	0x00000001


	//----- nvinfo : EIATTR_CRS_STACK_SIZE
	.align		4
.L_1207:
        /*0064*/ 	.byte	0x04, 0x1e
        /*0066*/ 	.short	(.L_1209 - .L_1208)
.L_1208:
        /*0068*/ 	.word	0x00000000


	//----- nvinfo : EIATTR_CBANK_PARAM_SIZE
	.align		4
.L_1209:
        /*006c*/ 	.byte	0x03, 0x19
        /*006e*/ 	.short	0x0028


	//----- nvinfo : EIATTR_PARAM_CBANK
	.align		4
        /*0070*/ 	.byte	0x04, 0x0a
        /*0072*/ 	.short	(.L_1211 - .L_1210)
	.align		4
.L_1210:
        /*0074*/ 	.word	index@(.nv.constant0._ZN2at6native29vectorized_elementwise_kernelILi2EZZZNS0_66_GLOBAL__N__d53a5ca4_28_ActivationLeakyReluKernel_cu_f5210f67_355417leaky_relu_kernelERNS_18TensorIteratorBaseERKN3c106ScalarEENKUlvE_clEvENKUlvE1_clEvEUlNS5_4HalfEE_St5arrayIPcLm2EEEEviT0_T1_)
        /*0078*/ 	.short	0x0210
        /*007a*/ 	.short	0x0028


	//----- nvinfo : EIATTR_SW_WAR
	.align		4
.L_1211:
        /*007c*/ 	.byte	0x04, 0x36
        /*007e*/ 	.short	(.L_1213 - .L_1212)
.L_1212:
        /*0080*/ 	.word	0x00000008
.L_1213:


//--------------------- .nv.info._ZN2at6native29vectorized_elementwise_kernelILi4EZZZNS0_66_GLOBAL__N__d53a5ca4_28_ActivationLeakyReluKernel_cu_f5210f67_355417leaky_relu_kernelERNS_18TensorIteratorBaseERKN3c106ScalarEENKUlvE_clEvENKUlvE1_clEvEUlNS5_4HalfEE_St5arrayIPcLm2EEEEviT0_T1_ --------------------------
	.section	.nv.info._ZN2at6native29vectorized_elementwise_kernelILi4EZZZNS0_66_GLOBAL__N__d53a5ca4_28_ActivationLeakyReluKernel_cu_f5210f67_355417leaky_relu_kernelERNS_18TensorIteratorBaseERKN3c106ScalarEENKUlvE_clEvENKUlvE1_clEvEUlNS5_4HalfEE_St5arrayIPcLm2EEEEviT0_T1_,"",@"SHT_CUDA_INFO"
	.sectionflags	@""
	.align	4


	//----- nvinfo : EIATTR_CUDA_API_VERSION
	.align		4
        /*0000*/ 	.byte	0x04, 0x37
        /*0002*/ 	.short	(.L_1215 - .L_1214)
.L_1214:
        /*0004*/ 	.word	0x00000082


	//----- nvinfo : EIATTR_KPARAM_INFO
	.align		4
.L_1215:
        /*0008*/ 	.byte	0x04, 0x17
        /*000a*/ 	.short	(.L_1217 - .L_1216)
.L_1216:
        /*000c*/ 	.word	0x00000000
        /*0010*/ 	.short	0x0002
        /*0012*/ 	.short	0x0018
        /*0014*/ 	.byte	0x00, 0xf0, 0x41, 0x00


	//----- nvinfo : EIATTR_KPARAM_INFO
	.align		4
.L_1217:
        /*0018*/ 	.byte	0x04, 0x17
        /*001a*/ 	.short	(.L_1219 - .L_1218)
.L_1218:
        /*001c*/ 	.word	0x00000000
        /*0020*/ 	.short	0x0001
        /*0022*/ 	.short	0x0008
        /*0024*/ 	.byte	0x00, 0xf0, 0x41, 0x00


	//----- nvinfo : EIATTR_KPARAM_INFO
	.align		4
.L_1219:
        /*0028*/ 	.byte	0x04, 0x17
        /*002a*/ 	.short	(.L_1221 - .L_1220)
.L_1220:
        /*002c*/ 	.word	0x00000000
        /*0030*/ 	.short	0x0000
        /*0032*/ 	.short	0x0000
        /*0034*/ 	.byte	0x00, 0xf0, 0x11, 0x00


	//----- nvinfo : EIATTR_SPARSE_MMA_MASK
	.align		4
.L_1221:
        /*0038*/ 	.byte	0x03, 0x50
        /*003a*/ 	.short	0x0000


	//----- nvinfo : EIATTR_MAXREG_COUNT
	.align		4
        /*003c*/ 	.byte	0x03, 0x1b
        /*003e*/ 	.short	0x00ff


	//----- nvinfo : EIATTR_MERCURY_ISA_VERSION
	.align		4
        /*0040*/ 	.byte	0x03, 0x5f
        /*0042*/ 	.short	0x0101


	//----- nvinfo : EIATTR_EXIT_INSTR_OFFSETS
	.align		4
        /*0044*/ 	.byte	0x04, 0x1c
        /*0046*/ 	.short	(.L_1223 - .L_1222)


	//   ....[0]....
.L_1222:
        /*0048*/ 	.word	0x00000300


	//   ....[1]....
        /*004c*/ 	.word	0x00000e50


	//   ....[2]....
        /*0050*/ 	.word	0x00000ea0


	//----- nvinfo : EIATTR_MAX_THREADS
	.align		4
.L_1223:
        /*0054*/ 	.byte	0x04, 0x05
        /*0056*/ 	.short	(.L_1225 - .L_1224)
.L_1224:
        /*0058*/ 	.word	0x00000080
        /*005c*/ 	.word	0x00000001
        /*0060*/ 	.word	0x00000001


	//----- nvinfo : EIATTR_CRS_STACK_SIZE
	.align		4
.L_1225:
        /*0064*/ 	.byte	0x04, 0x1e
        /*0066*/ 	.short	(.L_1227 - .L_1226)
.L_1226:
        /*0068*/ 	.word	0x00000000


	//----- nvinfo : EIATTR_CBANK_PARAM_SIZE
	.align		4
.L_1227:
        /*006c*/ 	.byte	0x03, 0x19
        /*006e*/ 	.short	0x0028


	//----- nvinfo : EIATTR_PARAM_CBANK
	.align		4
        /*0070*/ 	.byte	0x04, 0x0a
        /*0072*/ 	.short	(.L_1229 - .L_1228)
	.align		4
.L_1228:
        /*0074*/ 	.word	index@(.nv.constant0._ZN2at6native29vectorized_elementwise_kernelILi4EZZZNS0_66_GLOBAL__N__d53a5ca4_28_ActivationLeakyReluKernel_cu_f5210f67_355417leaky_relu_kernelERNS_18TensorIteratorBaseERKN3c106ScalarEENKUlvE_clEvENKUlvE1_clEvEUlNS5_4HalfEE_St5arrayIPcLm2EEEEviT0_T1_)
        /*0078*/ 	.short	0x0210
        /*007a*/ 	.short	0x0028


	//----- nvinfo : EIATTR_SW_WAR
	.align		4
.L_1229:
        /*007c*/ 	.byte	0x04, 0x36
        /*007e*/ 	.short	(.L_1231 - .L_1230)
.L_1230:
        /*0080*/ 	.word	0x00000008
.L_1231:


//--------------------- .nv.info._ZN2at6native29vectorized_elementwise_kernelILi8EZZZNS0_66_GLOBAL__N__d53a5ca4_28_ActivationLeakyReluKernel_cu_f5210f67_355417leaky_relu_kernelERNS_18TensorIteratorBaseERKN3c106ScalarEENKUlvE_clEvENKUlvE1_clEvEUlNS5_4HalfEE_St5arrayIPcLm2EEEEviT0_T1_ --------------------------
	.section	.nv.info._ZN2at6native29vectorized_elementwise_kernelILi8EZZZNS0_66_GLOBAL__N__d53a5ca4_28_ActivationLeakyReluKernel_cu_f5210f67_355417leaky_relu_kernelERNS_18TensorIteratorBaseERKN3c106ScalarEENKUlvE_clEvENKUlvE1_clEvEUlNS5_4HalfEE_St5arrayIPcLm2EEEEviT0_T1_,"",@"SHT_CUDA_INFO"
	.sectionflags	@""
	.align	4


	//----- nvinfo : EIATTR_CUDA_API_VERSION
	.align		4
        /*0000*/ 	.byte	0x04, 0x37
        /*0002*/ 	.short	(.L_1233 - .L_1232)
.L_1232:
        /*0004*/ 	.word	0x00000082


	//----- nvinfo : EIATTR_KPARAM_INFO
	.align		4
.L_1233:
        /*0008*/ 	.byte	0x04, 0x17
        /*000a*/ 	.short	(.L_1235 - .L_1234)
.L_1234:
        /*000c*/ 	.word	0x00000000
        /*0010*/ 	.short	0x0002
        /*0012*/ 	.short	0x0018
        /*0014*/ 	.byte	0x00, 0xf0, 0x41, 0x00


	//----- nvinfo : EIATTR_KPARAM_INFO
	.align		4
.L_1235:
        /*0018*/ 	.byte	0x04, 0x17
        /*001a*/ 	.short	(.L_1237 - .L_1236)
.L_1236:
        /*001c*/ 	.word	0x00000000
        /*0020*/ 	.short	0x0001
        /*0022*/ 	.short	0x0008
        /*0024*/ 	.byte	0x00, 0xf0, 0x41, 0x00


	//----- nvinfo : EIATTR_KPARAM_INFO
	.align		4
.L_1237:
        /*0028*/ 	.byte	0x04, 0x17
        /*002a*/ 	.short	(.L_1239 - .L_1238)
.L_1238:
        /*002c*/ 	.word	0x00000000
        /*0030*/ 	.short	0x0000
        /*0032*/ 	.short	0x0000
        /*0034*/ 	.byte	0x00, 0xf0, 0x11, 0x00


	//----- nvinfo : EIATTR_SPARSE_MMA_MASK
	.align		4
.L_1239:
        /*0038*/ 	.byte	0x03, 0x50
        /*003a*/ 	.short	0x0000


	//----- nvinfo : EIATTR_MAXREG_COUNT
	.align		4
        /*003c*/ 	.byte	0x03, 0x1b
        /*003e*/ 	.short	0x00ff


	//----- nvinfo : EIATTR_MERCURY_ISA_VERSION
	.align		4
        /*0040*/ 	.byte	0x03, 0x5f
        /*0042*/ 	.short	0x0101


	//----- nvinfo : EIATTR_EXIT_INSTR_OFFSETS
	.align		4
        /*0044*/ 	.byte	0x04, 0x1c
        /*0046*/ 	.short	(.L_1241 - .L_1240)


	//   ....[0]....
.L_1240:
        /*0048*/ 	.word	0x000002e0


	//   ....[1]....
        /*004c*/ 	.word	0x00000e30


	//   ....[2]....
        /*0050*/ 	.word	0x00000e80


	//----- nvinfo : EIATTR_MAX_THREADS
	.align		4
.L_1241:
        /*0054*/ 	.byte	0x04, 0x05
        /*0056*/ 	.short	(.L_1243 - .L_1242)
.L_1242:
        /*0058*/ 	.word	0x00000080
        /*005c*/ 	.word	0x00000001
        /*0060*/ 	.word	0x00000001


	//----- nvinfo : EIATTR_CRS_STACK_SIZE
	.align		4
.L_1243:
        /*0064*/ 	.byte	0x04, 0x1e
        /*0066*/ 	.short	(.L_1245 - .L_1244)
.L_1244:
        /*0068*/ 	.word	0x00000000


	//----- nvinfo : EIATTR_CBANK_PARAM_SIZE
	.align		4
.L_1245:
        /*006c*/ 	.byte	0x03, 0x19
        /*006e*/ 	.short	0x0028


	//----- nvinfo : EIATTR_PARAM_CBANK
	.align		4
        /*0070*/ 	.byte	0x04, 0x0a
        /*0072*/ 	.short	(.L_1247 - .L_1246)
	.align		4
.L_1246:
        /*0074*/ 	.word	index@(.nv.constant0._ZN2at6native29vectorized_elementwise_kernelILi8EZZZNS0_66_GLOBAL__N__d53a5ca4_28_ActivationLeakyReluKernel_cu_f5210f67_355417leaky_relu_kernelERNS_18TensorIteratorBaseERKN3c106ScalarEENKUlvE_clEvENKUlvE1_clEvEUlNS5_4HalfEE_St5arrayIPcLm2EEEEviT0_T1_)
        /*0078*/ 	.short	0x0210
        /*007a*/ 	.short	0x0028


	//----- nvinfo : EIATTR_SW_WAR
	.align		4
.L_1247:
        /*007c*/ 	.byte	0x04, 0x36
        /*007e*/ 	.short	(.L_1249 - .L_1248)
.L_1248:
        /*0080*/ 	.word	0x00000008
.L_1249:


//--------------------- .nv.info._ZN2at6native18elementwise_kernelILi128ELi4EZNS0_15gpu_kernel_implIZZZNS0_66_GLOBAL__N__d53a5ca4_28_ActivationLeakyReluKernel_cu_f5210f67_355417leaky_relu_kernelERNS_18TensorIteratorBaseERKN3c106ScalarEENKUlvE_clEvENKUlvE0_clEvEUlfE_EEvS5_RKT_EUliE_EEviT1_ --------------------------
	.section	.nv.info._ZN2at6native18elementwise_kernelILi128ELi4EZNS0_15gpu_kernel_implIZZZNS0_66_GLOBAL__N__d53a5ca4_28_ActivationLeakyReluKernel_cu_f5210f67_355417leaky_relu_kernelERNS_18TensorIteratorBaseERKN3c106ScalarEENKUlvE_clEvENKUlvE0_clEvEUlfE_EEvS5_RKT_EUliE_EEviT1_,"",@"SHT_CUDA_INFO"
	.sectionflags	@""
	.align	4


	//----- nvinfo : EIATTR_CUDA_API_VERSION
	.align		4
        /*0000*/ 	.byte	0x04, 0x37
        /*0002*/ 	.short	(.L_1251 - .L_1250)
.L_1250:
        /*0004*/ 	.word	0x00000082


	//----- nvinfo : EIATTR_KPARAM_INFO
	.align		4
.L_1251:
        /*0008*/ 	.byte	0x04, 0x17
        /*000a*/ 	.short	(.L_1253 - .L_1252)
.L_1252:
        /*000c*/ 	.word	0x00000000
        /*0010*/ 	.short	0x0001
        /*0012*/ 	.short	0x0008
        /*0014*/ 	.byte	0x00, 0xf0, 0xa1, 0x08


	//----- nvinfo : EIATTR_KPARAM_INFO
	.align		4
.L_1253:
        /*0018*/ 	.byte	0x04, 0x17
        /*001a*/ 	.short	(.L_1255 - .L_1254)
.L_1254:
        /*001c*/ 	.word	0x00000000
        /*0020*/ 	.short	0x0000
        /*0022*/ 	.short	0x0000
        /*0024*/ 	.byte	0x00, 0xf0, 0x11, 0x00


	//----- nvinfo : EIATTR_SPARSE_MMA_MASK
	.align		4
.L_1255:
        /*0028*/ 	.byte	0x03, 0x50
        /*002a*/ 	.short	0x0000


	//----- nvinfo : EIATTR_MAXREG_COUNT
	.align		4
        /*002c*/ 	.byte	0x03, 0x1b
        /*002e*/ 	.short	0x0080


	//----- nvinfo : EIATTR_EXTERNS
	.align		4
        /*0030*/ 	.byte	0x04, 0x0f
        /*0032*/ 	.short	(.L_1257 - .L_1256)


	//   ....[0]....
	.align		4
.L_1256:
        /*0034*/ 	.word	index@(__assertfail)


	//----- nvinfo : EIATTR_MERCURY_ISA_VERSION
	.align		4
.L_1257:
        /*0038*/ 	.byte	0x03, 0x5f
        /*003a*/ 	.short	0x0101


	//----- nvinfo : EIATTR_SYSCALL_OFFSETS
	.align		4
        /*003c*/ 	.byte	0x04, 0x46
        /*003e*/ 	.short	(.L_1259 - .L_1258)


	//   ....[0]....
.L_1258:
        /*0040*/ 	.word	0x00002160


	//   ....[1]....
        /*0044*/ 	.word	0x00002ff0


	//   ....[2]....
        /*0048*/ 	.word	0x00005180


	//   ....[3]....
        /*004c*/ 	.word	0x00006010


	//   ....[4]....
        /*0050*/ 	.word	0x00008190


	//   ....[5]....
        /*0054*/ 	.word	0x00009020


	//   ....[6]....
        /*0058*/ 	.word	0x0000b190


	//   ....[7]....
        /*005c*/ 	.word	0x0000c020


	//----- nvinfo : EIATTR_EXIT_INSTR_OFFSETS
	.align		4
.L_1259:
        /*0060*/ 	.byte	0x04, 0x1c
        /*0062*/ 	.short	(.L_1261 - .L_1260)


	//   ....[0]....
.L_1260:
        /*0064*/ 	.word	0x000090d0


	//   ....[1]....
        /*0068*/ 	.word	0x0000b340


	//   ....[2]....
        /*006c*/ 	.word	0x0000b380


	//   ....[3]....
        /*0070*/ 	.word	0x0000b410


	//   ....[4]....
        /*0074*/ 	.word	0x0000b440


	//   ....[5]....
        /*0078*/ 	.word	0x0000b470


	//   ....[6]....
        /*007c*/ 	.word	0x0000b4f0


	//   ....[7]....
        /*0080*/ 	.word	0x0000b520


	//   ....[8]....
        /*0084*/ 	.word	0x0000b5b0


	//   ....[9]....
        /*0088*/ 	.word	0x0000b5f0


	//   ....[10]....
        /*008c*/ 	.word	0x0000b630


	//   ....[11]....
        /*0090*/ 	.word	0x0000b6f0


	//   ....[12]....
        /*0094*/ 	.word	0x0000b740


	//   ....[13]....
        /*0098*/ 	.word	0x0000b8c0


	//   ....[14]....
        /*009c*/ 	.word	0x0000ba10


	//   ....[15]....
        /*00a0*/ 	.word	0x0000ba40


	//   ....[16]....
        /*00a4*/ 	.word	0x0000baf0


	//   ....[17]....
        /*00a8*/ 	.word	0x0000bc60


	//   ....[18]....
        /*00ac*/ 	.word	0x0000bdd0


	//   ....[19]....
        /*00b0*/ 	.word	0x0000bf20


	//   ....[20]....
        /*00b4*/ 	.word	0x0000c030


	//   ....[21]....
        /*00b8*/ 	.word	0x0000c060


	//   ....[22]....
        /*00bc*/ 	.word	0x0000c090


	//----- nvinfo : EIATTR_MAX_THREADS
	.align		4
.L_1261:
        /*00c0*/ 	.byte	0x04, 0x05
        /*00c2*/ 	.short	(.L_1263 - .L_1262)
.L_1262:
        /*00c4*/ 	.word	0x00000080
        /*00c8*/ 	.word	0x00000001
        /*00cc*/ 	.word	0x00000001


	//----- nvinfo : EIATTR_CRS_STACK_SIZE
	.align		4
.L_1263:
        /*00d0*/ 	.byte	0x04, 0x1e
        /*00d2*/ 	.short	(.L_1265 - .L_1264)
.L_1264:
        /*00d4*/ 	.word	0x00000000


	//----- nvinfo : EIATTR_CBANK_PARAM_SIZE
	.align		4
.L_1265:
        /*00d8*/ 	.byte	0x03, 0x19
        /*00da*/ 	.short	0x0230


	//----- nvinfo : EIATTR_PARAM_CBANK
	.align		4
        /*00dc*/ 	.byte	0x04, 0x0a
        /*00de*/ 	.short	(.L_1267 - .L_1266)
	.align		4
.L_1266:
        /*00e0*/ 	.word	index@(.nv.constant0._ZN2at6native18elementwise_kernelILi128ELi4EZNS0_15gpu_kernel_implIZZZNS0_66_GLOBAL__N__d53a5ca4_28_ActivationLeakyReluKernel_cu_f5210f67_355417leaky_relu_kernelERNS_18TensorIteratorBaseERKN3c106ScalarEENKUlvE_clEvENKUlvE0_clEvEUlfE_EEvS5_RKT_EUliE_EEviT1_)
        /*00e4*/ 	.short	0x0210
        /*00e6*/ 	.short	0x0230


	//----- nvinfo : EIATTR_SW_WAR
	.align		4
.L_1267:
        /*00e8*/ 	.byte	0x04, 0x36
        /*00ea*/ 	.short	(.L_1269 - .L_1268)
.L_1268:
        /*00ec*/ 	.word	0x00000008
.L_1269:


//--------------------- .nv.info._ZN2at6native27unrolled_elementwise_kernelIZZZNS0_66_GLOBAL__N__d53a5ca4_28_ActivationLeakyReluKernel_cu_f5210f67_355417leaky_relu_kernelERNS_18TensorIteratorBaseERKN3c106ScalarEENKUlvE_clEvENKUlvE0_clEvEUlfE_St5arrayIPcLm2EELi4E23TrivialOffsetCalculatorILi1EjESG_NS0_6memory12LoadWithCastILi1EEENSH_13StoreWithCastILi1EEEEEviT_T0_T2_T3_T4_T5_ --------------------------
	.section	.nv.info._ZN2at6native27unrolled_elementwise_kernelIZZZNS0_66_GLOBAL__N__d53a5ca4_28_ActivationLeakyReluKernel_cu_f5210f67_355417leaky_relu_kernelERNS_18TensorIteratorBaseERKN3c106ScalarEENKUlvE_clEvENKUlvE0_clEvEUlfE_St5arrayIPcLm2EELi4E23TrivialOffsetCalculatorILi1EjESG_NS0_6memory12LoadWithCastILi1EEENSH_13StoreWithCastILi1EEEEEviT_T0_T2_T3_T4_T5_,"",@"SHT_CUDA_INFO"
	.sectionflags	@""
	.align	4


	//----- nvinfo : EIATTR_CUDA_API_VERSION
	.align		4
        /*0000*/ 	.byte	0x04, 0x37
        /*0002*/ 	.short	(.L_1271 - .L_1270)
.L_1270:
        /*0004*/ 	.word	0x00000082


	//----- nvinfo : EIATTR_KPARAM_INFO
	.align		4
.L_1271:
        /*0008*/ 	.byte	0x04, 0x17
        /*000a*/ 	.short	(.L_1273 - .L_1272)
.L_1272:
        /*000c*/ 	.word	0x00000000
        /*0010*/ 	.short	0x0006
        /*0012*/ 	.short	0x0034
        /*0014*/ 	.byte	0x00, 0xf0, 0x21, 0x00


	//----- nvinfo : EIATTR_KPARAM_INFO
	.align		4
.L_1273:
        /*0018*/ 	.byte	0x04, 0x17
        /*001a*/ 	.short	(.L_1275 - .L_1274)
.L_1274:
        /*001c*/ 	.word	0x00000000
        /*0020*/ 	.short	0x0005
        /*0022*/ 	.short	0x002c
        /*0024*/ 	.byte	0x00, 0xf0, 0x21, 0x00


	//----- nvinfo : EIATTR_KPARAM_INFO
	.align		4
.L_1275:
        /*0028*/ 	.byte	0x04, 0x17
        /*002a*/ 	.short	(.L_1277 - .L_1276)
.L_1276:
        /*002c*/ 	.word	0x00000000
        /*0030*/ 	.short	0x0004
        /*0032*/ 	.short	0x0029
        /*0034*/ 	.byte	0x00, 0xf0, 0x05, 0x00


	//----- nvinfo : EIATTR_KPARAM_INFO
	.align		4
.L_1277:
        /*0038*/ 	.byte	0x04, 0x17
        /*003a*/ 	.short	(.L_1279 - .L_1278)
.L_1278:
        /*003c*/ 	.word	0x00000000
        /*0040*/ 	.short	0x0003
        /*0042*/ 	.short	0x0028
        /*0044*/ 	.byte	0x00, 0xf0, 0x05, 0x00


	//----- nvinfo : EIATTR_KPARAM_INFO
	.align		4
.L_1279:
        /*0048*/ 	.byte	0x04, 0x17
        /*004a*/ 	.short	(.L_1281 - .L_1280)
.L_1280:
        /*004c*/ 	.word	0x00000000
        /*0050*/ 	.short	0x0002
        /*0052*/ 	.short	0x0018
        /*0054*/ 	.byte	0x00, 0xf0, 0x41, 0x00


	//----- nvinfo : EIATTR_KPARAM_INFO
	.align		4
.L_1281:
        /*0058*/ 	.byte	0x04, 0x17
        /*005a*/ 	.short	(.L_1283 - .L_1282)
.L_1282:
        /*005c*/ 	.word	0x00000000
        /*0060*/ 	.short	0x0001
        /*0062*/ 	.short	0x0008
        /*0064*/ 	.byte	0x00, 0xf0, 0x41, 0x00


	//----- nvinfo : EIATTR_KPARAM_INFO
	.align		4
.L_1283:
        /*0068*/ 	.byte	0x04, 0x17
        /*006a*/ 	.short	(.L_1285 - .L_1284)
.L_1284:
        /*006c*/ 	.word	0x00000000
        /*0070*/ 	.short	0x0000
        /*0072*/ 	.short	0x0000
        /*0074*/ 	.byte	0x00, 0xf0, 0x11, 0x00


	//----- nvinfo : EIATTR_SPARSE_MMA_MASK
	.align		4
.L_1285:
        /*0078*/ 	.byte	0x03, 0x50
        /*007a*/ 	.short	0x0000


	//----- nvinfo : EIATTR_MAXREG_COUNT
	.align		4
        /*007c*/ 	.byte	0x03, 0x1b
        /*007e*/ 	.short	0x00ff


	//----- nvinfo : EIATTR_EXTERNS
	.align		4
        /*0080*/ 	.byte	0x04, 0x0f
        /*0082*/ 	.short	(.L_1287 - .L_1286)


	//   ....[0]....
	.align		4
.L_1286:
        /*0084*/ 	.word	index@(__assertfail)


	//----- nvinfo : EIATTR_MERCURY_ISA_VERSION
	.align		4
.L_1287:
        /*0088*/ 	.byte	0x03, 0x5f
        /*008a*/ 	.short	0x0101


	//----- nvinfo : EIATTR_SYSCALL_OFFSETS
	.align		4
        /*008c*/ 	.byte	0x04, 0x46
        /*008e*/ 	.short	(.L_1289 - .L_1288)


	//   ....[0]....
.L_1288:
        /*0090*/ 	.word	0x00000e80


	//   ....[1]....
        /*0094*/ 	.word	0x00001d30


	//   ....[2]....
        /*0098*/ 	.word	0x00002bf0


	//   ....[3]....
        /*009c*/ 	.word	0x00003a50


	//   ....[4]....
        /*00a0*/ 	.word	0x000049e0


	//   ....[5]....
        /*00a4*/ 	.word	0x000058b0


	//   ....[6]....
        /*00a8*/ 	.word	0x00006770


	//   ....[7]....
        /*00ac*/ 	.word	0x00007630


	//----- nvinfo : EIATTR_EXIT_INSTR_OFFSETS
	.align		4
.L_1289:
        /*00b0*/ 	.byte	0x04, 0x1c
        /*00b2*/ 	.short	(.L_1291 - .L_1290)


	//   ....[0]....
.L_1290:
        /*00b4*/ 	.word	0x00006810


	//   ....[1]....
        /*00b8*/ 	.word	0x00006950


	//   ....[2]....
        /*00bc*/ 	.word	0x00006990


	//   ....[3]....
        /*00c0*/ 	.word	0x00006a20


	//   ....[4]....
        /*00c4*/ 	.word	0x00006a50


	//   ....[5]....
        /*00c8*/ 	.word	0x00006a80


	//   ....[6]....
        /*00cc*/ 	.word	0x00006b00


	//   ....[7]....
        /*00d0*/ 	.word	0x00006b30


	//   ....[8]....
        /*00d4*/ 	.word	0x00006bc0


	//   ....[9]....
        /*00d8*/ 	.word	0x00006c00


	//   ....[10]....
        /*00dc*/ 	.word	0x00006c40


	//   ....[11]....
        /*00e0*/ 	.word	0x00006d00


	//   ....[12]....
        /*00e4*/ 	.word	0x00006d50


	//   ....[13]....
        /*00e8*/ 	.word	0x00006ed0


	//   ....[14]....
        /*00ec*/ 	.word	0x00007020


	//   ....[15]....
        /*00f0*/ 	.word	0x00007050


	//   ....[16]....
        /*00f4*/ 	.word	0x00007100


	//   ....[17]....
        /*00f8*/ 	.word	0x00007270


	//   ....[18]....
        /*00fc*/ 	.word	0x000073e0


	//   ....[19]....
        /*0100*/ 	.word	0x00007530


	//   ....[20]....
        /*0104*/ 	.word	0x00007640


	//   ....[21]....
        /*0108*/ 	.word	0x00007670


	//   ....[22]....
        /*010c*/ 	.word	0x000076a0


	//----- nvinfo : EIATTR_MAX_THREADS
	.align		4
.L_1291:
        /*0110*/ 	.byte	0x04, 0x05
        /*0112*/ 	.short	(.L_1293 - .L_1292)
.L_1292:
        /*0114*/ 	.word	0x00000080
        /*0118*/ 	.word	0x00000001
        /*011c*/ 	.word	0x00000001


	//----- nvinfo : EIATTR_CRS_STACK_SIZE
	.align		4
.L_1293:
        /*0120*/ 	.byte	0x04, 0x1e
        /*0122*/ 	.short	(.L_1295 - .L_1294)
.L_1294:
        /*0124*/ 	.word	0x00000000


	//----- nvinfo : EIATTR_CBANK_PARAM_SIZE
	.align		4
.L_1295:
        /*0128*/ 	.byte	0x03, 0x19
        /*012a*/ 	.short	0x003c


	//----- nvinfo : EIATTR_PARAM_CBANK
	.align		4
        /*012c*/ 	.byte	0x04, 0x0a
        /*012e*/ 	.short	(.L_1297 - .L_1296)
	.align		4
.L_1296:
        /*0130*/ 	.word	index@(.nv.constant0._ZN2at6native27unrolled_elementwise_kernelIZZZNS0_66_GLOBAL__N__d53a5ca4_28_ActivationLeakyReluKernel_cu_f5210f67_355417leaky_relu_kernelERNS_18TensorIteratorBaseERKN3c106ScalarEENKUlvE_clEvENKUlvE0_clEvEUlfE_St5arrayIPcLm2EELi4E23TrivialOffsetCalculatorILi1EjESG_NS0_6memory12LoadWithCastILi1EEENSH_13StoreWithCastILi1EEEEEviT_T0_T2_T3_T4_T5_)
        /*0134*/ 	.short	0x0210
        /*0136*/ 	.short	0x003c


	//----- nvinfo : EIATTR_SW_WAR
	.align		4
.L_1297:
        /*0138*/ 	.byte	0x04, 0x36
        /*013a*/ 	.short	(.L_1299 - .L_1298)
.L_1298:
        /*013c*/ 	.word	0x00000008
.L_1299:


//--------------------- .nv.info._ZN2at6native18elementwise_kernelILi128ELi2EZNS0_22gpu_kernel_impl_nocastIZZZNS0_66_GLOBAL__N__d53a5ca4_28_ActivationLeakyReluKernel_cu_f5210f67_355417leaky_relu_kernelERNS_18TensorIteratorBaseERKN3c106ScalarEENKUlvE_clEvENKUlvE0_clEvEUlfE_EEvS5_RKT_EUliE_EEviT1_ --------------------------
	.section	.nv.info._ZN2at6native18elementwise_kernelILi128ELi2EZNS0_22gpu_kernel_impl_nocastIZZZNS0_66_GLOBAL__N__d53a5ca4_28_ActivationLeakyReluKernel_cu_f5210f67_355417leaky_relu_kernelERNS_18TensorIteratorBaseERKN3c106ScalarEENKUlvE_clEvENKUlvE0_clEvEUlfE_EEvS5_RKT_EUliE_EEviT1_,"",@"SHT_CUDA_INFO"
	.sectionflags	@""
	.align	4


	//----- nvinfo : EIATTR_CUDA_API_VERSION
	.align		4
        /*0000*/ 	.byte	0x04, 0x37
        /*0002*/ 	.short	(.L_1301 - .L_1300)
.L_1300:
        /*0004*/ 	.word	0x00000082


	//----- nvinfo : EIATTR_KPARAM_INFO
	.align		4
.L_1301:
        /*0008*/ 	.byte	0x04, 0x17
        /*000a*/ 	.short	(.L_1303 - .L_1302)
.L_1302:
        /*000c*/ 	.word	0x00000000
        /*0010*/ 	.short	0x0001
        /*0012*/ 	.short	0x0008
        /*0014*/ 	.byte	0x00, 0xf0, 0x81, 0x08


	//----- nvinfo : EIATTR_KPARAM_INFO
	.align		4
.L_1303:
        /*0018*/ 	.byte	0x04, 0x17
        /*001a*/ 	.short	(.L_1305 - .L_1304)
.L_1304:
        /*001c*/ 	.word	0x00000000
        /*0020*/ 	.short	0x0000
        /*0022*/ 	.short	0x0000
        /*0024*/ 	.byte	0x00, 0xf0, 0x11, 0x00


	//----- nvinfo : EIATTR_SPARSE_MMA_MASK
	.align		4
.L_1305:
        /*0028*/ 	.byte	0x03, 0x50
        /*002a*/ 	.short	0x0000


	//----- nvinfo : EIATTR_MAXREG_COUNT
	.align		4
        /*002c*/ 	.byte	0x03, 0x1b
        /*002e*/ 	.short	0x0080


	//----- nvinfo : EIATTR_MERCURY_ISA_VERSION
	.align		4
        /*0030*/ 	.byte	0x03, 0x5f
        /*0032*/ 	.short	0x0101


	//----- nvinfo : EIATTR_EXIT_INSTR_OFFSETS
	.align		4
        /*0034*/ 	.byte	0x04, 0x1c
        /*0036*/ 	.short	(.L_1307 - .L_1306)


	//   ....[0]....
.L_1306:
        /*0038*/ 	.word	0x00001460


	//   ....[1]....
        /*003c*/ 	.word	0x00002810


	//----- nvinfo : EIATTR_MAX_THREADS
	.align		4
.L_1307:
        /*0040*/ 	.byte	0x04, 0x05
        /*0042*/ 	.short	(.L_1309 - .L_1308)
.L_1308:
        /*0044*/ 	.word	0x00000080
        /*0048*/ 	.word	0x00000001
        /*004c*/ 	.word	0x00000001


	//----- nvinfo : EIATTR_CRS_STACK_SIZE
	.align		4
.L_1309:
        /*0050*/ 	.byte	0x04, 0x1e
        /*0052*/ 	.short	(.L_1311 - .L_1310)
.L_1310:
        /*0054*/ 	.word	0x00000000


	//----- nvinfo : EIATTR_CBANK_PARAM_SIZE
	.align		4
.L_1311:
        /*0058*/ 	.byte	0x03, 0x19
        /*005a*/ 	.short	0x0228


	//----- nvinfo : EIATTR_PARAM_CBANK
	.align		4
        /*005c*/ 	.byte	0x04, 0x0a
        /*005e*/ 	.short	(.L_1313 - .L_1312)
	.align		4
.L_1312:
        /*0060*/ 	.word	index@(.nv.constant0._ZN2at6native18elementwise_kernelILi128ELi2EZNS0_22gpu_kernel_impl_nocastIZZZNS0_66_GLOBAL__N__d53a5ca4_28_ActivationLeakyReluKernel_cu_f5210f67_355417leaky_relu_kernelERNS_18TensorIteratorBaseERKN3c106ScalarEENKUlvE_clEvENKUlvE0_clEvEUlfE_EEvS5_RKT_EUliE_EEviT1_)
        /*0064*/ 	.short	0x0210
        /*0066*/ 	.short	0x0228


	//----- nvinfo : EIATTR_SW_WAR
	.align		4
.L_1313:
        /*0068*/ 	.byte	0x04, 0x36
        /*006a*/ 	.short	(.L_1315 - .L_1314)
.L_1314:
        /*006c*/ 	.word	0x00000008
.L_1315:


//--------------------- .nv.info._ZN2at6native27unrolled_elementwise_kernelIZZZNS0_66_GLOBAL__N__d53a5ca4_28_ActivationLeakyReluKernel_cu_f5210f67_355417leaky_relu_kernelERNS_18TensorIteratorBaseERKN3c106ScalarEENKUlvE_clEvENKUlvE0_clEvEUlfE_St5arrayIPcLm2EELi4E23TrivialOffsetCalculatorILi1EjESG_NS0_6memory15LoadWithoutCastENSH_16StoreWithoutCastEEEviT_T0_T2_T3_T4_T5_ --------------------------
	.section	.nv.info._ZN2at6native27unrolled_elementwise_kernelIZZZNS0_66_GLOBAL__N__d53a5ca4_28_ActivationLeakyReluKernel_cu_f5210f67_355417leaky_relu_kernelERNS_18TensorIteratorBaseERKN3c106ScalarEENKUlvE_clEvENKUlvE0_clEvEUlfE_St5arrayIPcLm2EELi4E23TrivialOffsetCalculatorILi1EjESG_NS0_6memory15LoadWithoutCastENSH_16StoreWithoutCastEEEviT_T0_T2_T3_T4_T5_,"",@"SHT_CUDA_INFO"
	.sectionflags	@""
	.align	4


	//----- nvinfo : EIATTR_CUDA_API_VERSION
	.align		4
        /*0000*/ 	.byte	0x04, 0x37
        /*0002*/ 	.short	(.L_1317 - .L_1316)
.L_1316:
        /*0004*/ 	.word	0x00000082


	//----- nvinfo : EIATTR_KPARAM_INFO
	.align		4
.L_1317:
        /*0008*/ 	.byte	0x04, 0x17
        /*000a*/ 	.short	(.L_1319 - .L_1318)
.L_1318:
        /*000c*/ 	.word	0x00000000
        /*0010*/ 	.short	0x0006
        /*0012*/ 	.short	0x002b
        /*0014*/ 	.byte	0x00, 0xf0, 0x05, 0x00


	//----- nvinfo : EIATTR_KPARAM_INFO
	.align		4
.L_1319:
        /*0018*/ 	.byte	0x04, 0x17
        /*001a*/ 	.short	(.L_1321 - .L_1320)
.L_1320:
        /*001c*/ 	.word	0x00000000
        /*0020*/ 	.short	0x0005
        /*0022*/ 	.short	0x002a
        /*0024*/ 	.byte	0x00, 0xf0, 0x05, 0x00


	//----- nvinfo : EIATTR_KPARAM_INFO
	.align		4
.L_1321:
        /*0028*/ 	.byte	0x04, 0x17
        /*002a*/ 	.short	(.L_1323 - .L_1322)
.L_1322:
        /*002c*/ 	.word	0x00000000
        /*0030*/ 	.short	0x0004
        /*0032*/ 	.short	0x0029
        /*0034*/ 	.byte	0x00, 0xf0, 0x05, 0x00


	//----- nvinfo : EIATTR_KPARAM_INFO
	.align		4
.L_1323:
        /*0038*/ 	.byte	0x04, 0x17
        /*003a*/ 	.short	(.L_1325 - .L_1324)
.L_1324:
        /*003c*/ 	.word	0x00000000
        /*0040*/ 	.short	0x0003
        /*0042*/ 	.short	0x0028
        /*0044*/ 	.byte	0x00, 0xf0, 0x05, 0x00


	//----- nvinfo : EIATTR_KPARAM_INFO
	.align		4
.L_1325:
        /*0048*/ 	.byte	0x04, 0x17
        /*004a*/ 	.short	(.L_1327 - .L_1326)
.L_1326:
        /*004c*/ 	.word	0x00000000
        /*0050*/ 	.short	0x0002
        /*0052*/ 	.short	0x0018
        /*0054*/ 	.byte	0x00, 0xf0, 0x41, 0x00


	//----- nvinfo : EIATTR_KPARAM_INFO
	.align		4
.L_1327:
        /*0058*/ 	.byte	0x04, 0x17
        /*005a*/ 	.short	(.L_1329 - .L_1328)
.L_1328:
        /*005c*/ 	.word	0x00000000
        /*0060*/ 	.short	0x0001
        /*0062*/ 	.short	0x0008
        /*0064*/ 	.byte	0x00, 0xf0, 0x41, 0x00


	//----- nvinfo : EIATTR_KPARAM_INFO
	.align		4
.L_1329:
        /*0068*/ 	.byte	0x04, 0x17
        /*006a*/ 	.short	(.L_1331 - .L_1330)
.L_1330:
        /*006c*/ 	.word	0x00000000
        /*0070*/ 	.short	0x0000
        /*0072*/ 	.short	0x0000
        /*0074*/ 	.byte	0x00, 0xf0, 0x11, 0x00


	//----- nvinfo : EIATTR_SPARSE_MMA_MASK
	.align		4
.L_1331:
        /*0078*/ 	.byte	0x03, 0x50
        /*007a*/ 	.short	0x0000


	//----- nvinfo : EIATTR_MAXREG_COUNT
	.align		4
        /*007c*/ 	.byte	0x03, 0x1b
        /*007e*/ 	.short	0x00ff


	//----- nvinfo : EIATTR_MERCURY_ISA_VERSION
	.align		4
        /*0080*/ 	.byte	0x03, 0x5f
        /*0082*/ 	.short	0x0101


	//----- nvinfo : EIATTR_EXIT_INSTR_OFFSETS
	.align		4
        /*0084*/ 	.byte	0x04, 0x1c
        /*0086*/ 	.short	(.L_1333 - .L_1332)


	//   ....[0]....
.L_1332:
        /*0088*/ 	.word	0x00000410


	//   ....[1]....
        /*008c*/ 	.word	0x00000460


	//----- nvinfo : EIATTR_MAX_THREADS
	.align		4
.L_1333:
        /*0090*/ 	.byte	0x04, 0x05
        /*0092*/ 	.short	(.L_1335 - .L_1334)
.L_1334:
        /*0094*/ 	.word	0x00000080
        /*0098*/ 	.word	0x00000001
        /*009c*/ 	.word	0x00000001


	//----- nvinfo : EIATTR_CRS_STACK_SIZE
	.align		4
.L_1335:
        /*00a0*/ 	.byte	0x04, 0x1e
        /*00a2*/ 	.short	(.L_1337 - .L_1336)
.L_1336:
        /*00a4*/ 	.word	0x00000000


	//----- nvinfo : EIATTR_CBANK_PARAM_SIZE
	.align		4
.L_1337:
        /*00a8*/ 	.byte	0x03, 0x19
        /*00aa*/ 	.short	0x002c


	//----- nvinfo : EIATTR_PARAM_CBANK
	.align		4
        /*00ac*/ 	.byte	0x04, 0x0a
        /*00ae*/ 	.short	(.L_1339 - .L_1338)
	.align		4
.L_1338:
        /*00b0*/ 	.word	index@(.nv.constant0._ZN2at6native27unrolled_elementwise_kernelIZZZNS0_66_GLOBAL__N__d53a5ca4_28_ActivationLeakyReluKernel_cu_f5210f67_355417leaky_relu_kernelERNS_18TensorIteratorBaseERKN3c106ScalarEENKUlvE_clEvENKUlvE0_clEvEUlfE_St5arrayIPcLm2EELi4E23TrivialOffsetCalculatorILi1EjESG_NS0_6memory15LoadWithoutCastENSH_16StoreWithoutCastEEEviT_T0_T2_T3_T4_T5_)
        /*00b4*/ 	.short	0x0210
        /*00b6*/ 	.short	0x002c


	//----- nvinfo : EIATTR_SW_WAR
	.align		4
.L_1339:
        /*00b8*/ 	.byte	0x04, 0x36
        /*00ba*/ 	.short	(.L_1341 - .L_1340)
.L_1340:
        /*00bc*/ 	.word	0x00000008
.L_1341:


//--------------------- .nv.info._ZN2at6native29vectorized_elementwise_kernelILi2EZZZNS0_66_GLOBAL__N__d53a5ca4_28_ActivationLeakyReluKernel_cu_f5210f67_355417leaky_relu_kernelERNS_18TensorIteratorBaseERKN3c106ScalarEENKUlvE_clEvENKUlvE0_clEvEUlfE_St5arrayIPcLm2EEEEviT0_T1_ --------------------------
	.section	.nv.info._ZN2at6native29vectorized_elementwise_kernelILi2EZZZNS0_66_GLOBAL__N__d53a5ca4_28_ActivationLeakyReluKernel_cu_f5210f67_355417leaky_relu_kernelERNS_18TensorIteratorBaseERKN3c106ScalarEENKUlvE_clEvENKUlvE0_clEvEUlfE_St5arrayIPcLm2EEEEviT0_T1_,"",@"SHT_CUDA_INFO"
	.sectionflags	@""
	.align	4


	//----- nvinfo : EIATTR_CUDA_API_VERSION
	.align		4
        /*0000*/ 	.byte	0x04, 0x37
        /*0002*/ 	.short	(.L_1343 - .L_1342)
.L_1342:
        /*0004*/ 	.word	0x00000082


	//----- nvinfo : EIATTR_KPARAM_INFO
	.align		4
.L_1343:
        /*0008*/ 	.byte	0x04, 0x17
        /*000a*/ 	.short	(.L_1345 - .L_1344)
.L_1344:
        /*000c*/ 	.word	0x00000000
        /*0010*/ 	.short	0x0002
        /*0012*/ 	.short	0x0018
        /*0014*/ 	.byte	0x00, 0xf0, 0x41, 0x00


	//----- nvinfo : EIATTR_KPARAM_INFO
	.align		4
.L_1345:
        /*0018*/ 	.byte	0x04, 0x17
        /*001a*/ 	.short	(.L_1347 - .L_1346)
.L_1346:
        /*001c*/ 	.word	0x00000000
        /*0020*/ 	.short	0x0001
        /*0022*/ 	.short	0x0008
        /*0024*/ 	.byte	0x00, 0xf0, 0x41, 0x00


	//----- nvinfo : EIATTR_KPARAM_INFO
	.align		4
.L_1347:
        /*0028*/ 	.byte	0x04, 0x17
        /*002a*/ 	.short	(.L_1349 - .L_1348)
.L_1348:
        /*002c*/ 	.word	0x00000000
        /*0030*/ 	.short	0x0000
        /*0032*/ 	.short	0x0000
        /*0034*/ 	.byte	0x00, 0xf0, 0x11, 0x00


	//----- nvinfo : EIATTR_SPARSE_MMA_MASK
	.align		4
.L_1349:
        /*0038*/ 	.byte	0x03, 0x50
        /*003a*/ 	.short	0x0000


	//----- nvinfo : EIATTR_MAXREG_COUNT
	.align		4
        /*003c*/ 	.byte	0x03, 0x1b
        /*003e*/ 	.short	0x00ff


	//----- nvinfo : EIATTR_MERCURY_ISA_VERSION
	.align		4
        /*0040*/ 	.byte	0x03, 0x5f
        /*0042*/ 	.short	0x0101


	//----- nvinfo : EIATTR_EXIT_INSTR_OFFSETS
	.align		4
        /*0044*/ 	.byte	0x04, 0x1c
        /*0046*/ 	.short	(.L_1351 - .L_1350)


	//   ....[0]....
.L_1350:
        /*0048*/ 	.word	0x00000280


	//   ....[1]....
        /*004c*/ 	.word	0x00000a80


	//   ....[2]....
        /*0050*/ 	.word	0x00000ad0


	//----- nvinfo : EIATTR_MAX_THREADS
	.align		4
.L_1351:
        /*0054*/ 	.byte	0x04, 0x05
        /*0056*/ 	.short	(.L_1353 - .L_1352)
.L_1352:
        /*0058*/ 	.word	0x00000080
        /*005c*/ 	.word	0x00000001
        /*0060*/ 	.word	0x00000001


	//----- nvinfo : EIATTR_CRS_STACK_SIZE
	.align		4
.L_1353:
        /*0064*/ 	.byte	0x04, 0x1e
        /*0066*/ 	.short	(.L_1355 - .L_1354)
.L_1354:
        /*0068*/ 	.word	0x00000000


	//----- nvinfo : EIATTR_CBANK_PARAM_SIZE
	.align		4
.L_1355:
        /*006c*/ 	.byte	0x03, 0x19
        /*006e*/ 	.short	0x0028


	//----- nvinfo : EIATTR_PARAM_CBANK
	.align		4
        /*0070*/ 	.byte	0x04, 0x0a
        /*0072*/ 	.short	(.L_1357 - .L_1356)
	.align		4
.L_1356:
        /*0074*/ 	.word	index@(.nv.constant0._ZN2at6native29vectorized_elementwise_kernelILi2EZZZNS0_66_GLOBAL__N__d53a5ca4_28_ActivationLeakyReluKernel_cu_f5210f67_355417leaky_relu_kernelERNS_18TensorIteratorBaseERKN3c106ScalarEENKUlvE_clEvENKUlvE0_clEvEUlfE_St5arrayIPcLm2EEEEviT0_T1_)
        /*0078*/ 	.short	0x0210
        /*007a*/ 	.short	0x0028


	//----- nvinfo : EIATTR_SW_WAR
	.align		4
.L_1357:
        /*007c*/ 	.byte	0x04, 0x36
        /*007e*/ 	.short	(.L_1359 - .L_1358)
.L_1358:
        /*0080*/ 	.word	0x00000008
.L_1359:


//--------------------- .nv.info._ZN2at6native29vectorized_elementwise_kernelILi4EZZZNS0_66_GLOBAL__N__d53a5ca4_28_ActivationLeakyReluKernel_cu_f5210f67_355417leaky_relu_kernelERNS_18TensorIteratorBaseERKN3c106ScalarEENKUlvE_clEvENKUlvE0_clEvEUlfE_St5arrayIPcLm2EEEEviT0_T1_ --------------------------
	.section	.nv.info._ZN2at6native29vectorized_elementwise_kernelILi4EZZZNS0_66_GLOBAL__N__d53a5ca4_28_ActivationLeakyReluKernel_cu_f5210f67_355417leaky_relu_kernelERNS_18TensorIteratorBaseERKN3c106ScalarEENKUlvE_clEvENKUlvE0_clEvEUlfE_St5arrayIPcLm2EEEEviT0_T1_,"",@"SHT_CUDA_INFO"
	.sectionflags	@""
	.align	4


	//----- nvinfo : EIATTR_CUDA_API_VERSION
	.align		4
        /*0000*/ 	.byte	0x04, 0x37
        /*0002*/ 	.short	(.L_1361 - .L_1360)
.L_1360:
        /*0004*/ 	.word	0x00000082


	//----- nvinfo : EIATTR_KPARAM_INFO
	.align		4
.L_1361:
        /*0008*/ 	.byte	0x04, 0x17
        /*000a*/ 	.short	(.L_1363 - .L_1362)
.L_1362:
        /*000c*/ 	.word	0x00000000
        /*0010*/ 	.short	0x0002
        /*0012*/ 	.short	0x0018
        /*0014*/ 	.byte	0x00, 0xf0, 0x41, 0x00


	//----- nvinfo : EIATTR_KPARAM_INFO
	.align		4
.L_1363:
        /*0018*/ 	.byte	0x04, 0x17
        /*001a*/ 	.short	(.L_1365 - .L_1364)
.L_1364:
        /*001c*/ 	.word	0x00000000
        /*0020*/ 	.short	0x0001
        /*0022*/ 	.short	0x0008
        /*0024*/ 	.byte	0x00, 0xf0, 0x41, 0x00


	//----- nvinfo : EIATTR_KPARAM_INFO
	.align		4
.L_1365:
        /*0028*/ 	.byte	0x04, 0x17
        /*002a*/ 	.short	(.L_1367 - .L_1366)
.L_1366:
        /*002c*/ 	.word	0x00000000
        /*0030*/ 	.short	0x0000
        /*0032*/ 	.short	0x0000
        /*0034*/ 	.byte	0x00, 0xf0, 0x11, 0x00


	//----- nvinfo : EIATTR_SPARSE_MMA_MASK
	.align		4
.L_1367:
        /*0038*/ 	.byte	0x03, 0x50
        /*003a*/ 	.short	0x0000


	//----- nvinfo : EIATTR_MAXREG_COUNT
	.align		4
        /*003c*/ 	.byte	0x03, 0x1b
        /*003e*/ 	.short	0x00ff


	//----- nvinfo : EIATTR_MERCURY_ISA_VERSION
	.align		4
        /*0040*/ 	.byte	0x03, 0x5f
        /*0042*/ 	.short	0x0101


	//----- nvinfo : EIATTR_EXIT_INSTR_OFFSETS
	.align		4
        /*0044*/ 	.byte	0x04, 0x1c
        /*0046*/ 	.short	(.L_1369 - .L_1368)


	//   ....[0]....
.L_1368:
        /*0048*/ 	.word	0x00000240


	//   ....[1]....
        /*004c*/ 	.word	0x00000a40


	//   ....[2]....
        /*0050*/ 	.word	0x00000a90


	//----- nvinfo : EIATTR_MAX_THREADS
	.align		4
.L_1369:
        /*0054*/ 	.byte	0x04, 0x05
        /*0056*/ 	.short	(.L_1371 - .L_1370)
.L_1370:
        /*0058*/ 	.word	0x00000080
        /*005c*/ 	.word	0x00000001
        /*0060*/ 	.word	0x00000001


	//----- nvinfo : EIATTR_CRS_STACK_SIZE
	.align		4
.L_1371:
        /*0064*/ 	.byte	0x04, 0x1e
        /*0066*/ 	.short	(.L_1373 - .L_1372)
.L_1372:
        /*0068*/ 	.word	0x00000000


	//----- nvinfo : EIATTR_CBANK_PARAM_SIZE
	.align		4
.L_1373:
        /*006c*/ 	.byte	0x03, 0x19
        /*006e*/ 	.short	0x0028


	//----- nvinfo : EIATTR_PARAM_CBANK
	.align		4
        /*0070*/ 	.byte	0x04, 0x0a
        /*0072*/ 	.short	(.L_1375 - .L_1374)
	.align		4
.L_1374:
        /*0074*/ 	.word	index@(.nv.constant0._ZN2at6native29vectorized_elementwise_kernelILi4EZZZNS0_66_GLOBAL__N__d53a5ca4_28_ActivationLeakyReluKernel_cu_f5210f67_355417leaky_relu_kernelERNS_18TensorIteratorBaseERKN3c106ScalarEENKUlvE_clEvENKUlvE0_clEvEUlfE_St5arrayIPcLm2EEEEviT0_T1_)
        /*0078*/ 	.short	0x0210
        /*007a*/ 	.short	0x0028


	//----- nvinfo : EIATTR_SW_WAR
	.align		4
.L_1375:
        /*007c*/ 	.byte	0x04, 0x36
        /*007e*/ 	.short	(.L_1377 - .L_1376)
.L_1376:
        /*0080*/ 	.word	0x00000008
.L_1377:


//--------------------- .nv.info._ZN2at6native29vectorized_elementwise_kernelILi8EZZZNS0_66_GLOBAL__N__d53a5ca4_28_ActivationLeakyReluKernel_cu_f5210f67_355417leaky_relu_kernelERNS_18TensorIteratorBaseERKN3c106ScalarEENKUlvE_clEvENKUlvE0_clEvEUlfE_St5arrayIPcLm2EEEEviT0_T1_ --------------------------
	.section	.nv.info._ZN2at6native29vectorized_elementwise_kernelILi8EZZZNS0_66_GLOBAL__N__d53a5ca4_28_ActivationLeakyReluKernel_cu_f5210f67_355417leaky_relu_kernelERNS_18TensorIteratorBaseERKN3c106ScalarEENKUlvE_clEvENKUlvE0_clEvEUlfE_St5arrayIPcLm2EEEEviT0_T1_,"",@"SHT_CUDA_INFO"
	.sectionflags	@""
	.align	4


	//----- nvinfo : EIATTR_CUDA_API_VERSION
	.align		4
        /*0000*/ 	.byte	0x04, 0x37
        /*0002*/ 	.short	(.L_1379 - .L_1378)
.L_1378:
        /*0004*/ 	.word	0x00000082


	//----- nvinfo : EIATTR_KPARAM_INFO
	.align		4
.L_1379:
        /*0008*/ 	.byte	0x04, 0x17
        /*000a*/ 	.short	(.L_1381 - .L_1380)
.L_1380:
        /*000c*/ 	.word	0x00000000
        /*0010*/ 	.short	0x0002
        /*0012*/ 	.short	0x0018
        /*0014*/ 	.byte	0x00, 0xf0, 0x41, 0x00


	//----- nvinfo : EIATTR_KPARAM_INFO
	.align		4
.L_1381:
        /*0018*/ 	.byte	0x04, 0x17
        /*001a*/ 	.short	(.L_1383 - .L_1382)
.L_1382:
        /*001c*/ 	.word	0x00000000
        /*0020*/ 	.short	0x0001
        /*0022*/ 	.short	0x0008
        /*0024*/ 	.byte	0x00, 0xf0, 0x41, 0x00


	//----- nvinfo : EIATTR_KPARAM_INFO
	.align		4
.L_1383:
        /*0028*/ 	.byte	0x04, 0x17
        /*002a*/ 	.short	(.L_1385 - .L_1384)
.L_1384:
        /*002c*/ 	.word	0x00000000
        /*0030*/ 	.short	0x0000
        /*0032*/ 	.short	0x0000
        /*0034*/ 	.byte	0x00, 0xf0, 0x11, 0x00


	//----- nvinfo : EIATTR_SPARSE_MMA_MASK
	.align		4
.L_1385:
        /*0038*/ 	.byte	0x03, 0x50
        /*003a*/ 	.short	0x0000


	//----- nvinfo : EIATTR_MAXREG_COUNT
	.align		4
        /*003c*/ 	.byte	0x03, 0x1b
        /*003e*/ 	.short	0x00ff


	//----- nvinfo : EIATTR_MERCURY_ISA_VERSION
	.align		4
        /*0040*/ 	.byte	0x03, 0x5f
        /*0042*/ 	.short	0x0101


	//----- nvinfo : EIATTR_EXIT_INSTR_OFFSETS
	.align		4
        /*0044*/ 	.byte	0x04, 0x1c
        /*0046*/ 	.short	(.L_1387 - .L_1386)


	//   ....[0]....
.L_1386:
        /*0048*/ 	.word	0x00000240


	//   ....[1]....
        /*004c*/ 	.word	0x00000a40


	//   ....[2]....
        /*0050*/ 	.word	0x00000a90


	//----- nvinfo : EIATTR_MAX_THREADS
	.align		4
.L_1387:
        /*0054*/ 	.byte	0x04, 0x05
        /*0056*/ 	.short	(.L_1389 - .L_1388)
.L_1388:
        /*0058*/ 	.word	0x00000080
        /*005c*/ 	.word	0x00000001
        /*0060*/ 	.word	0x00000001


	//----- nvinfo : EIATTR_CRS_STACK_SIZE
	.align		4
.L_1389:
        /*0064*/ 	.byte	0x04, 0x1e
        /*0066*/ 	.short	(.L_1391 - .L_1390)
.L_1390:
        /*0068*/ 	.word	0x00000000


	//----- nvinfo : EIATTR_CBANK_PARAM_SIZE
	.align		4
.L_1391:
        /*006c*/ 	.byte	0x03, 0x19
        /*006e*/ 	.short	0x0028


	//----- nvinfo : EIATTR_PARAM_CBANK
	.align		4
        /*0070*/ 	.byte	0x04, 0x0a
        /*0072*/ 	.short	(.L_1393 - .L_1392)
	.align		4
.L_1392:
        /*0074*/ 	.word	index@(.nv.constant0._ZN2at6native29vectorized_elementwise_kernelILi8EZZZNS0_66_GLOBAL__N__d53a5ca4_28_ActivationLeakyReluKernel_cu_f5210f67_355417leaky_relu_kernelERNS_18TensorIteratorBaseERKN3c106ScalarEENKUlvE_clEvENKUlvE0_clEvEUlfE_St5arrayIPcLm2EEEEviT0_T1_)
        /*0078*/ 	.short	0x0210
        /*007a*/ 	.short	0x0028


	//----- nvinfo : EIATTR_SW_WAR
	.align		4
.L_1393:
        /*007c*/ 	.byte	0x04, 0x36
        /*007e*/ 	.short	(.L_1395 - .L_1394)
.L_1394:
        /*0080*/ 	.word	0x00000008
.L_1395:


//--------------------- .nv.info._ZN2at6native18elementwise_kernelILi128ELi4EZNS0_15gpu_kernel_implIZZZNS0_66_GLOBAL__N__d53a5ca4_28_ActivationLeakyReluKernel_cu_f5210f67_355417leaky_relu_kernelERNS_18TensorIteratorBaseERKN3c106ScalarEENKUlvE_clEvENKUlvE_clEvEUldE_EEvS5_RKT_EUliE_EEviT1_ --------------------------
	.section	.nv.info._ZN2at6native18elementwise_kernelILi128ELi4EZNS0_15gpu_kernel_implIZZZNS0_66_GLOBAL__N__d53a5ca4_28_ActivationLeakyReluKernel_cu_f5210f67_355417leaky_relu_kernelERNS_18TensorIteratorBaseERKN3c106ScalarEENKUlvE_clEvENKUlvE_clEvEUldE_EEvS5_RKT_EUliE_EEviT1_,"",@"SHT_CUDA_INFO"
	.sectionflags	@""
	.align	4


	//----- nvinfo : EIATTR_CUDA_API_VERSION
	.align		4
        /*0000*/ 	.byte	0x04, 0x37
        /*0002*/ 	.short	(.L_1397 - .L_1396)
.L_1396:
        /*0004*/ 	.word	0x00000082


	//----- nvinfo : EIATTR_KPARAM_INFO
	.align		4
.L_1397:
        /*0008*/ 	.byte	0x04, 0x17
        /*000a*/ 	.short	(.L_1399 - .L_1398)
.L_1398:
        /*000c*/ 	.word	0x00000000
        /*0010*/ 	.short	0x0001
        /*0012*/ 	.short	0x0008
        /*0014*/ 	.byte	0x00, 0xf0, 0xa1, 0x08


	//----- nvinfo : EIATTR_KPARAM_INFO
	.align		4
.L_1399:
        /*0018*/ 	.byte	0x04, 0x17
        /*001a*/ 	.short	(.L_1401 - .L_1400)
.L_1400:
        /*001c*/ 	.word	0x00000000
        /*0020*/ 	.short	0x0000
        /*0022*/ 	.short	0x0000
        /*0024*/ 	.byte	0x00, 0xf0, 0x11, 0x00


	//----- nvinfo : EIATTR_SPARSE_MMA_MASK
	.align		4
.L_1401:
        /*0028*/ 	.byte	0x03, 0x50
        /*002a*/ 	.short	0x0000


	//----- nvinfo : EIATTR_MAXREG_COUNT
	.align		4
        /*002c*/ 	.byte	0x03, 0x1b
        /*002e*/ 	.short	0x0080


	//----- nvinfo : EIATTR_EXTERNS
	.align		4
        /*0030*/ 	.byte	0x04, 0x0f
        /*0032*/ 	.short	(.L_1403 - .L_1402)


	//   ....[0]....
	.align		4
.L_1402:
        /*0034*/ 	.word	index@(__assertfail)


	//----- nvinfo : EIATTR_MERCURY_ISA_VERSION
	.align		4
.L_1403:
        /*0038*/ 	.byte	0x03, 0x5f
        /*003a*/ 	.short	0x0101


	//----- nvinfo : EIATTR_SYSCALL_OFFSETS
	.align		4
        /*003c*/ 	.byte	0x04, 0x46
        /*003e*/ 	.short	(.L_1405 - .L_1404)


	//   ....[0]....
.L_1404:
        /*0040*/ 	.word	0x00002260


	//   ....[1]....
        /*0044*/ 	.word	0x000033d0


	//   ....[2]....
        /*0048*/ 	.word	0x00005660


	//   ....[3]....
        /*004c*/ 	.word	0x000067d0


	//   ....[4]....
        /*0050*/ 	.word	0x00008a50


	//   ....[5]....
        /*0054*/ 	.word	0x00009bc0


	//   ....[6]....
        /*0058*/ 	.word	0x0000be30


	//   ....[7]....
        /*005c*/ 	.word	0x0000cfa0


	//----- nvinfo : EIATTR_EXIT_INSTR_OFFSETS
	.align		4
.L_1405:
        /*0060*/ 	.byte	0x04, 0x1c
        /*0062*/ 	.short	(.L_1407 - .L_1406)


	//   ....[0]....
.L_1406:
        /*0064*/ 	.word	0x00009c70


	//   ....[1]....
        /*0068*/ 	.word	0x0000bfe0


	//   ....[2]....
        /*006c*/ 	.word	0x0000c020


	//   ....[3]....
        /*0070*/ 	.word	0x0000c0b0


	//   ....[4]....
        /*0074*/ 	.word	0x0000c0e0


	//   ....[5]....
        /*0078*/ 	.word	0x0000c110


	//   ....[6]....
        /*007c*/ 	.word	0x0000c1e0


	//   ....[7]....
        /*0080*/ 	.word	0x0000c260


	//   ....[8]....
        /*0084*/ 	.word	0x0000c340


	//   ....[9]....
        /*0088*/ 	.word	0x0000c3d0


	//   ....[10]....
        /*008c*/ 	.word	0x0000c3f0


	//   ....[11]....
        /*0090*/ 	.word	0x0000c4b0


	//   ....[12]....
        /*0094*/ 	.word	0x0000c4e0


	//   ....[13]....
        /*0098*/ 	.word	0x0000c6b0


	//   ....[14]....
        /*009c*/ 	.word	0x0000c850


	//   ....[15]....
        /*00a0*/ 	.word	0x0000c8d0


	//   ....[16]....
        /*00a4*/ 	.word	0x0000c980


	//   ....[17]....
        /*00a8*/ 	.word	0x0000cb40


	//   ....[18]....
        /*00ac*/ 	.word	0x0000cd00


	//   ....[19]....
        /*00b0*/ 	.word	0x0000cea0


	//   ....[20]....
        /*00b4*/ 	.word	0x0000cfb0


	//   ....[21]....
        /*00b8*/ 	.word	0x0000cfe0


	//   ....[22]....
        /*00bc*/ 	.word	0x0000d010


	//----- nvinfo : EIATTR_MAX_THREADS
	.align		4
.L_1407:
        /*00c0*/ 	.byte	0x04, 0x05
        /*00c2*/ 	.short	(.L_1409 - .L_1408)
.L_1408:
        /*00c4*/ 	.word	0x00000080
        /*00c8*/ 	.word	0x00000001
        /*00cc*/ 	.word	0x00000001


	//----- nvinfo : EIATTR_CRS_STACK_SIZE
	.align		4
.L_1409:
        /*00d0*/ 	.byte	0x04, 0x1e
        /*00d2*/ 	.short	(.L_1411 - .L_1410)
.L_1410:
        /*00d4*/ 	.word	0x00000000


	//----- nvinfo : EIATTR_CBANK_PARAM_SIZE
	.align		4
.L_1411:
        /*00d8*/ 	.byte	0x03, 0x19
        /*00da*/ 	.short	0x0230


	//----- nvinfo : EIATTR_PARAM_CBANK
	.align		4
        /*00dc*/ 	.byte	0x04, 0x0a
        /*00de*/ 	.short	(.L_1413 - .L_1412)
	.align		4
.L_1412:
        /*00e0*/ 	.word	index@(.nv.constant0._ZN2at6native18elementwise_kernelILi128ELi4EZNS0_15gpu_kernel_implIZZZNS0_66_GLOBAL__N__d53a5ca4_28_ActivationLeakyReluKernel_cu_f5210f67_355417leaky_relu_kernelERNS_18TensorIteratorBaseERKN3c106ScalarEENKUlvE_clEvENKUlvE_clEvEUldE_EEvS5_RKT_EUliE_EEviT1_)
        /*00e4*/ 	.short	0x0210
        /*00e6*/ 	.short	0x0230


	//----- nvinfo : EIATTR_SW_WAR
	.align		4
.L_1413:
        /*00e8*/ 	.byte	0x04, 0x36
        /*00ea*/ 	.short	(.L_1415 - .L_1414)
.L_1414:
        /*00ec*/ 	.word	0x00000008
.L_1415:


//--------------------- .nv.info._ZN2at6native27unrolled_elementwise_kernelIZZZNS0_66_GLOBAL__N__d53a5ca4_28_ActivationLeakyReluKernel_cu_f5210f67_355417leaky_relu_kernelERNS_18TensorIteratorBaseERKN3c106ScalarEENKUlvE_clEvENKUlvE_clEvEUldE_St5arrayIPcLm2EELi4E23TrivialOffsetCalculatorILi1EjESG_NS0_6memory12LoadWithCastILi1EEENSH_13StoreWithCastILi1EEEEEviT_T0_T2_T3_T4_T5_ --------------------------
	.section	.nv.info._ZN2at6native27unrolled_elementwise_kernelIZZZNS0_66_GLOBAL__N__d53a5ca4_28_ActivationLeakyReluKernel_cu_f5210f67_355417leaky_relu_kernelERNS_18TensorIteratorBaseERKN3c106ScalarEENKUlvE_clEvENKUlvE_clEvEUldE_St5arrayIPcLm2EELi4E23TrivialOffsetCalculatorILi1EjESG_NS0_6memory12LoadWithCastILi1EEENSH_13StoreWithCastILi1EEEEEviT_T0_T2_T3_T4_T5_,"",@"SHT_CUDA_INFO"
	.sectionflags	@""
	.align	4


	//----- nvinfo : EIATTR_CUDA_API_VERSION
	.align		4
        /*0000*/ 	.byte	0x04, 0x37
        /*0002*/ 	.short	(.L_1417 - .L_1416)
.L_1416:
        /*0004*/ 	.word	0x00000082


	//----- nvinfo : EIATTR_KPARAM_INFO
	.align		4
.L_1417:
        /*0008*/ 	.byte	0x04, 0x17
        /*000a*/ 	.short	(.L_1419 - .L_1418)
.L_1418:
        /*000c*/ 	.word	0x00000000
        /*0010*/ 	.short	0x0006
        /*0012*/ 	.short	0x0034
        /*0014*/ 	.byte	0x00, 0xf0, 0x21, 0x00


	//----- nvinfo : EIATTR_KPARAM_INFO
	.align		4
.L_1419:
        /*0018*/ 	.byte	0x04, 0x17
        /*001a*/ 	.short	(.L_1421 - .L_1420)
.L_1420:
        /*001c*/ 	.word	0x00000000
        /*0020*/ 	.short	0x0005
        /*0022*/ 	.short	0x002c
        /*0024*/ 	.byte	0x00, 0xf0, 0x21, 0x00


	//----- nvinfo : EIATTR_KPARAM_INFO
	.align		4
.L_1421:
        /*0028*/ 	.byte	0x04, 0x17
        /*002a*/ 	.short	(.L_1423 - .L_1422)
.L_1422:
        /*002c*/ 	.word	0x00000000
        /*0030*/ 	.short	0x0004
        /*0032*/ 	.short	0x0029
        /*0034*/ 	.byte	0x00, 0xf0, 0x05, 0x00


	//----- nvinfo : EIATTR_KPARAM_INFO
	.align		4
.L_1423:
        /*0038*/ 	.byte	0x04, 0x17
        /*003a*/ 	.short	(.L_1425 - .L_1424)
.L_1424:
        /*003c*/ 	.word	0x00000000
        /*0040*/ 	.short	0x0003
        /*0042*/ 	.short	0x0028
        /*0044*/ 	.byte	0x00, 0xf0, 0x05, 0x00


	//----- nvinfo : EIATTR_KPARAM_INFO
	.align		4
.L_1425:
        /*0048*/ 	.byte	0x04, 0x17
        /*004a*/ 	.short	(.L_1427 - .L_1426)
.L_1426:
        /*004c*/ 	.word	0x00000000
        /*0050*/ 	.short	0x0002
        /*0052*/ 	.short	0x0018
        /*0054*/ 	.byte	0x00, 0xf0, 0x41, 0x00


	//----- nvinfo : EIATTR_KPARAM_INFO
	.align		4
.L_1427:
        /*0058*/ 	.byte	0x04, 0x17
        /*005a*/ 	.short	(.L_1429 - .L_1428)
.L_1428:
        /*005c*/ 	.word	0x00000000
        /*0060*/ 	.short	0x0001
        /*0062*/ 	.short	0x0008
        /*0064*/ 	.byte	0x00, 0xf0, 0x41, 0x00


	//----- nvinfo : EIATTR_KPARAM_INFO
	.align		4
.L_1429:
        /*0068*/ 	.byte	0x04, 0x17
        /*006a*/ 	.short	(.L_1431 - .L_1430)
.L_1430:
        /*006c*/ 	.word	0x00000000
        /*0070*/ 	.short	0x0000
        /*0072*/ 	.short	0x0000
        /*0074*/ 	.byte	0x00, 0xf0, 0x11, 0x00


	//----- nvinfo : EIATTR_SPARSE_MMA_MASK
	.align		4
.L_1431:
        /*0078*/ 	.byte	0x03, 0x50
        /*007a*/ 	.short	0x0000


	//----- nvinfo : EIATTR_MAXREG_COUNT
	.align		4
        /*007c*/ 	.byte	0x03, 0x1b
        /*007e*/ 	.short	0x00ff


	//----- nvinfo : EIATTR_EXTERNS
	.align		4
        /*0080*/ 	.byte	0x04, 0x0f
        /*0082*/ 	.short	(.L_1433 - .L_1432)


	//   ....[0]....
	.align		4
.L_1432:
        /*0084*/ 	.word	index@(__assertfail)


	//----- nvinfo : EIATTR_MERCURY_ISA_VERSION
	.align		4
.L_1433:
        /*0088*/ 	.byte	0x03, 0x5f
        /*008a*/ 	.short	0x0101


	//----- nvinfo : EIATTR_SYSCALL_OFFSETS
	.align		4
        /*008c*/ 	.byte	0x04, 0x46
        /*008e*/ 	.short	(.L_1435 - .L_1434)


	//   ....[0]....
.L_1434:
        /*0090*/ 	.word	0x00000f80


	//   ....[1]....
        /*0094*/ 	.word	0x00001f20


	//   ....[2]....
        /*0098*/ 	.word	0x00002ed0


	//   ....[3]....
        /*009c*/ 	.word	0x00003e50


	//   ....[4]....
        /*00a0*/ 	.word	0x00005160


	//   ....[5]....
        /*00a4*/ 	.word	0x000062f0


	//   ....[6]....
        /*00a8*/ 	.word	0x00007470


	//   ....[7]....
        /*00ac*/ 	.word	0x00008610


	//----- nvinfo : EIATTR_EXIT_INSTR_OFFSETS
	.align		4
.L_1435:
        /*00b0*/ 	.byte	0x04, 0x1c
        /*00b2*/ 	.short	(.L_1437 - .L_1436)


	//   ....[0]....
.L_1436:
        /*00b4*/ 	.word	0x00007510


	//   ....[1]....
        /*00b8*/ 	.word	0x00007650


	//   ....[2]....
        /*00bc*/ 	.word	0x00007690


	//   ....[3]....
        /*00c0*/ 	.word	0x00007720


	//   ....[4]....
        /*00c4*/ 	.word	0x00007750


	//   ....[5]....
        /*00c8*/ 	.word	0x00007780


	//   ....[6]....
        /*00cc*/ 	.word	0x00007850


	//   ....[7]....
        /*00d0*/ 	.word	0x000078d0


	//   ....[8]....
        /*00d4*/ 	.word	0x000079b0


	//   ....[9]....
        /*00d8*/ 	.word	0x00007a40


	//   ....[10]....
        /*00dc*/ 	.word	0x00007a60


	//   ....[11]....
        /*00e0*/ 	.word	0x00007b20


	//   ....[12]....
        /*00e4*/ 	.word	0x00007b50


	//   ....[13]....
        /*00e8*/ 	.word	0x00007d20


	//   ....[14]....
        /*00ec*/ 	.word	0x00007ec0


	//   ....[15]....
        /*00f0*/ 	.word	0x00007f40


	//   ....[16]....
        /*00f4*/ 	.word	0x00007ff0


	//   ....[17]....
        /*00f8*/ 	.word	0x000081b0


	//   ....[18]....
        /*00fc*/ 	.word	0x00008370


	//   ....[19]....
        /*0100*/ 	.word	0x00008510


	//   ....[20]....
        /*0104*/ 	.word	0x00008620


	//   ....[21]....
        /*0108*/ 	.word	0x00008650


	//   ....[22]....
        /*010c*/ 	.word	0x00008680


	//----- nvinfo : EIATTR_MAX_THREADS
	.align		4
.L_1437:
        /*0110*/ 	.byte	0x04, 0x05
        /*0112*/ 	.short	(.L_1439 - .L_1438)
.L_1438:
        /*0114*/ 	.word	0x00000080
        /*0118*/ 	.word	0x00000001
        /*011c*/ 	.word	0x00000001


	//----- nvinfo : EIATTR_CRS_STACK_SIZE
	.align		4
.L_1439:
        /*0120*/ 	.byte	0x04, 0x1e
        /*0122*/ 	.short	(.L_1441 - .L_1440)
.L_1440:
        /*0124*/ 	.word	0x00000000


	//----- nvinfo : EIATTR_CBANK_PARAM_SIZE
	.align		4
.L_1441:
        /*0128*/ 	.byte	0x03, 0x19
        /*012a*/ 	.short	0x003c


	//----- nvinfo : EIATTR_PARAM_CBANK
	.align		4
        /*012c*/ 	.byte	0x04, 0x0a
        /*012e*/ 	.short	(.L_1443 - .L_1442)
	.align		4
.L_1442:
        /*0130*/ 	.word	index@(.nv.constant0._ZN2at6native27unrolled_elementwise_kernelIZZZNS0_66_GLOBAL__N__d53a5ca4_28_ActivationLeakyReluKernel_cu_f5210f67_355417leaky_relu_kernelERNS_18TensorIteratorBaseERKN3c106ScalarEENKUlvE_clEvENKUlvE_clEvEUldE_St5arrayIPcLm2EELi4E23TrivialOffsetCalculatorILi1EjESG_NS0_6memory12LoadWithCastILi1EEENSH_13StoreWithCastILi1EEEEEviT_T0_T2_T3_T4_T5_)
        /*0134*/ 	.short	0x0210
        /*0136*/ 	.short	0x003c


	//----- nvinfo : EIATTR_SW_WAR
	.align		4
.L_1443:
        /*0138*/ 	.byte	0x04, 0x36
        /*013a*/ 	.short	(.L_1445 - .L_1444)
.L_1444:
        /*013c*/ 	.word	0x00000008
.L_1445:


//--------------------- .nv.info._ZN2at6native18elementwise_kernelILi128ELi2EZNS0_22gpu_kernel_impl_nocastIZZZNS0_66_GLOBAL__N__d53a5ca4_28_ActivationLeakyReluKernel_cu_f5210f67_355417leaky_relu_kernelERNS_18TensorIteratorBaseERKN3c106ScalarEENKUlvE_clEvENKUlvE_clEvEUldE_EEvS5_RKT_EUliE_EEviT1_ --------------------------
	.section	.nv.info._ZN2at6native18elementwise_kernelILi128ELi2EZNS0_22gpu_kernel_impl_nocastIZZZNS0_66_GLOBAL__N__d53a5ca4_28_ActivationLeakyReluKernel_cu_f5210f67_355417leaky_relu_kernelERNS_18TensorIteratorBaseERKN3c106ScalarEENKUlvE_clEvENKUlvE_clEvEUldE_EEvS5_RKT_EUliE_EEviT1_,"",@"SHT_CUDA_INFO"
	.sectionflags	@""
	.align	4


	//----- nvinfo : EIATTR_CUDA_API_VERSION
	.align		4
        /*0000*/ 	.byte	0x04, 0x37
        /*0002*/ 	.short	(.L_1447 - .L_1446)
.L_1446:
        /*0004*/ 	.word	0x00000082


	//----- nvinfo : EIATTR_KPARAM_INFO
	.align		4
.L_1447:
        /*0008*/ 	.byte	0x04, 0x17
        /*000a*/ 	.short	(.L_1449 - .L_1448)
.L_1448:
        /*000c*/ 	.word	0x00000000
        /*0010*/ 	.short	0x0001
        /*0012*/ 	.short	0x0008
        /*0014*/ 	.byte	0x00, 0xf0, 0x81, 0x08


	//----- nvinfo : EIATTR_KPARAM_INFO
	.align		4
.L_1449:
        /*0018*/ 	.byte	0x04, 0x17
        /*001a*/ 	.short	(.L_1451 - .L_1450)
.L_1450:
        /*001c*/ 	.word	0x00000000
        /*0020*/ 	.short	0x0000
        /*0022*/ 	.short	0x0000
        /*0024*/ 	.byte	0x00, 0xf0, 0x11, 0x00


	//----- nvinfo : EIATTR_SPARSE_MMA_MASK
	.align		4
.L_1451:
        /*0028*/ 	.byte	0x03, 0x50
        /*002a*/ 	.short	0x0000


	//----- nvinfo : EIATTR_MAXREG_COUNT
	.align		4
        /*002c*/ 	.byte	0x03, 0x1b
        /*002e*/ 	.short	0x0080


	//----- nvinfo : EIATTR_MERCURY_ISA_VERSION
	.align		4
        /*0030*/ 	.byte	0x03, 0x5f
        /*0032*/ 	.short	0x0101


	//----- nvinfo : EIATTR_EXIT_INSTR_OFFSETS
	.align		4
        /*0034*/ 	.byte	0x04, 0x1c
        /*0036*/ 	.short	(.L_1453 - .L_1452)


	//   ....[0]....
.L_1452:
        /*0038*/ 	.word	0x00001480


	//   ....[1]....
        /*003c*/ 	.word	0x00002850


	//----- nvinfo : EIATTR_MAX_THREADS
	.align		4
.L_1453:
        /*0040*/ 	.byte	0x04, 0x05
        /*0042*/ 	.short	(.L_1455 - .L_1454)
.L_1454:
        /*0044*/ 	.word	0x00000080
        /*0048*/ 	.word	0x00000001
        /*004c*/ 	.word	0x00000001


	//----- nvinfo : EIATTR_CRS_STACK_SIZE
	.align		4
.L_1455:
        /*0050*/ 	.byte	0x04, 0x1e
        /*0052*/ 	.short	(.L_1457 - .L_1456)
.L_1456:
        /*0054*/ 	.word	0x00000000


	//----- nvinfo : EIATTR_CBANK_PARAM_SIZE
	.align		4
.L_1457:
        /*0058*/ 	.byte	0x03, 0x19
        /*005a*/ 	.short	0x0228


	//----- nvinfo : EIATTR_PARAM_CBANK
	.align		4
        /*005c*/ 	.byte	0x04, 0x0a
        /*005e*/ 	.short	(.L_1459 - .L_1458)
	.align		4
.L_1458:
        /*0060*/ 	.word	index@(.nv.constant0._ZN2at6native18elementwise_kernelILi128ELi2EZNS0_22gpu_kernel_impl_nocastIZZZNS0_66_GLOBAL__N__d53a5ca4_28_ActivationLeakyReluKernel_cu_f5210f67_355417leaky_relu_kernelERNS_18TensorIteratorBaseERKN3c106ScalarEENKUlvE_clEvENKUlvE_clEvEUldE_EEvS5_RKT_EUliE_EEviT1_)
        /*0064*/ 	.short	0x0210
        /*0066*/ 	.short	0x0228


	//----- nvinfo : EIATTR_SW_WAR
	.align		4
.L_1459:
        /*0068*/ 	.byte	0x04, 0x36
        /*006a*/ 	.short	(.L_1461 - .L_1460)
.L_1460:
        /*006c*/ 	.word	0x00000008
.L_1461:


//--------------------- .nv.info._ZN2at6native27unrolled_elementwise_kernelIZZZNS0_66_GLOBAL__N__d53a5ca4_28_ActivationLeakyReluKernel_cu_f5210f67_355417leaky_relu_kernelERNS_18TensorIteratorBaseERKN3c106ScalarEENKUlvE_clEvENKUlvE_clEvEUldE_St5arrayIPcLm2EELi4E23TrivialOffsetCalculatorILi1EjESG_NS0_6memory15LoadWithoutCastENSH_16StoreWithoutCastEEEviT_T0_T2_T3_T4_T5_ --------------------------
	.section	.nv.info._ZN2at6native27unrolled_elementwise_kernelIZZZNS0_66_GLOBAL__N__d53a5ca4_28_ActivationLeakyReluKernel_cu_f5210f67_355417leaky_relu_kernelERNS_18TensorIteratorBaseERKN3c106ScalarEENKUlvE_clEvENKUlvE_clEvEUldE_St5arrayIPcLm2EELi4E23TrivialOffsetCalculatorILi1EjESG_NS0_6memory15LoadWithoutCastENSH_16StoreWithoutCastEEEviT_T0_T2_T3_T4_T5_,"",@"SHT_CUDA_INFO"
	.sectionflags	@""
	.align	4


	//----- nvinfo : EIATTR_CUDA_API_VERSION
	.align		4
        /*0000*/ 	.byte	0x04, 0x37
        /*0002*/ 	.short	(.L_1463 - .L_1462)
.L_1462:
        /*0004*/ 	.word	0x00000082


	//----- nvinfo : EIATTR_KPARAM_INFO
	.align		4
.L_1463:
        /*0008*/ 	.byte	0x04, 0x17
        /*000a*/ 	.short	(.L_1465 - .L_1464)
.L_1464:
        /*000c*/ 	.word	0x00000000
        /*0010*/ 	.short	0x0006
        /*0012*/ 	.short	0x002b
        /*0014*/ 	.byte	0x00, 0xf0, 0x05, 0x00


	//----- nvinfo : EIATTR_KPARAM_INFO
	.align		4
.L_1465:
        /*0018*/ 	.byte	0x04, 0x17
        /*001a*/ 	.short	(.L_1467 - .L_1466)
.L_1466:
        /*001c*/ 	.word	0x00000000
        /*0020*/ 	.short	0x0005
        /*0022*/ 	.short	0x002a
        /*0024*/ 	.byte	0x00, 0xf0, 0x05, 0x00


	//----- nvinfo : EIATTR_KPARAM_INFO
	.align		4
.L_1467:
        /*0028*/ 	.byte	0x04, 0x17
        /*002a*/ 	.short	(.L_1469 - .L_1468)
.L_1468:
        /*002c*/ 	.word	0x00000000
        /*0030*/ 	.short	0x0004
        /*0032*/ 	.short	0x0029
        /*0034*/ 	.byte	0x00, 0xf0, 0x05, 0x00


	//----- nvinfo : EIATTR_KPARAM_INFO
	.align		4
.L_1469:
        /*0038*/ 	.byte	0x04, 0x17
        /*003a*/ 	.short	(.L_1471 - .L_1470)
.L_1470:
        /*003c*/ 	.word	0x00000000
        /*0040*/ 	.short	0x0003
        /*0042*/ 	.short	0x0028
        /*0044*/ 	.byte	0x00, 0xf0, 0x05, 0x00


	//----- nvinfo : EIATTR_KPARAM_INFO
	.align		4
.L_1471:
        /*0048*/ 	.byte	0x04, 0x17
        /*004a*/ 	.short	(.L_1473 - .L_1472)
.L_1472:
        /*004c*/ 	.word	0x00000000
        /*0050*/ 	.short	0x0002
        /*0052*/ 	.short	0x0018
        /*0054*/ 	.byte	0x00, 0xf0, 0x41, 0x00


	//----- nvinfo : EIATTR_KPARAM_INFO
	.align		4
.L_1473:
        /*0058*/ 	.byte	0x04, 0x17
        /*005a*/ 	.short	(.L_1475 - .L_1474)
.L_1474:
        /*005c*/ 	.word	0x00000000
        /*0060*/ 	.short	0x0001
        /*0062*/ 	.short	0x0008
        /*0064*/ 	.byte	0x00, 0xf0, 0x41, 0x00


	//----- nvinfo : EIATTR_KPARAM_INFO
	.align		4
.L_1475:
        /*0068*/ 	.byte	0x04, 0x17
        /*006a*/ 	.short	(.L_1477 - .L_1476)
.L_1476:
        /*006c*/ 	.word	0x00000000
        /*0070*/ 	.short	0x0000
        /*0072*/ 	.short	0x0000
        /*0074*/ 	.byte	0x00, 0xf0, 0x11, 0x00


	//----- nvinfo : EIATTR_SPARSE_MMA_MASK
	.align		4
.L_1477:
        /*0078*/ 	.byte	0x03, 0x50
        /*007a*/ 	.short	0x0000


	//----- nvinfo : EIATTR_MAXREG_COUNT
	.align		4
        /*007c*/ 	.byte	0x03, 0x1b
        /*007e*/ 	.short	0x00ff


	//----- nvinfo : EIATTR_MERCURY_ISA_VERSION
	.align		4
        /*0080*/ 	.byte	0x03, 0x5f
        /*0082*/ 	.short	0x0101


	//----- nvinfo : EIATTR_EXIT_INSTR_OFFSETS
	.align		4
        /*0084*/ 	.byte	0x04, 0x1c
        /*0086*/ 	.short	(.L_1479 - .L_1478)


	//   ....[0]....
.L_1478:
        /*0088*/ 	.word	0x00000460


	//   ....[1]....
        /*008c*/ 	.word	0x000004e0


	//----- nvinfo : EIATTR_MAX_THREADS
	.align		4
.L_1479:
        /*0090*/ 	.byte	0x04, 0x05
        /*0092*/ 	.short	(.L_1481 - .L_1480)
.L_1480:
        /*0094*/ 	.word	0x00000080
        /*0098*/ 	.word	0x00000001
        /*009c*/ 	.word	0x00000001


	//----- nvinfo : EIATTR_CRS_STACK_SIZE
	.align		4
.L_1481:
        /*00a0*/ 	.byte	0x04, 0x1e
        /*00a2*/ 	.short	(.L_1483 - .L_1482)
.L_1482:
        /*00a4*/ 	.word	0x00000000


	//----- nvinfo : EIATTR_CBANK_PARAM_SIZE
	.align		4
.L_1483:
        /*00a8*/ 	.byte	0x03, 0x19
        /*00aa*/ 	.short	0x002c


	//----- nvinfo : EIATTR_PARAM_CBANK
	.align		4
        /*00ac*/ 	.byte	0x04, 0x0a
        /*00ae*/ 	.short	(.L_1485 - .L_1484)
	.align		4
.L_1484:
        /*00b0*/ 	.word	index@(.nv.constant0._ZN2at6native27unrolled_elementwise_kernelIZZZNS0_66_GLOBAL__N__d53a5ca4_28_ActivationLeakyReluKernel_cu_f5210f67_355417leaky_relu_kernelERNS_18TensorIteratorBaseERKN3c106ScalarEENKUlvE_clEvENKUlvE_clEvEUldE_St5arrayIPcLm2EELi4E23TrivialOffsetCalculatorILi1EjESG_NS0_6memory15LoadWithoutCastENSH_16StoreWithoutCastEEEviT_T0_T2_T3_T4_T5_)
        /*00b4*/ 	.short	0x0210
        /*00b6*/ 	.short	0x002c


	//----- nvinfo : EIATTR_SW_WAR
	.align		4
.L_1485:
        /*00b8*/ 	.byte	0x04, 0x36
        /*00ba*/ 	.short	(.L_1487 - .L_1486)
.L_1486:
        /*00bc*/ 	.word	0x00000008
.L_1487:


//--------------------- .nv.info._ZN2at6native29vectorized_elementwise_kernelILi2EZZZNS0_66_GLOBAL__N__d53a5ca4_28_ActivationLeakyReluKernel_cu_f5210f67_355417leaky_relu_kernelERNS_18TensorIteratorBaseERKN3c106ScalarEENKUlvE_clEvENKUlvE_clEvEUldE_St5arrayIPcLm2EEEEviT0_T1_ --------------------------
	.section	.nv.info._ZN2at6native29vectorized_elementwise_kernelILi2EZZZNS0_66_GLOBAL__N__d53a5ca4_28_ActivationLeakyReluKernel_cu_f5210f67_355417leaky_relu_kernelERNS_18TensorIteratorBaseERKN3c106ScalarEENKUlvE_clEvENKUlvE_clEvEUldE_St5arrayIPcLm2EEEEviT0_T1_,"",@"SHT_CUDA_INFO"
	.sectionflags	@""
	.align	4


	//----- nvinfo : EIATTR_CUDA_API_VERSION
	.align		4
        /*0000*/ 	.byte	0x04, 0x37
        /*0002*/ 	.short	(.L_1489 - .L_1488)
.L_1488:
        /*0004*/ 	.word	0x00000082


	//----- nvinfo : EIATTR_KPARAM_INFO
	.align		4
.L_1489:
        /*0008*/ 	.byte	0x04, 0x17
        /*000a*/ 	.short	(.L_1491 - .L_1490)
.L_1490:
        /*000c*/ 	.word	0x00000000
        /*0010*/ 	.short	0x0002
        /*0012*/ 	.short	0x0018
        /*0014*/ 	.byte	0x00, 0xf0, 0x41, 0x00


	//----- nvinfo : EIATTR_KPARAM_INFO
	.align		4
.L_1491:
        /*0018*/ 	.byte	0x04, 0x17
        /*001a*/ 	.short	(.L_1493 - .L_1492)
.L_1492:
        /*001c*/ 	.word	0x00000000
        /*0020*/ 	.short	0x0001
        /*0022*/ 	.short	0x0008
        /*0024*/ 	.byte	0x00, 0xf0, 0x41, 0x00


	//----- nvinfo : EIATTR_KPARAM_INFO
	.align		4
.L_1493:
        /*0028*/ 	.byte	0x04, 0x17
        /*002a*/ 	.short	(.L_1495 - .L_1494)
.L_1494:
        /*002c*/ 	.word	0x00000000
        /*0030*/ 	.short	0x0000
        /*0032*/ 	.short	0x0000
        /*0034*/ 	.byte	0x00, 0xf0, 0x11, 0x00


	//----- nvinfo : EIATTR_SPARSE_MMA_MASK
	.align		4
.L_1495:
        /*0038*/ 	.byte	0x03, 0x50
        /*003a*/ 	.short	0x0000


	//----- nvinfo : EIATTR_MAXREG_COUNT
	.align		4
        /*003c*/ 	.byte	0x03, 0x1b
        /*003e*/ 	.short	0x00ff


	//----- nvinfo : EIATTR_MERCURY_ISA_VERSION
	.align		4
        /*0040*/ 	.byte	0x03, 0x5f
        /*0042*/ 	.short	0x0101


	//----- nvinfo : EIATTR_EXIT_INSTR_OFFSETS
	.align		4
        /*0044*/ 	.byte	0x04, 0x1c
        /*0046*/ 	.short	(.L_1497 - .L_1496)


	//   ....[0]....
.L_1496:
        /*0048*/ 	.word	0x00000480


	//   ....[1]....
        /*004c*/ 	.word	0x00000d90


	//   ....[2]....
        /*0050*/ 	.word	0x00000de0


	//----- nvinfo : EIATTR_MAX_THREADS
	.align		4
.L_1497:
        /*0054*/ 	.byte	0x04, 0x05
        /*0056*/ 	.short	(.L_1499 - .L_1498)
.L_1498:
        /*0058*/ 	.word	0x00000080
        /*005c*/ 	.word	0x00000001
        /*0060*/ 	.word	0x00000001


	//----- nvinfo : EIATTR_CRS_STACK_SIZE
	.align		4
.L_1499:
        /*0064*/ 	.byte	0x04, 0x1e
        /*0066*/ 	.short	(.L_1501 - .L_1500)
.L_1500:
        /*0068*/ 	.word	0x00000000


	//----- nvinfo : EIATTR_CBANK_PARAM_SIZE
	.align		4
.L_1501:
        /*006c*/ 	.byte	0x03, 0x19
        /*006e*/ 	.short	0x0028


	//----- nvinfo : EIATTR_PARAM_CBANK
	.align		4
        /*0070*/ 	.byte	0x04, 0x0a
        /*0072*/ 	.short	(.L_1503 - .L_1502)
	.align		4
.L_1502:
        /*0074*/ 	.word	index@(.nv.constant0._ZN2at6native29vectorized_elementwise_kernelILi2EZZZNS0_66_GLOBAL__N__d53a5ca4_28_ActivationLeakyReluKernel_cu_f5210f67_355417leaky_relu_kernelERNS_18TensorIteratorBaseERKN3c106ScalarEENKUlvE_clEvENKUlvE_clEvEUldE_St5arrayIPcLm2EEEEviT0_T1_)
        /*0078*/ 	.short	0x0210
        /*007a*/ 	.short	0x0028


	//----- nvinfo : EIATTR_SW_WAR
	.align		4
.L_1503:
        /*007c*/ 	.byte	0x04, 0x36
        /*007e*/ 	.short	(.L_1505 - .L_1504)
.L_1504:
        /*0080*/ 	.word	0x00000008
.L_1505:


//--------------------- .nv.info._ZN2at6native29vectorized_elementwise_kernelILi4EZZZNS0_66_GLOBAL__N__d53a5ca4_28_ActivationLeakyReluKernel_cu_f5210f67_355417leaky_relu_kernelERNS_18TensorIteratorBaseERKN3c106ScalarEENKUlvE_clEvENKUlvE_clEvEUldE_St5arrayIPcLm2EEEEviT0_T1_ --------------------------
	.section	.nv.info._ZN2at6native29vectorized_elementwise_kernelILi4EZZZNS0_66_GLOBAL__N__d53a5ca4_28_ActivationLeakyReluKernel_cu_f5210f67_355417leaky_relu_kernelERNS_18TensorIteratorBaseERKN3c106ScalarEENKUlvE_clEvENKUlvE_clEvEUldE_St5arrayIPcLm2EEEEviT0_T1_,"",@"SHT_CUDA_INFO"
	.sectionflags	@""
	.align	4


	//----- nvinfo : EIATTR_CUDA_API_VERSION
	.align		4
        /*0000*/ 	.byte	0x04, 0x37
        /*0002*/ 	.short	(.L_1507 - .L_1506)
.L_1506:
        /*0004*/ 	.word	0x00000082


	//----- nvinfo : EIATTR_KPARAM_INFO
	.align		4
.L_1507:
        /*0008*/ 	.byte	0x04, 0x17
        /*000a*/ 	.short	(.L_1509 - .L_1508)
.L_1508:
        /*000c*/ 	.word	0x00000000
        /*0010*/ 	.short	0x0002
        /*0012*/ 	.short	0x0018
        /*0014*/ 	.byte	0x00, 0xf0, 0x41, 0x00


	//----- nvinfo : EIATTR_KPARAM_INFO
	.align		4
.L_1509:
        /*0018*/ 	.byte	0x04, 0x17
        /*001a*/ 	.short	(.L_1511 - .L_1510)
.L_1510:
        /*001c*/ 	.word	0x00000000
        /*0020*/ 	.short	0x0001
        /*0022*/ 	.short	0x0008
        /*0024*/ 	.byte	0x00, 0xf0, 0x41, 0x00


	//----- nvinfo : EIATTR_KPARAM_INFO
	.align		4
.L_1511:
        /*0028*/ 	.byte	0x04, 0x17
        /*002a*/ 	.short	(.L_1513 - .L_1512)
.L_1512:
        /*002c*/ 	.word	0x00000000
        /*0030*/ 	.short	0x0000
        /*0032*/ 	.short	0x0000
        /*0034*/ 	.byte	0x00, 0xf0, 0x11, 0x00


	//----- nvinfo : EIATTR_SPARSE_MMA_MASK
	.align		4
.L_1513:
        /*0038*/ 	.byte	0x03, 0x50
        /*003a*/ 	.short	0x0000


	//----- nvinfo : EIATTR_MAXREG_COUNT
	.align		4
        /*003c*/ 	.byte	0x03, 0x1b
        /*003e*/ 	.short	0x00ff


	//----- nvinfo : EIATTR_MERCURY_ISA_VERSION
	.align		4
        /*0040*/ 	.byte	0x03, 0x5f
        /*0042*/ 	.short	0x0101


	//----- nvinfo : EIATTR_EXIT_INSTR_OFFSETS
	.align		4
        /*0044*/ 	.byte	0x04, 0x1c
        /*0046*/ 	.short	(.L_1515 - .L_1514)


	//   ....[0]....
.L_1514:
        /*0048*/ 	.word	0x00000480


	//   ....[1]....
        /*004c*/ 	.word	0x00000d90


	//   ....[2]....
        /*0050*/ 	.word	0x00000de0


	//----- nvinfo : EIATTR_MAX_THREADS
	.align		4
.L_1515:
        /*0054*/ 	.byte	0x04, 0x05
        /*0056*/ 	.short	(.L_1517 - .L_1516)
.L_1516:
        /*0058*/ 	.word	0x00000080
        /*005c*/ 	.word	0x00000001
        /*0060*/ 	.word	0x00000001


	//----- nvinfo : EIATTR_CRS_STACK_SIZE
	.align		4
.L_1517:
        /*0064*/ 	.byte	0x04, 0x1e
        /*0066*/ 	.short	(.L_1519 - .L_1518)
.L_1518:
        /*0068*/ 	.word	0x00000000


	//----- nvinfo : EIATTR_CBANK_PARAM_SIZE
	.align		4
.L_1519:
        /*006c*/ 	.byte	0x03, 0x19
        /*006e*/ 	.short	0x0028


	//----- nvinfo : EIATTR_PARAM_CBANK
	.align		4
        /*0070*/ 	.byte	0x04, 0x0a
        /*0072*/ 	.short	(.L_1521 - .L_1520)
	.align		4
.L_1520:
        /*0074*/ 	.word	index@(.nv.constant0._ZN2at6native29vectorized_elementwise_kernelILi4EZZZNS0_66_GLOBAL__N__d53a5ca4_28_ActivationLeakyReluKernel_cu_f5210f67_355417leaky_relu_kernelERNS_18TensorIteratorBaseERKN3c106ScalarEENKUlvE_clEvENKUlvE_clEvEUldE_St5arrayIPcLm2EEEEviT0_T1_)
        /*0078*/ 	.short	0x0210
        /*007a*/ 	.short	0x0028


	//----- nvinfo : EIATTR_SW_WAR
	.align		4
.L_1521:
        /*007c*/ 	.byte	0x04, 0x36
        /*007e*/ 	.short	(.L_1523 - .L_1522)
.L_1522:
        /*0080*/ 	.word	0x00000008
.L_1523:


//--------------------- .nv.info._ZN2at6native29vectorized_elementwise_kernelILi8EZZZNS0_66_GLOBAL__N__d53a5ca4_28_ActivationLeakyReluKernel_cu_f5210f67_355417leaky_relu_kernelERNS_18TensorIteratorBaseERKN3c106ScalarEENKUlvE_clEvENKUlvE_clEvEUldE_St5arrayIPcLm2EEEEviT0_T1_ --------------------------
	.section	.nv.info._ZN2at6native29vectorized_elementwise_kernelILi8EZZZNS0_66_GLOBAL__N__d53a5ca4_28_ActivationLeakyReluKernel_cu_f5210f67_355417leaky_relu_kernelERNS_18TensorIteratorBaseERKN3c106ScalarEENKUlvE_clEvENKUlvE_clEvEUldE_St5arrayIPcLm2EEEEviT0_T1_,"",@"SHT_CUDA_INFO"
	.sectionflags	@""
	.align	4


	//----- nvinfo : EIATTR_CUDA_API_VERSION
	.align		4
        /*0000*/ 	.byte	0x04, 0x37
        /*0002*/ 	.short	(.L_1525 - .L_1524)
.L_1524:
        /*0004*/ 	.word	0x00000082


	//----- nvinfo : EIATTR_KPARAM_INFO
	.align		4
.L_1525:
        /*0008*/ 	.byte	0x04, 0x17
        /*000a*/ 	.short	(.L_1527 - .L_1526)
.L_1526:
        /*000c*/ 	.word	0x00000000
        /*0010*/ 	.short	0x0002
        /*0012*/ 	.short	0x0018
        /*0014*/ 	.byte	0x00, 0xf0, 0x41, 0x00


	//----- nvinfo : EIATTR_KPARAM_INFO
	.align		4
.L_1527:
        /*0018*/ 	.byte	0x04, 0x17
        /*001a*/ 	.short	(.L_1529 - .L_1528)
.L_1528:
        /*001c*/ 	.word	0x00000000
        /*0020*/ 	.short	0x0001
        /*0022*/ 	.short	0x0008
        /*0024*/ 	.byte	0x00, 0xf0, 0x41, 0x00


	//----- nvinfo : EIATTR_KPARAM_INFO
	.align		4
.L_1529:
        /*0028*/ 	.byte	0x04, 0x17
        /*002a*/ 	.short	(.L_1531 - .L_1530)
.L_1530:
        /*002c*/ 	.word	0x00000000
        /*0030*/ 	.short	0x0000
        /*0032*/ 	.short	0x0000
        /*0034*/ 	.byte	0x00, 0xf0, 0x11, 0x00


	//----- nvinfo : EIATTR_SPARSE_MMA_MASK
	.align		4
.L_1531:
        /*0038*/ 	.byte	0x03, 0x50
        /*003a*/ 	.short	0x0000


	//----- nvinfo : EIATTR_MAXREG_COUNT
	.align		4
        /*003c*/ 	.byte	0x03, 0x1b
        /*003e*/ 	.short	0x00ff


	//----- nvinfo : EIATTR_MERCURY_ISA_VERSION
	.align		4
        /*0040*/ 	.byte	0x03, 0x5f
        /*0042*/ 	.short	0x0101


	//----- nvinfo : EIATTR_EXIT_INSTR_OFFSETS
	.align		4
        /*0044*/ 	.byte	0x04, 0x1c
        /*0046*/ 	.short	(.L_1533 - .L_1532)


	//   ....[0]....
.L_1532:
        /*0048*/ 	.word	0x00000480


	//   ....[1]....
        /*004c*/ 	.word	0x00000d90


	//   ....[2]....
        /*0050*/ 	.word	0x00000de0


	//----- nvinfo : EIATTR_MAX_THREADS
	.align		4
.L_1533:
        /*0054*/ 	.byte	0x04, 0x05
        /*0056*/ 	.short	(.L_1535 - .L_1534)
.L_1534:
        /*0058*/ 	.word	0x00000080
        /*005c*/ 	.word	0x00000001
        /*0060*/ 	.word	0x00000001


	//----- nvinfo : EIATTR_CRS_STACK_SIZE
	.align		4
.L_1535:
        /*0064*/ 	.byte	0x04, 0x1e
        /*0066*/ 	.short	(.L_1537 - .L_1536)
.L_1536:
        /*0068*/ 	.word	0x00000000


	//----- nvinfo : EIATTR_CBANK_PARAM_SIZE
	.align		4
.L_1537:
        /*006c*/ 	.byte	0x03, 0x19
        /*006e*/ 	.short	0x0028


	//----- nvinfo : EIATTR_PARAM_CBANK
	.align		4
        /*0070*/ 	.byte	0x04, 0x0a
        /*0072*/ 	.short	(.L_1539 - .L_1538)
	.align		4
.L_1538:
        /*0074*/ 	.word	index@(.nv.constant0._ZN2at6native29vectorized_elementwise_kernelILi8EZZZNS0_66_GLOBAL__N__d53a5ca4_28_ActivationLeakyReluKernel_cu_f5210f67_355417leaky_relu_kernelERNS_18TensorIteratorBaseERKN3c106ScalarEENKUlvE_clEvENKUlvE_clEvEUldE_St5arrayIPcLm2EEEEviT0_T1_)
        /*0078*/ 	.short	0x0210
        /*007a*/ 	.short	0x0028


	//----- nvinfo : EIATTR_SW_WAR
	.align		4
.L_1539:
        /*007c*/ 	.byte	0x04, 0x36
        /*007e*/ 	.short	(.L_1541 - .L_1540)
.L_1540:
        /*0080*/ 	.word	0x00000008
.L_1541:


//--------------------- .nv.callgraph             --------------------------
	.section	.nv.callgraph,"",@"SHT_CUDA_CALLGRAPH"
	.align	4
	.sectionentsize	8
	.align		4
        /*0000*/ 	.word	0x00000000
	.align		4
        /*0004*/ 	.word	0xffffffff
	.align		4
        /*0008*/ 	.word	index@(_ZN2at6native18elementwise_kernelILi128ELi4EZNS0_15gpu_kernel_implIZZZNS0_66_GLOBAL__N__d53a5ca4_28_ActivationLeakyReluKernel_cu_f5210f67_355426leaky_relu_backward_kernelERNS_18TensorIteratorBaseERKN3c106ScalarEENKUlvE_clEvENKUlvE2_clEvEUlNS6_8BFloat16ESC_E_EEvS5_RKT_EUliE_EEviT1_)
	.align		4
        /*000c*/ 	.word	index@(__assertfail)
	.align		4
        /*0010*/ 	.word	index@(_ZN2at6native27unrolled_elementwise_kernelIZZZNS0_66_GLOBAL__N__d53a5ca4_28_ActivationLeakyReluKernel_cu_f5210f67_355426leaky_relu_backward_kernelERNS_18TensorIteratorBaseERKN3c106ScalarEENKUlvE_clEvENKUlvE2_clEvEUlNS5_8BFloat16ESB_E_St5arrayIPcLm3EELi4E23TrivialOffsetCalculatorILi2EjESG_ILi1EjENS0_6memory12LoadWithCastILi2EEENSJ_13StoreWithCastILi1EEEEEviT_T0_T2_T3_T4_T5_)
	.align		4
        /*0014*/ 	.word	index@(__assertfail)
	.align		4
        /*0018*/ 	.word	index@(_ZN2at6native18elementwise_kernelILi128ELi4EZNS0_15gpu_kernel_implIZZZNS0_66_GLOBAL__N__d53a5ca4_28_ActivationLeakyReluKernel_cu_f5210f67_355426leaky_relu_backward_kernelERNS_18TensorIteratorBaseERKN3c106ScalarEENKUlvE_clEvENKUlvE1_clEvEUlNS6_4HalfESC_E_EEvS5_RKT_EUliE_EEviT1_)
	.align		4
        /*001c*/ 	.word	index@(__assertfail)
	.align		4
        /*0020*/ 	.word	index@(_ZN2at6native27unrolled_elementwise_kernelIZZZNS0_66_GLOBAL__N__d53a5ca4_28_ActivationLeakyReluKernel_cu_f5210f67_355426leaky_relu_backward_kernelERNS_18TensorIteratorBaseERKN3c106ScalarEENKUlvE_clEvENKUlvE1_clEvEUlNS5_4HalfESB_E_St5arrayIPcLm3EELi4E23TrivialOffsetCalculatorILi2EjESG_ILi1EjENS0_6memory12LoadWithCastILi2EEENSJ_13StoreWithCastILi1EEEEEviT_T0_T2_T3_T4_T5_)
	.align		4
        /*0024*/ 	.word	index@(__assertfail)
	.align		4
        /*0028*/ 	.word	index@(_ZN2at6native18elementwise_kernelILi128ELi4EZNS0_15gpu_kernel_implIZZZNS0_66_GLOBAL__N__d53a5ca4_28_ActivationLeakyReluKernel_cu_f5210f67_355426leaky_relu_backward_kernelERNS_18TensorIteratorBaseERKN3c106ScalarEENKUlvE_clEvENKUlvE0_clEvEUlffE_EEvS5_RKT_EUliE_EEviT1_)
	.align		4
        /*002c*/ 	.word	index@(__assertfail)
	.align		4
        /*0030*/ 	.word	index@(_ZN2at6native27unrolled_elementwise_kernelIZZZNS0_66_GLOBAL__N__d53a5ca4_28_ActivationLeakyReluKernel_cu_f5210f67_355426leaky_relu_backward_kernelERNS_18TensorIteratorBaseERKN3c106ScalarEENKUlvE_clEvENKUlvE0_clEvEUlffE_St5arrayIPcLm3EELi4E23TrivialOffsetCalculatorILi2EjESF_ILi1EjENS0_6memory12LoadWithCastILi2EEENSI_13StoreWithCastILi1EEEEEviT_T0_T2_T3_T4_T5_)
	.align		4
        /*0034*/ 	.word	index@(__assertfail)
	.align		4
        /*0038*/ 	.word	index@(_ZN2at6native18elementwise_kernelILi128ELi4EZNS0_15gpu_kernel_implIZZZNS0_66_GLOBAL__N__d53a5ca4_28_ActivationLeakyReluKernel_cu_f5210f67_355426leaky_relu_backward_kernelERNS_18TensorIteratorBaseERKN3c106ScalarEENKUlvE_clEvENKUlvE_clEvEUlddE_EEvS5_RKT_EUliE_EEviT1_)
	.align		4
        /*003c*/ 	.word	index@(__assertfail)
	.align		4
        /*0040*/ 	.word	index@(_ZN2at6native27unrolled_elementwise_kernelIZZZNS0_66_GLOBAL__N__d53a5ca4_28_ActivationLeakyReluKernel_cu_f5210f67_355426leaky_relu_backward_kernelERNS_18TensorIteratorBaseERKN3c106ScalarEENKUlvE_clEvENKUlvE_clEvEUlddE_St5arrayIPcLm3EELi4E23TrivialOffsetCalculatorILi2EjESF_ILi1EjENS0_6memory12LoadWithCastILi2EEENSI_13StoreWithCastILi1EEEEEviT_T0_T2_T3_T4_T5_)
	.align		4
        /*0044*/ 	.word	index@(__assertfail)
	.align		4
        /*0048*/ 	.word	index@(_ZN2at6native18elementwise_kernelILi128ELi4EZNS0_15gpu_kernel_implIZZZNS0_66_GLOBAL__N__d53a5ca4_28_ActivationLeakyReluKernel_cu_f5210f67_355417leaky_relu_kernelERNS_18TensorIteratorBaseERKN3c106ScalarEENKUlvE_clEvENKUlvE2_clEvEUlNS6_8BFloat16EE_EEvS5_RKT_EUliE_EEviT1_)
	.align		4
        /*004c*/ 	.word	index@(__assertfail)
	.align		4
        /*0050*/ 	.word	index@(_ZN2at6native27unrolled_elementwise_kernelIZZZNS0_66_GLOBAL__N__d53a5ca4_28_ActivationLeakyReluKernel_cu_f5210f67_355417leaky_relu_kernelERNS_18TensorIteratorBaseERKN3c106ScalarEENKUlvE_clEvENKUlvE2_clEvEUlNS5_8BFloat16EE_St5arrayIPcLm2EELi4E23TrivialOffsetCalculatorILi1EjESH_NS0_6memory12LoadWithCastILi1EEENSI_13StoreWithCastILi1EEEEEviT_T0_T2_T3_T4_T5_)
	.align		4
        /*0054*/ 	.word	index@(__assertfail)
	.align		4
        /*0058*/ 	.word	index@(_ZN2at6native18elementwise_kernelILi128ELi4EZNS0_15gpu_kernel_implIZZZNS0_66_GLOBAL__N__d53a5ca4_28_ActivationLeakyReluKernel_cu_f5210f67_355417leaky_relu_kernelERNS_18TensorIteratorBaseERKN3c106ScalarEENKUlvE_clEvENKUlvE1_clEvEUlNS6_4HalfEE_EEvS5_RKT_EUliE_EEviT1_)
	.align		4
        /*005c*/ 	.word	index@(__assertfail)
	.align		4
        /*0060*/ 	.word	index@(_ZN2at6native27unrolled_elementwise_kernelIZZZNS0_66_GLOBAL__N__d53a5ca4_28_ActivationLeakyReluKernel_cu_f5210f67_355417leaky_relu_kernelERNS_18TensorIteratorBaseERKN3c106ScalarEENKUlvE_clEvENKUlvE1_clEvEUlNS5_4HalfEE_St5arrayIPcLm2EELi4E23TrivialOffsetCalculatorILi1EjESH_NS0_6memory12LoadWithCastILi1EEENSI_13StoreWithCastILi1EEEEEviT_T0_T2_T3_T4_T5_)
	.align		4
        /*0064*/ 	.word	index@(__assertfail)
	.align		4
        /*0068*/ 	.word	index@(_ZN2at6native18elementwise_kernelILi128ELi4EZNS0_15gpu_kernel_implIZZZNS0_66_GLOBAL__N__d53a5ca4_28_ActivationLeakyReluKernel_cu_f5210f67_355417leaky_relu_kernelERNS_18TensorIteratorBaseERKN3c106ScalarEENKUlvE_clEvENKUlvE0_clEvEUlfE_EEvS5_RKT_EUliE_EEviT1_)
	.align		4
        /*006c*/ 	.word	index@(__assertfail)
	.align		4
        /*0070*/ 	.word	index@(_ZN2at6native27unrolled_elementwise_kernelIZZZNS0_66_GLOBAL__N__d53a5ca4_28_ActivationLeakyReluKernel_cu_f5210f67_355417leaky_relu_kernelERNS_18TensorIteratorBaseERKN3c106ScalarEENKUlvE_clEvENKUlvE0_clEvEUlfE_St5arrayIPcLm2EELi4E23TrivialOffsetCalculatorILi1EjESG_NS0_6memory12LoadWithCastILi1EEENSH_13StoreWithCastILi1EEEEEviT_T0_T2_T3_T4_T5_)
	.align		4
        /*0074*/ 	.word	index@(__assertfail)
	.align		4
        /*0078*/ 	.word	index@(_ZN2at6native18elementwise_kernelILi128ELi4EZNS0_15gpu_kernel_implIZZZNS0_66_GLOBAL__N__d53a5ca4_28_ActivationLeakyReluKernel_cu_f5210f67_355417leaky_relu_kernelERNS_18TensorIteratorBaseERKN3c106ScalarEENKUlvE_clEvENKUlvE_clEvEUldE_EEvS5_RKT_EUliE_EEviT1_)
	.align		4
        /*007c*/ 	.word	index@(__assertfail)
	.align		4
        /*0080*/ 	.word	index@(_ZN2at6native27unrolled_elementwise_kernelIZZZNS0_66_GLOBAL__N__d53a5ca4_28_ActivationLeakyReluKernel_cu_f5210f67_355417leaky_relu_kernelERNS_18TensorIteratorBaseERKN3c106ScalarEENKUlvE_clEvENKUlvE_clEvEUldE_St5arrayIPcLm2EELi4E23TrivialOffsetCalculatorILi1EjESG_NS0_6memory12LoadWithCastILi1EEENSH_13StoreWithCastILi1EEEEEviT_T0_T2_T3_T4_T5_)
	.align		4
        /*0084*/ 	.word	index@(__assertfail)
	.align		4
        /*0088*/ 	.word	0x00000000
	.align		4
        /*008c*/ 	.word	0xfffffffe
	.align		4
        /*0090*/ 	.word	0x00000000
	.align		4
        /*0094*/ 	.word	0xfffffffd
	.align		4
        /*0098*/ 	.word	0x00000000
	.align		4
        /*009c*/ 	.word	0xfffffffc


//--------------------- .nv.constant4             --------------------------
	.section	.nv.constant4,"a",@progbits
	.align	8
	.align		8
.nv.constant4:
        /*0000*/ 	.dword	__assertfail
	.align		8
        /*0008*/ 	.dword	__unnamed_1
	.align		8
        /*0010*/ 	.dword	__unnamed_2
	.align		8
        /*0018*/ 	.dword	__unnamed_3
	.align		8
        /*0020*/ 	.dword	__unnamed_4
	.align		8
        /*0028*/ 	.dword	__unnamed_5
	.align		8
        /*0030*/ 	.dword	__unnamed_6
	.align		8
        /*0038*/ 	.dword	__unnamed_7
	.align		8
        /*0040*/ 	.dword	__unnamed_8
	.align		8
        /*0048*/ 	.dword	_ZN64_INTERNAL_d53a5ca4_28_ActivationLeakyReluKernel_cu_f5210f67_35544cuda3std3__466_GLOBAL__N__d53a5ca4_28_ActivationLeakyReluKernel_cu_f5210f67_35546ignoreE
	.align		8
        /*0050*/ 	.dword	_ZN64_INTERNAL_d53a5ca4_28_ActivationLeakyReluKernel_cu_f5210f67_35544cuda3std3__45__cpo5beginE
	.align		8
        /*0058*/ 	.dword	_ZN64_INTERNAL_d53a5ca4_28_ActivationLeakyReluKernel_cu_f5210f67_35544cuda3std3__45__cpo3endE
	.align		8
        /*0060*/ 	.dword	_ZN64_INTERNAL_d53a5ca4_28_ActivationLeakyReluKernel_cu_f5210f67_35544cuda3std3__45__cpo6cbeginE
	.align		8
        /*0068*/ 	.dword	_ZN64_INTERNAL_d53a5ca4_28_ActivationLeakyReluKernel_cu_f5210f67_35544cuda3std3__45__cpo4cendE
	.align		8
        /*0070*/ 	.dword	_ZN64_INTERNAL_d53a5ca4_28_ActivationLeakyReluKernel_cu_f5210f67_35544cuda3std3__45__cpo6rbeginE
	.align		8
        /*0078*/ 	.dword	_ZN64_INTERNAL_d53a5ca4_28_ActivationLeakyReluKernel_cu_f5210f67_35544cuda3std3__45__cpo4rendE
	.align		8
        /*0080*/ 	.dword	_ZN64_INTERNAL_d53a5ca4_28_ActivationLeakyReluKernel_cu_f5210f67_35544cuda3std3__45__cpo7crbeginE
	.align		8
        /*0088*/ 	.dword	_ZN64_INTERNAL_d53a5ca4_28_ActivationLeakyReluKernel_cu_f5210f67_35544cuda3std3__45__cpo5crendE
	.align		8
        /*0090*/ 	.dword	_ZN64_INTERNAL_d53a5ca4_28_ActivationLeakyReluKernel_cu_f5210f67_35544cuda3std3__419piecewise_constructE
	.align		8
        /*0098*/ 	.dword	_ZN64_INTERNAL_d53a5ca4_28_ActivationLeakyReluKernel_cu_f5210f67_35544cuda3std3__48in_placeE
	.align		8
        /*00a0*/ 	.dword	_ZN64_INTERNAL_d53a5ca4_28_ActivationLeakyReluKernel_cu_f5210f67_35544cuda3std3__420unreachable_sentinelE
	.align		8
        /*00a8*/ 	.dword	_ZN64_INTERNAL_d53a5ca4_28_ActivationLeakyReluKernel_cu_f5210f67_35544cuda3std6ranges3__45__cpo4swapE
	.align		8
        /*00b0*/ 	.dword	_ZN64_INTERNAL_d53a5ca4_28_ActivationLeakyReluKernel_cu_f5210f67_35544cuda3std6ranges3__45__cpo9iter_moveE
	.align		8
        /*00b8*/ 	.dword	_ZN64_INTERNAL_d53a5ca4_28_ActivationLeakyReluKernel_cu_f5210f67_35544cuda3std6ranges3__45__cpo5beginE
	.align		8
        /*00c0*/ 	.dword	_ZN64_INTERNAL_d53a5ca4_28_ActivationLeakyReluKernel_cu_f5210f67_35544cuda3std6ranges3__45__cpo3endE
	.align		8
        /*00c8*/ 	.dword	_ZN64_INTERNAL_d53a5ca4_28_ActivationLeakyReluKernel_cu_f5210f67_35544cuda3std6ranges3__45__cpo6cbeginE
	.align		8
        /*00d0*/ 	.dword	_ZN64_INTERNAL_d53a5ca4_28_ActivationLeakyReluKernel_cu_f5210f67_35544cuda3std6ranges3__45__cpo4cendE
	.align		8
        /*00d8*/ 	.dword	_ZN64_INTERNAL_d53a5ca4_28_ActivationLeakyReluKernel_cu_f5210f67_35544cuda3std6ranges3__45__cpo7advanceE
	.align		8
        /*00e0*/ 	.dword	_ZN64_INTERNAL_d53a5ca4_28_ActivationLeakyReluKernel_cu_f5210f67_35544cuda3std6ranges3__45__cpo9iter_swapE
	.align		8
        /*00e8*/ 	.dword	_ZN64_INTERNAL_d53a5ca4_28_ActivationLeakyReluKernel_cu_f5210f67_35544cuda3std6ranges3__45__cpo4nextE
	.align		8
        /*00f0*/ 	.dword	_ZN64_INTERNAL_d53a5ca4_28_ActivationLeakyReluKernel_cu_f5210f67_35544cuda3std6ranges3__45__cpo4prevE
	.align		8
        /*00f8*/ 	.dword	_ZN64_INTERNAL_d53a5ca4_28_ActivationLeakyReluKernel_cu_f5210f67_35544cuda3std6ranges3__45__cpo4dataE
	.align		8
        /*0100*/ 	.dword	_ZN64_INTERNAL_d53a5ca4_28_ActivationLeakyReluKernel_cu_f5210f67_35544cuda3std6ranges3__45__cpo5cdataE
	.align		8
        /*0108*/ 	.dword	_ZN64_INTERNAL_d53a5ca4_28_ActivationLeakyReluKernel_cu_f5210f67_35544cuda3std6ranges3__45__cpo4sizeE
	.align		8
        /*0110*/ 	.dword	_ZN64_INTERNAL_d53a5ca4_28_ActivationLeakyReluKernel_cu_f5210f67_35544cuda3std6ranges3__45__cpo5ssizeE
	.align		8
        /*0118*/ 	.dword	_ZN64_INTERNAL_d53a5ca4_28_ActivationLeakyReluKernel_cu_f5210f67_35544cuda3std6ranges3__45__cpo8distanceE
	.align		8
        /*0120*/ 	.dword	_ZN64_INTERNAL_d53a5ca4_28_ActivationLeakyReluKernel_cu_f5210f67_35546thrust23THRUST_300001_SM_900_NS6system6detail10sequential3seqE
	.align		8
        /*0128*/ 	.dword	$str$6
	.align		8
        /*0130*/ 	.dword	$str$7


//--------------------- .text._ZN2at6native18elementwise_kernelILi128ELi4EZNS0_15gpu_kernel_implIZZZNS0_66_GLOBAL__N__d53a5ca4_28_ActivationLeakyReluKernel_cu_f5210f67_355426leaky_relu_backward_kernelERNS_18TensorIteratorBaseERKN3c106ScalarEENKUlvE_clEvENKUlvE2_clEvEUlNS6_8BFloat16ESC_E_EEvS5_RKT_EUliE_EEviT1_ --------------------------
	.section	.text._ZN2at6native18elementwise_kernelILi128ELi4EZNS0_15gpu_kernel_implIZZZNS0_66_GLOBAL__N__d53a5ca4_28_ActivationLeakyReluKernel_cu_f5210f67_355426leaky_relu_backward_kernelERNS_18TensorIteratorBaseERKN3c106ScalarEENKUlvE_clEvENKUlvE2_clEvEUlNS6_8BFloat16ESC_E_EEvS5_RKT_EUliE_EEviT1_,"ax",@progbits
	.align	128
        .global         _ZN2at6native18elementwise_kernelILi128ELi4EZNS0_15gpu_kernel_implIZZZNS0_66_GLOBAL__N__d53a5ca4_28_ActivationLeakyReluKernel_cu_f5210f67_355426leaky_relu_backward_kernelERNS_18TensorIteratorBaseERKN3c106ScalarEENKUlvE_clEvENKUlvE2_clEvEUlNS6_8BFloat16ESC_E_EEvS5_RKT_EUliE_EEviT1_
        .type           _ZN2at6native18elementwise_kernelILi128ELi4EZNS0_15gpu_kernel_implIZZZNS0_66_GLOBAL__N__d53a5ca4_28_ActivationLeakyReluKernel_cu_f5210f67_355426leaky_relu_backward_kernelERNS_18TensorIteratorBaseERKN3c106ScalarEENKUlvE_clEvENKUlvE2_clEvEUlNS6_8BFloat16ESC_E_EEvS5_RKT_EUliE_EEviT1_,@function
        .size           _ZN2at6native18elementwise_kernelILi128ELi4EZNS0_15gpu_kernel_implIZZZNS0_66_GLOBAL__N__d53a5ca4_28_ActivationLeakyReluKernel_cu_f5210f67_355426leaky_relu_backward_kernelERNS_18TensorIteratorBaseERKN3c106ScalarEENKUlvE_clEvENKUlvE2_clEvEUlNS6_8BFloat16ESC_E_EEvS5_RKT_EUliE_EEviT1_,(.L_x_5678 - _ZN2at6native18elementwise_kernelILi128ELi4EZNS0_15gpu_kernel_implIZZZNS0_66_GLOBAL__N__d53a5ca4_28_ActivationLeakyReluKernel_cu_f5210f67_355426leaky_relu_backward_kernelERNS_18TensorIteratorBaseERKN3c106ScalarEENKUlvE_clEvENKUlvE2_clEvEUlNS6_8BFloat16ESC_E_EEvS5_RKT_EUliE_EEviT1_)
        .other          _ZN2at6native18elementwise_kernelILi128ELi4EZNS0_15gpu_kernel_implIZZZNS0_66_GLOBAL__N__d53a5ca4_28_ActivationLeakyReluKernel_cu_f5210f67_355426leaky_relu_backward_kernelERNS_18TensorIteratorBaseERKN3c106ScalarEENKUlvE_clEvENKUlvE2_clEvEUlNS6_8BFloat16ESC_E_EEvS5_RKT_EUliE_EEviT1_,@"STO_CUDA_ENTRY STV_DEFAULT"
_ZN2at6native18elementwise_kernelILi128ELi4EZNS0_15gpu_kernel_implIZZZNS0_66_GLOBAL__N__d53a5ca4_28_ActivationLeakyReluKernel_cu_f5210f67_355426leaky_relu_backward_kernelERNS_18TensorIteratorBaseERKN3c106ScalarEENKUlvE_clEvENKUlvE2_clEvEUlNS6_8BFloat16ESC_E_EEvS5_RKT_EUliE_EEviT1_:
.text._ZN2at6native18elementwise_kernelILi128ELi4EZNS0_15gpu_kernel_implIZZZNS0_66_GLOBAL__N__d53a5ca4_28_ActivationLeakyReluKernel_cu_f5210f67_355426leaky_relu_backward_kernelERNS_18TensorIteratorBaseERKN3c106ScalarEENKUlvE_clEvENKUlvE2_clEvEUlNS6_8BFloat16ESC_E_EEvS5_RKT_EUliE_EEviT1_:
[----:B------:R-:W0:Y:S01]  /*0000*/  LDC R1, c[0x0][0x28] ;  /* 0x00000a00ff017b82 */ /* 0x000e220000000800 */
[----:B------:R-:W1:Y:S01]  /*0010*/  S2R R18, SR_CTAID.X ;  /* 0x0000000000127919 */ /* 0x000e620000002500 */
[----:B------:R-:W-:Y:S01]  /*0020*/  ULDC UR4, c[0x0][0x210] ;  /* 0x0000840000047ab9 */ /* 0x000fe20000000800 */
[----:B------:R-:W-:Y:S01]  /*0030*/  ULDC.64 UR36, c[0x0][0x208] ;  /* 0x0000820000247ab9 */ /* 0x000fe20000000a00 */
[----:B------:R-:W-:Y:S01]  /*0040*/  BSSY B6, `(.L_x_0) ;  /* 0x000046f000067945 */ /* 0x000fe20003800000 */
[----:B------:R-:W1:Y:S02]  /*0050*/  S2R R23, SR_TID.X ;  /* 0x0000000000177919 */ /* 0x000e640000002100 */
[----:B-1----:R-:W-:-:S05]  /*0060*/  IMAD R19, R18, 0x200, R23 ;  /* 0x0000020012137824 */ /* 0x002fca00078e0217 */
[----:B------:R-:W-:-:S13]  /*0070*/  ISETP.GE.AND P0, PT, R19, UR4, PT ;  /* 0x0000000413007c0c */ /* 0x000fda000bf06270 */
[----:B0-----:R-:W-:Y:S05]  /*0080*/  @P0 BRA `(.L_x_1) ;  /* 0x0000004400a80947 */ /* 0x001fea0003800000 */
[----:B------:R-:W0:Y:S01]  /*0090*/  LDC R6, c[0x0][0x218] ;  /* 0x00008600ff067b82 */ /* 0x000e220000000800 */
[----:B------:R-:W-:Y:S02]  /*00a0*/  IMAD.MOV.U32 R22, RZ, RZ, RZ ;  /* 0x000000ffff167224 */ /* 0x000fe400078e00ff */
[----:B------:R-:W-:Y:S02]  /*00b0*/  IMAD.MOV.U32 R0, RZ, RZ, RZ ;  /* 0x000000ffff007224 */ /* 0x000fe400078e00ff */
[----:B------:R-:W-:Y:S01]  /*00c0*/  IMAD.MOV.U32 R16, RZ, RZ, RZ ;  /* 0x000000ffff107224 */ /* 0x000fe200078e00ff */
[----:B0-----:R-:W-:-:S13]  /*00d0*/  ISETP.NE.AND P0, PT, R6, RZ, PT ;  /* 0x000000ff0600720c */ /* 0x001fda0003f05270 */
[----:B------:R-:W-:Y:S05]  /*00e0*/  @!P0 BRA `(.L_x_2) ;  /* 0x0000001400788947 */ /* 0x000fea0003800000 */
[----:B------:R-:W-:Y:S01]  /*00f0*/  IMAD.MOV.U32 R2, RZ, RZ, RZ ;  /* 0x000000ffff027224 */ /* 0x000fe200078e00ff */
[----:B------:R-:W-:Y:S01]  /*0100*/  ULDC.64 UR4, c[0x0][0x220] ;  /* 0x0000880000047ab9 */ /* 0x000fe20000000a00 */
[----:B------:R-:W-:Y:S01]  /*0110*/  IMAD.MOV.U32 R3, RZ, RZ, R19 ;  /* 0x000000ffff037224 */ /* 0x000fe200078e0013 */
[----:B------:R-:W-:Y:S01]  /*0120*/  ISETP.NE.AND P0, PT, R6, 0x1, PT ;  /* 0x000000010600780c */ /* 0x000fe20003f05270 */
[----:B------:R-:W-:Y:S01]  /*0130*/  ULDC UR6, c[0x0][0x350] ;  /* 0x0000d40000067ab9 */ /* 0x000fe20000000800 */
[----:B------:R-:W-:Y:S01]  /*0140*/  IMAD.HI.U32 R4, R19, UR4, R2 ;  /* 0x0000000413047c27 */ /* 0x000fe2000f8e0002 */
[----:B------:R-:W-:-:S04]  /*0150*/  ULDC UR4, c[0x0][0x21c] ;  /* 0x0000870000047ab9 */ /* 0x000fc80000000800 */
[----:B------:R-:W-:-:S05]  /*0160*/  SHF.R.U32.HI R5, RZ, UR5, R4 ;  /* 0x00000005ff057c19 */ /* 0x000fca0008011604 */
[----:B------:R-:W-:-:S04]  /*0170*/  IMAD.MOV R0, RZ, RZ, -R5 ;  /* 0x000000ffff007224 */ /* 0x000fc800078e0a05 */
[----:B------:R-:W-:Y:S01]  /*0180*/  IMAD R19, R0, UR4, R19 ;  /* 0x0000000400137c24 */ /* 0x000fe2000f8e0213 */
[----:B------:R-:W-:-:S03]  /*0190*/  ULDC.64 UR4, c[0x0][0x348] ;  /* 0x0000d20000047ab9 */ /* 0x000fc60000000a00 */
[C---:B------:R-:W-:Y:S02]  /*01a0*/  IMAD R16, R19.reuse, UR4, RZ ;  /* 0x0000000413107c24 */ /* 0x040fe4000f8e02ff */
[C---:B------:R-:W-:Y:S02]  /*01b0*/  IMAD R0, R19.reuse, UR5, RZ ;  /* 0x0000000513007c24 */ /* 0x040fe4000f8e02ff */
[----:B------:R-:W-:Y:S01]  /*01c0*/  IMAD R22, R19, UR6, RZ ;  /* 0x0000000613167c24 */ /* 0x000fe2000f8e02ff */
[----:B------:R-:W-:Y:S06]  /*01d0*/  @!P0 BRA `(.L_x_2) ;  /* 0x00000014003c8947 */ /* 0x000fec0003800000 */
[----:B------:R-:W-:Y:S01]  /*01e0*/  IMAD.MOV.U32 R4, RZ, RZ, RZ ;  /* 0x000000ffff047224 */ /* 0x000fe200078e00ff */
[----:B------:R-:W-:Y:S01]  /*01f0*/  ULDC.64 UR8, c[0x0][0x228] ;  /* 0x00008a0000087ab9 */ /* 0x000fe20000000a00 */
[----:B------:R-:W-:Y:S01]  /*0200*/  ULDC UR4, c[0x0][0x230] ;  /* 0x00008c0000047ab9 */ /* 0x000fe20000000800 */
[----:B------:R-:W-:Y:S01]  /*0210*/  ISETP.NE.AND P0, PT, R6, 0x2, PT ;  /* 0x000000020600780c */ /* 0x000fe20003f05270 */
[----:B------:R-:W-:-:S05]  /*0220*/  IMAD.HI.U32 R2, R5, UR9, R4 ;  /* 0x0000000905027c27 */ /* 0x000fca000f8e0004 */
[----:B------:R-:W-:Y:S01]  /*0230*/  SHF.R.U32.HI R3, RZ, UR4, R2 ;  /* 0x00000004ff037c19 */ /* 0x000fe20008011602 */
[----:B------:R-:W-:-:S04]  /*0240*/  ULDC UR4, c[0x0][0x354] ;  /* 0x0000d50000047ab9 */ /* 0x000fc80000000800 */
[----:B------:R-:W-:-:S04]  /*0250*/  IMAD.MOV R4, RZ, RZ, -R3 ;  /* 0x000000ffff047224 */ /* 0x000fc800078e0a03 */
[----:B------:R-:W-:Y:S01]  /*0260*/  IMAD R5, R4, UR8, R5 ;  /* 0x0000000804057c24 */ /* 0x000fe2000f8e0205 */
[----:B------:R-:W-:-:S03]  /*0270*/  ULDC.64 UR8, c[0x0][0x358] ;  /* 0x0000d60000087ab9 */ /* 0x000fc60000000a00 */
[C---:B------:R-:W-:Y:S02]  /*0280*/  IMAD R22, R5.reuse, UR9, RZ ;  /* 0x0000000905167c24 */ /* 0x040fe4000f8e02ff */
[C---:B------:R-:W-:Y:S02]  /*0290*/  IMAD R16, R5.reuse, UR4, R16 ;  /* 0x0000000405107c24 */ /* 0x040fe4000f8e0210 */
[----:B------:R-:W-:Y:S02]  /*02a0*/  IMAD R0, R5, UR8, R0 ;  /* 0x0000000805007c24 */ /* 0x000fe4000f8e0200 */
[----:B------:R-:W-:Y:S01]  /*02b0*/  IMAD R22, R19, UR6, R22 ;  /* 0x0000000613167c24 */ /* 0x000fe2000f8e0216 */
[----:B------:R-:W-:Y:S06]  /*02c0*/  @!P0 BRA `(.L_x_2) ;  /* 0x0000001400008947 */ /* 0x000fec0003800000 */
[----:B------:R-:W-:Y:S01]  /*02d0*/  IMAD.MOV.U32 R2, RZ, RZ, RZ ;  /* 0x000000ffff027224 */ /* 0x000fe200078e00ff */
[----:B------:R-:W-:Y:S01]  /*02e0*/  ULDC.64 UR4, c[0x0][0x238] ;  /* 0x00008e0000047ab9 */ /* 0x000fe20000000a00 */
        /* <DEDUP_REMOVED lines=8> */
[C---:B------:R-:W-:Y:S02]  /*0370*/  IMAD R16, R3.reuse, UR4, R16 ;  /* 0x0000000403107c24 */ /* 0x040fe4000f8e0210 */
[C---:B------:R-:W-:Y:S02]  /*0380*/  IMAD R0, R3.reuse, UR5, R0 ;  /* 0x0000000503007c24 */ /* 0x040fe4000f8e0200 */
[----:B------:R-:W-:Y:S01]  /*0390*/  IMAD R22, R3, UR6, R22 ;  /* 0x0000000603167c24 */ /* 0x000fe2000f8e0216 */
        /* <DEDUP_REMOVED lines=297> */
[----:B------:R-:W-:Y:S02]  /*1630*/  ULDC UR6, c[0x0][0x470] ;  /* 0x00011c0000067ab9 */ /* 0x000fe40000000800 */
        /* <DEDUP_REMOVED lines=8> */
[----:B------:R-:W-:-:S07]  /*16c0*/  IMAD R22, R3, UR6, R22 ;  /* 0x0000000603167c24 */ /* 0x000fce000f8e0216 */
.L_x_2:
[----:B------:R-:W0:Y:S01]  /*16d0*/  LDC.U8 R5, c[0x0][0x4a1] ;  /* 0x00012840ff057b82 */ /* 0x000e220000000000 */
[----:B------:R-:W-:Y:S01]  /*16e0*/  ULDC.64 UR4, c[0x0][0x478] ;  /* 0x00011e0000047ab9 */ /* 0x000fe20000000a00 */
[----:B------:R-:W-:Y:S01]  /*16f0*/  ULDC.64 UR6, c[0x0][0x480] ;  /* 0x0001200000067ab9 */ /* 0x000fe20000000a00 */
[----:B------:R-:W-:Y:S02]  /*1700*/  IADD3 R16, P1, R16, UR4, RZ ;  /* 0x0000000410107c10 */ /* 0x000fe4000ff3e0ff */
[----:B------:R-:W-:-:S03]  /*1710*/  IADD3 R2, P2, R0, UR6, RZ ;  /* 0x0000000600027c10 */ /* 0x000fc6000ff5e0ff */
[----:B------:R-:W-:Y:S02]  /*1720*/  IMAD.X R17, RZ, RZ, UR5, P1 ;  /* 0x00000005ff117e24 */ /* 0x000fe400088e06ff */
[----:B------:R-:W-:Y:S01]  /*1730*/  IMAD.X R3, RZ, RZ, UR7, P2 ;  /* 0x00000007ff037e24 */ /* 0x000fe200090e06ff */
[----:B0-----:R-:W-:-:S04]  /*1740*/  PRMT R4, R5, 0x9910, RZ ;  /* 0x0000991005047816 */ /* 0x001fc800000000ff */
[----:B------:R-:W-:-:S13]  /*1750*/  ISETP.GT.AND P0, PT, R4, 0x9, PT ;  /* 0x000000090400780c */ /* 0x000fda0003f04270 */
[----:B------:R-:W-:Y:S05]  /*1760*/  @P0 BRA `(.L_x_3) ;  /* 0x0000000400300947 */ /* 0x000fea0003800000 */
[----:B------:R-:W-:-:S13]  /*1770*/  ISETP.GT.AND P0, PT, R4, 0x4, PT ;  /* 0x000000040400780c */ /* 0x000fda0003f04270 */
[----:B------:R-:W-:Y:S05]  /*1780*/  @P0 BRA `(.L_x_4) ;  /* 0x0000000000940947 */ /* 0x000fea0003800000 */
[----:B------:R-:W-:-:S13]  /*1790*/  ISETP.GT.AND P0, PT, R4, 0x1, PT ;  /* 0x000000010400780c */ /* 0x000fda0003f04270 */
[----:B------:R-:W-:Y:S05]  /*17a0*/  @P0 BRA `(.L_x_5) ;  /* 0x0000000000380947 */ /* 0x000fea0003800000 */
[----:B------:R-:W-:-:S13]  /*17b0*/  ISETP.NE.AND P0, PT, R5, RZ, PT ;  /* 0x000000ff0500720c */ /* 0x000fda0003f05270 */
[----:B------:R-:W-:Y:S05]  /*17c0*/  @!P0 BRA `(.L_x_6) ;  /* 0x00000000001c8947 */ /* 0x000fea0003800000 */
[----:B------:R-:W-:-:S13]  /*17d0*/  ISETP.NE.AND P0, PT, R4, 0x1, PT ;  /* 0x000000010400780c */ /* 0x000fda0003f05270 */
[----:B------:R-:W-:Y:S05]  /*17e0*/  @P0 BRA `(.L_x_7) ;  /* 0x0000000c00840947 */ /* 0x000fea0003800000 */
[----:B------:R-:W2:Y:S02]  /*17f0*/  LDG.E.S8 R2, desc[UR36][R2.64] ;  /* 0x0000002402027981 */ /* 0x000ea4000c1e1300 */
[----:B--2---:R-:W0:Y:S02]  /*1800*/  I2F.S16 R0, R2 ;  /* 0x0000000200007306 */ /* 0x004e240000101400 */
[----:B0-----:R-:W-:-:S04]  /*1810*/  F2FP.BF16.F32.PACK_AB R0, RZ, R0 ;  /* 0x00000000ff00723e */ /* 0x001fc800000010ff */
[----:B------:R-:W-:Y:S01]  /*1820*/  PRMT R19, R0, 0x7610, R19 ;  /* 0x0000761000137816 */ /* 0x000fe20000000013 */
[----:B------:R-:W-:Y:S06]  /*1830*/  BRA `(.L_x_8) ;  /* 0x0000000c00dc7947 */ /* 0x000fec0003800000 */
.L_x_6:
[----:B------:R-:W2:Y:S02]  /*1840*/  LDG.E.U8 R2, desc[UR36][R2.64] ;  /* 0x0000002402027981 */ /* 0x000ea4000c1e1100 */
[----:B--2---:R-:W-:-:S04]  /*1850*/  I2FP.F32.U32 R0, R2 ;  /* 0x0000000200007245 */ /* 0x004fc80000201000 */
[----:B------:R-:W-:-:S04]  /*1860*/  F2FP.BF16.F32.PACK_AB R0, RZ, R0 ;  /* 0x00000000ff00723e */ /* 0x000fc800000010ff */
[----:B------:R-:W-:Y:S01]  /*1870*/  PRMT R19, R0, 0x7610, R19 ;  /* 0x0000761000137816 */ /* 0x000fe20000000013 */
[----:B------:R-:W-:Y:S06]  /*1880*/  BRA `(.L_x_8) ;  /* 0x0000000c00c87947 */ /* 0x000fec0003800000 */
.L_x_5:
[----:B------:R-:W-:-:S13]  /*1890*/  ISETP.NE.AND P0, PT, R4, 0x2, PT ;  /* 0x000000020400780c */ /* 0x000fda0003f05270 */
[----:B------:R-:W-:Y:S05]  /*18a0*/  @!P0 BRA `(.L_x_9) ;  /* 0x0000000000388947 */ /* 0x000fea0003800000 */
[----:B------:R-:W-:-:S13]  /*18b0*/  ISETP.NE.AND P0, PT, R4, 0x3, PT ;  /* 0x000000030400780c */ /* 0x000fda0003f05270 */
[----:B------:R-:W-:Y:S05]  /*18c0*/  @!P0 BRA `(.L_x_10) ;  /* 0x00000000001c8947 */ /* 0x000fea0003800000 */
[----:B------:R-:W-:-:S13]  /*18d0*/  ISETP.NE.AND P0, PT, R4, 0x4, PT ;  /* 0x000000040400780c */ /* 0x000fda0003f05270 */
[----:B------:R-:W-:Y:S05]  /*18e0*/  @P0 BRA `(.L_x_7) ;  /* 0x0000000c00440947 */ /* 0x000fea0003800000 */
[----:B------:R-:W2:Y:S02]  /*18f0*/  LDG.E.64 R2, desc[UR36][R2.64] ;  /* 0x0000002402027981 */ /* 0x000ea4000c1e1b00 */
[----:B--2---:R-:W0:Y:S02]  /*1900*/  I2F.S64 R0, R2 ;  /* 0x0000000200007312 */ /* 0x004e240000301400 */
[----:B0-----:R-:W-:-:S04]  /*1910*/  F2FP.BF16.F32.PACK_AB R0, RZ, R0 ;  /* 0x00000000ff00723e */ /* 0x001fc800000010ff */
[----:B------:R-:W-:Y:S01]  /*1920*/  PRMT R19, R0, 0x7610, R19 ;  /* 0x0000761000137816 */ /* 0x000fe20000000013 */
[----:B------:R-:W-:Y:S06]  /*1930*/  BRA `(.L_x_8) ;  /* 0x0000000c009c7947 */ /* 0x000fec0003800000 */
.L_x_10:
[----:B------:R-:W2:Y:S02]  /*1940*/  LDG.E R2, desc[UR36][R2.64] ;  /* 0x0000002402027981 */ /* 0x000ea4000c1e1900 */
[----:B--2---:R-:W-:-:S04]  /*1950*/  I2FP.F32.S32 R0, R2 ;  /* 0x0000000200007245 */ /* 0x004fc80000201400 */
[----:B------:R-:W-:-:S04]  /*1960*/  F2FP.BF16.F32.PACK_AB R0, RZ, R0 ;  /* 0x00000000ff00723e */ /* 0x000fc800000010ff */
[----:B------:R-:W-:Y:S01]  /*1970*/  PRMT R19, R0, 0x7610, R19 ;  /* 0x0000761000137816 */ /* 0x000fe20000000013 */
[----:B------:R-:W-:Y:S06]  /*1980*/  BRA `(.L_x_8) ;  /* 0x0000000c00887947 */ /* 0x000fec0003800000 */
.L_x_9:
[----:B------:R-:W2:Y:S02]  /*1990*/  LDG.E.U16 R2, desc[UR36][R2.64] ;  /* 0x0000002402027981 */ /* 0x000ea4000c1e1500 */
[----:B--2---:R-:W0:Y:S02]  /*19a0*/  I2F.S16 R0, R2 ;  /* 0x0000000200007306 */ /* 0x004e240000101400 */
[----:B0-----:R-:W-:-:S04]  /*19b0*/  F2FP.BF16.F32.PACK_AB R0, RZ, R0 ;  /* 0x00000000ff00723e */ /* 0x001fc800000010ff */
[----:B------:R-:W-:Y:S01]  /*19c0*/  PRMT R19, R0, 0x7610, R19 ;  /* 0x0000761000137816 */ /* 0x000fe20000000013 */
[----:B------:R-:W-:Y:S06]  /*19d0*/  BRA `(.L_x_8) ;  /* 0x0000000c00747947 */ /* 0x000fec0003800000 */
.L_x_4:
[----:B------:R-:W-:-:S13]  /*19e0*/  ISETP.GT.AND P0, PT, R4, 0x6, PT ;  /* 0x000000060400780c */ /* 0x000fda0003f04270 */
[----:B------:R-:W-:Y:S05]  /*19f0*/  @P0 BRA `(.L_x_11) ;  /* 0x0000000000300947 */ /* 0x000fea0003800000 */
[----:B------:R-:W-:-:S13]  /*1a00*/  ISETP.NE.AND P0, PT, R4, 0x5, PT ;  /* 0x000000050400780c */ /* 0x000fda0003f05270 */
[----:B------:R-:W-:Y:S05]  /*1a10*/  @!P0 BRA `(.L_x_12) ;  /* 0x0000000000148947 */ /* 0x000fea0003800000 */
[----:B------:R-:W-:-:S13]  /*1a20*/  ISETP.NE.AND P0, PT, R4, 0x6, PT ;  /* 0x000000060400780c */ /* 0x000fda0003f05270 */
[----:B------:R-:W-:Y:S05]  /*1a30*/  @P0 BRA `(.L_x_7) ;  /* 0x0000000800f00947 */ /* 0x000fea0003800000 */
[----:B------:R-:W2:Y:S02]  /*1a40*/  LDG.E R2, desc[UR36][R2.64] ;  /* 0x0000002402027981 */ /* 0x000ea4000c1e1900 */
[----:B--2---:R-:W-:Y:S01]  /*1a50*/  F2FP.BF16.F32.PACK_AB R19, RZ, R2 ;  /* 0x00000002ff13723e */ /* 0x004fe200000010ff */
[----:B------:R-:W-:Y:S06]  /*1a60*/  BRA `(.L_x_8) ;  /* 0x0000000c00507947 */ /* 0x000fec0003800000 */
.L_x_12:
[----:B------:R-:W2:Y:S02]  /*1a70*/  LDG.E.U16 R0, desc[UR36][R2.64] ;  /* 0x0000002402007981 */ /* 0x000ea4000c1e1500 */
[----:B--2---:R-:W-:-:S05]  /*1a80*/  HADD2.F32 R0, -RZ, R0.H0_H0 ;  /* 0x20000000ff007230 */ /* 0x004fca0000004100 */
[----:B------:R-:W-:-:S04]  /*1a90*/  F2FP.BF16.F32.PACK_AB R0, RZ, R0 ;  /* 0x00000000ff00723e */ /* 0x000fc800000010ff */
[----:B------:R-:W-:Y:S01]  /*1aa0*/  PRMT R19, R0, 0x7610, R19 ;  /* 0x0000761000137816 */ /* 0x000fe20000000013 */
[----:B------:R-:W-:Y:S06]  /*1ab0*/  BRA `(.L_x_8) ;  /* 0x0000000c003c7947 */ /* 0x000fec0003800000 */
.L_x_11:
[----:B------:R-:W-:-:S13]  /*1ac0*/  ISETP.NE.AND P0, PT, R4, 0x7, PT ;  /* 0x000000070400780c */ /* 0x000fda0003f05270 */
[----:B------:R-:W-:Y:S05]  /*1ad0*/  @!P0 BRA `(.L_x_13) ;  /* 0x0000000000308947 */ /* 0x000fea0003800000 */
[----:B------:R-:W-:-:S13]  /*1ae0*/  ISETP.NE.AND P0, PT, R4, 0x8, PT ;  /* 0x000000080400780c */ /* 0x000fda0003f05270 */
[----:B------:R-:W-:Y:S05]  /*1af0*/  @!P0 BRA `(.L_x_14) ;  /* 0x0000000000148947 */ /* 0x000fea0003800000 */
[----:B------:R-:W-:-:S13]  /*1b00*/  ISETP.NE.AND P0, PT, R4, 0x9, PT ;  /* 0x000000090400780c */ /* 0x000fda0003f05270 */
[----:B------:R-:W-:Y:S05]  /*1b10*/  @P0 BRA `(.L_x_7) ;  /* 0x0000000800b80947 */ /* 0x000fea0003800000 */
[----:B------:R-:W2:Y:S02]  /*1b20*/  LDG.E R2, desc[UR36][R2.64] ;  /* 0x0000002402027981 */ /* 0x000ea4000c1e1900 */
[----:B--2---:R-:W-:Y:S01]  /*1b30*/  F2FP.BF16.F32.PACK_AB R19, RZ, R2 ;  /* 0x00000002ff13723e */ /* 0x004fe200000010ff */
[----:B------:R-:W-:Y:S06]  /*1b40*/  BRA `(.L_x_8) ;  /* 0x0000000c00187947 */ /* 0x000fec0003800000 */
.L_x_14:
[----:B------:R-:W2:Y:S02]  /*1b50*/  LDG.E.U16 R2, desc[UR36][R2.64] ;  /* 0x0000002402027981 */ /* 0x000ea4000c1e1500 */
[----:B--2---:R-:W-:-:S05]  /*1b60*/  HADD2.F32 R0, -RZ, R2.H0_H0 ;  /* 0x20000002ff007230 */ /* 0x004fca0000004100 */
[----:B------:R-:W-:-:S04]  /*1b70*/  F2FP.BF16.F32.PACK_AB R0, RZ, R0 ;  /* 0x00000000ff00723e */ /* 0x000fc800000010ff */
[----:B------:R-:W-:Y:S01]  /*1b80*/  PRMT R19, R0, 0x7610, R19 ;  /* 0x0000761000137816 */ /* 0x000fe20000000013 */
[----:B------:R-:W-:Y:S06]  /*1b90*/  BRA `(.L_x_8) ;  /* 0x0000000c00047947 */ /* 0x000fec0003800000 */
.L_x_13:
[----:B------:R-:W2:Y:S01]  /*1ba0*/  LDG.E.64 R2, desc[UR36][R2.64] ;  /* 0x0000002402027981 */ /* 0x000ea2000c1e1b00 */
[----:B------:R-:W-:Y:S01]  /*1bb0*/  UMOV UR4, 0xf0000000 ;  /* 0xf000000000047882 */ /* 0x000fe20000000000 */
[----:B------:R-:W-:Y:S01]  /*1bc0*/  UMOV UR5, 0x380fffff ;  /* 0x380fffff00057882 */ /* 0x000fe20000000000 */
[----:B--2---:R-:W0:Y:S01]  /*1bd0*/  F2F.F32.F64 R0, R2 ;  /* 0x0000000200007310 */ /* 0x004e220000301000 */
[----:B------:R-:W-:-:S14]  /*1be0*/  DSETP.GEU.AND P0, PT, |R2|, UR4, PT ;  /* 0x0000000402007e2a */ /* 0x000fdc000bf0e200 */
[----:B0-----:R-:W-:-:S05]  /*1bf0*/  @!P0 FMUL R0, R0, 1.175494350822287508e-38 ;  /* 0x0080000000008820 */ /* 0x001fca0000400000 */
[----:B------:R-:W-:-:S04]  /*1c00*/  F2FP.BF16.F32.PACK_AB R0, RZ, R0 ;  /* 0x00000000ff00723e */ /* 0x000fc800000010ff */
[----:B------:R-:W-:Y:S01]  /*1c10*/  PRMT R19, R0, 0x7610, R19 ;  /* 0x0000761000137816 */ /* 0x000fe20000000013 */
[----:B------:R-:W-:Y:S06]  /*1c20*/  BRA `(.L_x_8) ;  /* 0x0000000800e07947 */ /* 0x000fec0003800000 */
.L_x_3:
[----:B------:R-:W-:-:S13]  /*1c30*/  ISETP.GT.AND P0, PT, R4, 0x18, PT ;  /* 0x000000180400780c */ /* 0x000fda0003f04270 */
[----:B------:R-:W-:Y:S05]  /*1c40*/  @P0 BRA `(.L_x_15) ;  /* 0x0000000400080947 */ /* 0x000fea0003800000 */
[----:B------:R-:W-:-:S13]  /*1c50*/  ISETP.GT.AND P0, PT, R4, 0xe, PT ;  /* 0x0000000e0400780c */ /* 0x000fda0003f04270 */
[----:B------:R-:W-:Y:S05]  /*1c60*/  @P0 BRA `(.L_x_16) ;  /* 0x00000000004c0947 */ /* 0x000fea0003800000 */
[----:B------:R-:W-:-:S13]  /*1c70*/  ISETP.NE.AND P0, PT, R4, 0xa, PT ;  /* 0x0000000a0400780c */ /* 0x000fda0003f05270 */
[----:B------:R-:W-:Y:S05]  /*1c80*/  @!P0 BRA `(.L_x_17) ;  /* 0x0000000000208947 */ /* 0x000fea0003800000 */
[----:B------:R-:W-:-:S13]  /*1c90*/  ISETP.NE.AND P0, PT, R4, 0xb, PT ;  /* 0x0000000b0400780c */ /* 0x000fda0003f05270 */
[----:B------:R-:W-:Y:S05]  /*1ca0*/  @P0 BRA `(.L_x_7) ;  /* 0x0000000800540947 */ /* 0x000fea0003800000 */
[----:B------:R-:W2:Y:S02]  /*1cb0*/  LDG.E.U8 R2, desc[UR36][R2.64] ;  /* 0x0000002402027981 */ /* 0x000ea4000c1e1100 */
[----:B--2---:R-:W-:-:S04]  /*1cc0*/  ISETP.NE.AND P0, PT, R2, RZ, PT ;  /* 0x000000ff0200720c */ /* 0x004fc80003f05270 */
[----:B------:R-:W-:-:S04]  /*1cd0*/  FSEL R0, RZ, 1, !P0 ;  /* 0x3f800000ff007808 */ /* 0x000fc80004000000 */
[----:B------:R-:W-:-:S04]  /*1ce0*/  F2FP.BF16.F32.PACK_AB R0, RZ, R0 ;  /* 0x00000000ff00723e */ /* 0x000fc800000010ff */
[----:B------:R-:W-:Y:S01]  /*1cf0*/  PRMT R19, R0, 0x7610, R19 ;  /* 0x0000761000137816 */ /* 0x000fe20000000013 */
[----:B------:R-:W-:Y:S06]  /*1d00*/  BRA `(.L_x_8) ;  /* 0x0000000800a87947 */ /* 0x000fec0003800000 */
.L_x_17:
        /* <DEDUP_REMOVED lines=9> */
.L_x_16:
[----:B------:R-:W-:-:S13]  /*1da0*/  ISETP.NE.AND P0, PT, R4, 0xf, PT ;  /* 0x0000000f0400780c */ /* 0x000fda0003f05270 */
[----:B------:R-:W-:Y:S05]  /*1db0*/  @!P0 BRA `(.L_x_18) ;  /* 0x0000000000a48947 */ /* 0x000fea0003800000 */
[----:B------:R-:W-:-:S13]  /*1dc0*/  ISETP.NE.AND P0, PT, R4, 0x17, PT ;  /* 0x000000170400780c */ /* 0x000fda0003f05270 */
[----:B------:R-:W-:Y:S05]  /*1dd0*/  @!P0 BRA `(.L_x_19) ;  /* 0x0000000000608947 */ /* 0x000fea0003800000 */
[----:B------:R-:W-:-:S13]  /*1de0*/  ISETP.NE.AND P0, PT, R4, 0x18, PT ;  /* 0x000000180400780c */ /* 0x000fda0003f05270 */
[----:B------:R-:W-:Y:S05]  /*1df0*/  @P0 BRA `(.L_x_7) ;  /* 0x0000000800000947 */ /* 0x000fea0003800000 */
[----:B------:R-:W2:Y:S01]  /*1e00*/  LDG.E.U8 R0, desc[UR36][R2.64] ;  /* 0x0000002402007981 */ /* 0x000ea2000c1e1100 */
[----:B------:R-:W-:Y:S02]  /*1e10*/  IMAD.MOV.U32 R8, RZ, RZ, -0x800000 ;  /* 0xff800000ff087424 */ /* 0x000fe400078e00ff */
[----:B--2---:R-:W-:-:S05]  /*1e20*/  IMAD.SHL.U32 R0, R0, 0x1000000, RZ ;  /* 0x0100000000007824 */ /* 0x004fca00078e00ff */
[----:B------:R-:W-:-:S04]  /*1e30*/  LOP3.LUT R4, R0, 0x7f000000, RZ, 0xc0, !PT ;  /* 0x7f00000000047812 */ /* 0x000fc800078ec0ff */
[----:B------:R-:W0:Y:S01]  /*1e40*/  FLO.U32 R5, R4 ;  /* 0x0000000400057300 */ /* 0x000e2200000e0000 */
[C---:B------:R-:W-:Y:S02]  /*1e50*/  VIADD R6, R4.reuse, 0x1000000 ;  /* 0x0100000004067836 */ /* 0x040fe40000000000 */
[----:B------:R-:W-:-:S03]  /*1e60*/  VIADD R2, R4, 0xffffffff ;  /* 0xffffffff04027836 */ /* 0x000fc60000000000 */
[----:B------:R-:W-:Y:S02]  /*1e70*/  SHF.R.S32.HI R6, RZ, 0x8, R6 ;  /* 0x00000008ff067819 */ /* 0x000fe40000011406 */
[----:B------:R-:W-:Y:S02]  /*1e80*/  SHF.R.S32.HI R2, RZ, 0x1f, R2 ;  /* 0x0000001fff027819 */ /* 0x000fe40000011402 */
[----:B0-----:R-:W-:-:S04]  /*1e90*/  IADD3 R5, -R5, 0x1f, RZ ;  /* 0x0000001f05057810 */ /* 0x001fc80007ffe1ff */
[C---:B------:R-:W-:Y:S01]  /*1ea0*/  ISETP.GT.U32.AND P0, PT, R5.reuse, 0x4, PT ;  /* 0x000000040500780c */ /* 0x040fe20003f04070 */
[----:B------:R-:W-:-:S05]  /*1eb0*/  VIADD R5, R5, 0xfffffffc ;  /* 0xfffffffc05057836 */ /* 0x000fca0000000000 */
[----:B------:R-:W-:-:S05]  /*1ec0*/  SEL R5, R5, RZ, P0 ;  /* 0x000000ff05057207 */ /* 0x000fca0000000000 */
[----:B------:R-:W-:Y:S01]  /*1ed0*/  IMAD R8, R5, R8, 0x3c000000 ;  /* 0x3c00000005087424 */ /* 0x000fe200078e0208 */
[----:B------:R-:W-:-:S04]  /*1ee0*/  SHF.L.U32 R5, R4, R5, RZ ;  /* 0x0000000504057219 */ /* 0x000fc800000006ff */
[----:B------:R-:W-:-:S04]  /*1ef0*/  LEA.HI R5, R5, R8, RZ, 0x1c ;  /* 0x0000000805057211 */ /* 0x000fc800078fe0ff */
[----:B------:R-:W-:-:S04]  /*1f00*/  LOP3.LUT R5, R5, 0x7f800000, R6, 0xf8, !PT ;  /* 0x7f80000005057812 */ /* 0x000fc800078ef806 */
[----:B------:R-:W-:-:S04]  /*1f10*/  LOP3.LUT R5, R5, R2, RZ, 0x30, !PT ;  /* 0x0000000205057212 */ /* 0x000fc800078e30ff */
[----:B------:R-:W-:-:S04]  /*1f20*/  LOP3.LUT R5, R5, 0x80000000, R0, 0xf8, !PT ;  /* 0x8000000005057812 */ /* 0x000fc800078ef800 */
[----:B------:R-:W-:-:S04]  /*1f30*/  F2FP.BF16.F32.PACK_AB R5, RZ, R5 ;  /* 0x00000005ff05723e */ /* 0x000fc800000010ff */
[----:B------:R-:W-:Y:S01]  /*1f40*/  PRMT R19, R5, 0x7610, R19 ;  /* 0x0000761005137816 */ /* 0x000fe20000000013 */
[----:B------:R-:W-:Y:S06]  /*1f50*/  BRA `(.L_x_8) ;  /* 0x0000000800147947 */ /* 0x000fec0003800000 */
.L_x_19:
[----:B------:R-:W2:Y:S02]  /*1f60*/  LDG.E.U8 R2, desc[UR36][R2.64] ;  /* 0x0000002402027981 */ /* 0x000ea4000c1e1100 */
[C---:B--2---:R-:W-:Y:S02]  /*1f70*/  IMAD.SHL.U32 R0, R2.reuse, 0x2000000, RZ ;  /* 0x0200000002007824 */ /* 0x044fe400078e00ff */
[----:B------:R-:W-:-:S03]  /*1f80*/  IMAD.SHL.U32 R5, R2, 0x1000000, RZ ;  /* 0x0100000002057824 */ /* 0x000fc600078e00ff */
[----:B------:R-:W-:-:S13]  /*1f90*/  ISETP.GE.U32.AND P0, PT, R0, 0x8000000, PT ;  /* 0x080000000000780c */ /* 0x000fda0003f06070 */
[C---:B------:R-:W-:Y:S02]  /*1fa0*/  @!P0 IMAD.SHL.U32 R0, R2.reuse, 0x100, RZ ;  /* 0x0000010002008824 */ /* 0x040fe400078e00ff */
[----:B------:R-:W-:-:S03]  /*1fb0*/  @P0 IMAD.SHL.U32 R4, R2, 0x200000, RZ ;  /* 0x0020000002040824 */ /* 0x000fc600078e00ff */
[----:B------:R-:W-:Y:S02]  /*1fc0*/  @!P0 LOP3.LUT R0, R0, 0x7f00, RZ, 0xc0, !PT ;  /* 0x00007f0000008812 */ /* 0x000fe400078ec0ff */
[----:B------:R-:W-:Y:S02]  /*1fd0*/  @P0 LOP3.LUT R4, R4, 0x70000000, RZ, 0xfc, !PT ;  /* 0x7000000004040812 */ /* 0x000fe400078efcff */
[----:B------:R-:W-:-:S03]  /*1fe0*/  @!P0 LOP3.LUT R0, R0, 0x3f000000, RZ, 0xfc, !PT ;  /* 0x3f00000000008812 */ /* 0x000fc600078efcff */
[----:B------:R-:W-:Y:S02]  /*1ff0*/  @P0 FMUL.FTZ R4, R4, 1.9259299443872358531e-34 ;  /* 0x0780000004040820 */ /* 0x000fe40000410000 */
[----:B------:R-:W-:-:S05]  /*2000*/  @!P0 FADD.FTZ R4, R0, -0.5 ;  /* 0xbf00000000048421 */ /* 0x000fca0000010000 */
[----:B------:R-:W-:-:S04]  /*2010*/  LOP3.LUT R4, R4, 0x80000000, R5, 0xf8, !PT ;  /* 0x8000000004047812 */ /* 0x000fc800078ef805 */
[----:B------:R-:W-:-:S04]  /*2020*/  F2FP.BF16.F32.PACK_AB R4, RZ, R4 ;  /* 0x00000004ff04723e */ /* 0x000fc800000010ff */
[----:B------:R-:W-:Y:S01]  /*2030*/  PRMT R19, R4, 0x7610, R19 ;  /* 0x0000761004137816 */ /* 0x000fe20000000013 */
[----:B------:R-:W-:Y:S06]  /*2040*/  BRA `(.L_x_8) ;  /* 0x0000000400d87947 */ /* 0x000fec0003800000 */
.L_x_18:
[----:B------:R0:W5:Y:S01]  /*2050*/  LDG.E.U16 R19, desc[UR36][R2.64] ;  /* 0x0000002402137981 */ /* 0x000162000c1e1500 */
[----:B------:R-:W-:Y:S05]  /*2060*/  BRA `(.L_x_8) ;  /* 0x0000000400d07947 */ /* 0x000fea0003800000 */
.L_x_15:
[----:B------:R-:W-:-:S13]  /*2070*/  ISETP.GT.AND P0, PT, R4, 0x1b, PT ;  /* 0x0000001b0400780c */ /* 0x000fda0003f04270 */
[----:B------:R-:W-:Y:S05]  /*2080*/  @P0 BRA `(.L_x_20) ;  /* 0x0000000400140947 */ /* 0x000fea0003800000 */
[----:B------:R-:W-:-:S13]  /*2090*/  ISETP.NE.AND P0, PT, R4, 0x19, PT ;  /* 0x000000190400780c */ /* 0x000fda0003f05270 */
[----:B------:R-:W-:Y:S05]  /*20a0*/  @!P0 BRA `(.L_x_21) ;  /* 0x0000000000988947 */ /* 0x000fea0003800000 */
[----:B------:R-:W-:-:S13]  /*20b0*/  ISETP.NE.AND P0, PT, R4, 0x1a, PT ;  /* 0x0000001a0400780c */ /* 0x000fda0003f05270 */
[----:B------:R-:W-:Y:S05]  /*20c0*/  @!P0 BRA `(.L_x_22) ;  /* 0x00000000001c8947 */ /* 0x000fea0003800000 */
[----:B------:R-:W-:-:S13]  /*20d0*/  ISETP.NE.AND P0, PT, R4, 0x1b, PT ;  /* 0x0000001b0400780c */ /* 0x000fda0003f05270 */
[----:B------:R-:W-:Y:S05]  /*20e0*/  @P0 BRA `(.L_x_7) ;  /* 0x0000000400440947 */ /* 0x000fea0003800000 */
[----:B------:R-:W2:Y:S02]  /*20f0*/  LDG.E.U16 R0, desc[UR36][R2.64] ;  /* 0x0000002402007981 */ /* 0x000ea4000c1e1500 */
[----:B--2---:R-:W-:-:S04]  /*2100*/  I2FP.F32.U32 R0, R0 ;  /* 0x0000000000007245 */ /* 0x004fc80000201000 */
[----:B------:R-:W-:-:S04]  /*2110*/  F2FP.BF16.F32.PACK_AB R0, RZ, R0 ;  /* 0x00000000ff00723e */ /* 0x000fc800000010ff */
[----:B------:R-:W-:Y:S01]  /*2120*/  PRMT R19, R0, 0x7610, R19 ;  /* 0x0000761000137816 */ /* 0x000fe20000000013 */
[----:B------:R-:W-:Y:S06]  /*2130*/  BRA `(.L_x_8) ;  /* 0x00000004009c7947 */ /* 0x000fec0003800000 */
.L_x_22:
[----:B------:R-:W2:Y:S01]  /*2140*/  LDG.E.U8 R2, desc[UR36][R2.64] ;  /* 0x0000002402027981 */ /* 0x000ea2000c1e1100 */
[----:B------:R-:W-:Y:S01]  /*2150*/  BSSY B0, `(.L_x_23) ;  /* 0x0000018000007945 */ /* 0x000fe20003800000 */
[----:B------:R-:W-:Y:S01]  /*2160*/  IMAD.MOV.U32 R0, RZ, RZ, RZ ;  /* 0x000000ffff007224 */ /* 0x000fe200078e00ff */
[----:B--2---:R-:W-:-:S13]  /*2170*/  ISETP.NE.AND P0, PT, R2, RZ, PT ;  /* 0x000000ff0200720c */ /* 0x004fda0003f05270 */
[----:B------:R-:W-:Y:S05]  /*2180*/  @!P0 BRA `(.L_x_24) ;  /* 0x0000000000508947 */ /* 0x000fea0003800000 */
[----:B------:R-:W-:-:S13]  /*2190*/  ISETP.NE.AND P0, PT, R2, 0x80, PT ;  /* 0x000000800200780c */ /* 0x000fda0003f05270 */
[----:B------:R-:W-:Y:S01]  /*21a0*/  @!P0 IMAD.MOV.U32 R0, RZ, RZ, 0x7f800001 ;  /* 0x7f800001ff008424 */ /* 0x000fe200078e00ff */
[----:B------:R-:W-:Y:S06]  /*21b0*/  @!P0 BRA `(.L_x_24) ;  /* 0x0000000000448947 */ /* 0x000fec0003800000 */
[C---:B------:R-:W-:Y:S01]  /*21c0*/  LOP3.LUT P0, R0, R2.reuse, 0x78, RZ, 0xc0, !PT ;  /* 0x0000007802007812 */ /* 0x040fe2000780c0ff */
[----:B------:R-:W-:Y:S01]  /*21d0*/  BSSY B1, `(.L_x_25) ;  /* 0x000000c000017945 */ /* 0x000fe20003800000 */
[----:B------:R-:W-:Y:S02]  /*21e0*/  SHF.R.U32.HI R3, RZ, 0x7, R2 ;  /* 0x00000007ff037819 */ /* 0x000fe40000011602 */
[----:B------:R-:W-:Y:S02]  /*21f0*/  LOP3.LUT R2, R2, 0x7, RZ, 0xc0, !PT ;  /* 0x0000000702027812 */ /* 0x000fe400078ec0ff */
[----:B------:R-:W-:Y:S01]  /*2200*/  SHF.R.U32.HI R0, RZ, 0x3, R0 ;  /* 0x00000003ff007819 */ /* 0x000fe20000011600 */
[----:B------:R-:W-:-:S06]  /*2210*/  IMAD.U32 R4, R3, -0x80000000, RZ ;  /* 0x8000000003047824 */ /* 0x000fcc00078e00ff */
[----:B------:R-:W-:Y:S05]  /*2220*/  @P0 BRA `(.L_x_26) ;  /* 0x0000000000180947 */ /* 0x000fea0003800000 */
[----:B------:R-:W0:Y:S02]  /*2230*/  FLO.U32 R3, R2 ;  /* 0x0000000200037300 */ /* 0x000e2400000e0000 */
[----:B0-----:R-:W-:-:S04]  /*2240*/  IADD3 R3, -R3, 0x1f, RZ ;  /* 0x0000001f03037810 */ /* 0x001fc80007ffe1ff */
[----:B------:R-:W-:Y:S01]  /*2250*/  IADD3 R0, R0, 0x1d, -R3 ;  /* 0x0000001d00007810 */ /* 0x000fe20007ffe803 */
[----:B------:R-:W-:-:S05]  /*2260*/  VIADD R5, R3, 0xffffffe4 ;  /* 0xffffffe403057836 */ /* 0x000fca0000000000 */
[----:B------:R-:W-:-:S04]  /*2270*/  SHF.L.U32 R5, R2, R5, RZ ;  /* 0x0000000502057219 */ /* 0x000fc800000006ff */
[----:B------:R-:W-:-:S07]  /*2280*/  LOP3.LUT R2, R5, 0x7, RZ, 0xc0, !PT ;  /* 0x0000000705027812 */ /* 0x000fce00078ec0ff */
.L_x_26:
[----:B------:R-:W-:Y:S05]  /*2290*/  BSYNC B1 ;  /* 0x0000000000017941 */ /* 0x000fea0003800000 */
.L_x_25:
[----:B------:R-:W-:Y:S01]  /*22a0*/  LEA R3, R0, 0x3b800000, 0x17 ;  /* 0x3b80000000037811 */ /* 0x000fe200078eb8ff */
[----:B------:R-:W-:-:S05]  /*22b0*/  IMAD.SHL.U32 R0, R2, 0x100000, RZ ;  /* 0x0010000002007824 */ /* 0x000fca00078e00ff */
[----:B------:R-:W-:-:S07]  /*22c0*/  LOP3.LUT R0, R3, R0, R4, 0xfe, !PT ;  /* 0x0000000003007212 */ /* 0x000fce00078efe04 */
.L_x_24:
[----:B------:R-:W-:Y:S05]  /*22d0*/  BSYNC B0 ;  /* 0x0000000000007941 */ /* 0x000fea0003800000 */
.L_x_23:
[----:B------:R-:W-:-:S04]  /*22e0*/  F2FP.BF16.F32.PACK_AB R0, RZ, R0 ;  /* 0x00000000ff00723e */ /* 0x000fc800000010ff */
[----:B------:R-:W-:Y:S01]  /*22f0*/  PRMT R19, R0, 0x7610, R19 ;  /* 0x0000761000137816 */ /* 0x000fe20000000013 */
[----:B------:R-:W-:Y:S06]  /*2300*/  BRA `(.L_x_8) ;  /* 0x0000000400287947 */ /* 0x000fec0003800000 */
.L_x_21:
        /* <DEDUP_REMOVED lines=21> */
.L_x_30:
[----:B------:R-:W-:Y:S05]  /*2460*/  BSYNC B1 ;  /* 0x0000000000017941 */ /* 0x000fea0003800000 */
.L_x_29:
[----:B------:R-:W-:Y:S01]  /*2470*/  LEA R3, R0, 0x37800000, 0x17 ;  /* 0x3780000000037811 */ /* 0x000fe200078eb8ff */
[----:B------:R-:W-:-:S05]  /*2480*/  IMAD.SHL.U32 R0, R2, 0x200000, RZ ;  /* 0x0020000002007824 */ /* 0x000fca00078e00ff */
[----:B------:R-:W-:-:S07]  /*2490*/  LOP3.LUT R0, R3, R0, R4, 0xfe, !PT ;  /* 0x0000000003007212 */ /* 0x000fce00078efe04 */
.L_x_28:
[----:B------:R-:W-:Y:S05]  /*24a0*/  BSYNC B0 ;  /* 0x0000000000007941 */ /* 0x000fea0003800000 */
.L_x_27:
[----:B------:R-:W-:-:S04]  /*24b0*/  F2FP.BF16.F32.PACK_AB R0, RZ, R0 ;  /* 0x00000000ff00723e */ /* 0x000fc800000010ff */
[----:B------:R-:W-:Y:S01]  /*24c0*/  PRMT R19, R0, 0x7610, R19 ;  /* 0x0000761000137816 */ /* 0x000fe20000000013 */
[----:B------:R-:W-:Y:S06]  /*24d0*/  BRA `(.L_x_8) ;  /* 0x0000000000b47947 */ /* 0x000fec0003800000 */
.L_x_20:
[----:B------:R-:W-:-:S13]  /*24e0*/  ISETP.NE.AND P0, PT, R4, 0x1c, PT ;  /* 0x0000001c0400780c */ /* 0x000fda0003f05270 */
[----:B------:R-:W-:Y:S05]  /*24f0*/  @!P0 BRA `(.L_x_31) ;  /* 0x00000000009c8947 */ /* 0x000fea0003800000 */
[----:B------:R-:W-:-:S13]  /*2500*/  ISETP.NE.AND P0, PT, R4, 0x1d, PT ;  /* 0x0000001d0400780c */ /* 0x000fda0003f05270 */
[----:B------:R-:W-:Y:S05]  /*2510*/  @!P0 BRA `(.L_x_32) ;  /* 0x0000000000808947 */ /* 0x000fea0003800000 */
[----:B------:R-:W-:-:S13]  /*2520*/  ISETP.NE.AND P0, PT, R4, 0x2c, PT ;  /* 0x0000002c0400780c */ /* 0x000fda0003f05270 */
[----:B------:R-:W-:Y:S05]  /*2530*/  @P0 BRA `(.L_x_7) ;  /* 0x0000000000300947 */ /* 0x000fea0003800000 */
[----:B------:R-:W2:Y:S01]  /*2540*/  LDG.E.U8 R2, desc[UR36][R2.64] ;  /* 0x0000002402027981 */ /* 0x000ea2000c1e1100 */
[----:B------:R-:W-:Y:S01]  /*2550*/  BSSY B0, `(.L_x_33) ;  /* 0x0000007000007945 */ /* 0x000fe20003800000 */
[----:B------:R-:W-:Y:S01]  /*2560*/  IMAD.MOV.U32 R0, RZ, RZ, 0x400000 ;  /* 0x00400000ff007424 */ /* 0x000fe200078e00ff */
[----:B--2---:R-:W-:-:S13]  /*2570*/  ISETP.NE.AND P0, PT, R2, RZ, PT ;  /* 0x000000ff0200720c */ /* 0x004fda0003f05270 */
[----:B------:R-:W-:Y:S05]  /*2580*/  @!P0 BRA `(.L_x_34) ;  /* 0x00000000000c8947 */ /* 0x000fea0003800000 */
[----:B------:R-:W-:-:S13]  /*2590*/  ISETP.NE.AND P0, PT, R2, 0xff, PT ;  /* 0x000000ff0200780c */ /* 0x000fda0003f05270 */
[----:B------:R-:W-:Y:S02]  /*25a0*/  @!P0 IMAD.MOV.U32 R0, RZ, RZ, 0x7f800001 ;  /* 0x7f800001ff008424 */ /* 0x000fe400078e00ff */
[----:B------:R-:W-:-:S07]  /*25b0*/  @P0 IMAD.SHL.U32 R0, R2, 0x800000, RZ ;  /* 0x0080000002000824 */ /* 0x000fce00078e00ff */
.L_x_34:
[----:B------:R-:W-:Y:S05]  /*25c0*/  BSYNC B0 ;  /* 0x0000000000007941 */ /* 0x000fea0003800000 */
.L_x_33:
[----:B------:R-:W-:-:S04]  /*25d0*/  F2FP.BF16.F32.PACK_AB R0, RZ, R0 ;  /* 0x00000000ff00723e */ /* 0x000fc800000010ff */
[----:B------:R-:W-:Y:S01]  /*25e0*/  PRMT R19, R0, 0x7610, R19 ;  /* 0x0000761000137816 */ /* 0x000fe20000000013 */
[----:B------:R-:W-:Y:S06]  /*25f0*/  BRA `(.L_x_8) ;  /* 0x00000000006c7947 */ /* 0x000fec0003800000 */
.L_x_7:
[----:B------:R-:W-:Y:S01]  /*2600*/  MOV R2, 0x0 ;  /* 0x0000000000027802 */ /* 0x000fe20000000f00 */
[----:B------:R-:W-:Y:S01]  /*2610*/  ULDC.64 UR4, c[0x4][0x128] ;  /* 0x01004a0000047ab9 */ /* 0x000fe20000000a00 */
[----:B------:R-:W-:Y:S01]  /*2620*/  ULDC.64 UR6, c[0x4][0x38] ;  /* 0x01000e0000067ab9 */ /* 0x000fe20000000a00 */
[----:B------:R-:W-:Y:S02]  /*2630*/  IMAD.U32 R4, RZ, RZ, UR4 ;  /* 0x00000004ff047e24 */ /* 0x000fe4000f8e00ff */
[----:B------:R-:W-:Y:S01]  /*2640*/  IMAD.U32 R5, RZ, RZ, UR5 ;  /* 0x00000005ff057e24 */ /* 0x000fe2000f8e00ff */
[----:B------:R-:W0:Y:S01]  /*2650*/  LDC.64 R2, c[0x4][R2] ;  /* 0x0100000002027b82 */ /* 0x000e220000000a00 */
[----:B------:R-:W-:Y:S01]  /*2660*/  ULDC.64 UR4, c[0x4][0x130] ;  /* 0x01004c0000047ab9 */ /* 0x000fe20000000a00 */
[----:B------:R-:W-:Y:S02]  /*2670*/  IMAD.U32 R10, RZ, RZ, UR6 ;  /* 0x00000006ff0a7e24 */ /* 0x000fe4000f8e00ff */
[----:B------:R-:W-:-:S02]  /*2680*/  IMAD.U32 R6, RZ, RZ, UR4 ;  /* 0x00000004ff067e24 */ /* 0x000fc4000f8e00ff */
[----:B------:R-:W-:Y:S02]  /*2690*/  IMAD.U32 R7, RZ, RZ, UR5 ;  /* 0x00000005ff077e24 */ /* 0x000fe4000f8e00ff */
[----:B------:R-:W-:Y:S02]  /*26a0*/  IMAD.U32 R11, RZ, RZ, UR7 ;  /* 0x00000007ff0b7e24 */ /* 0x000fe4000f8e00ff */
[----:B------:R-:W-:Y:S02]  /*26b0*/  IMAD.MOV.U32 R8, RZ, RZ, 0x4e ;  /* 0x0000004eff087424 */ /* 0x000fe400078e00ff */
[----:B------:R-:W-:Y:S02]  /*26c0*/  IMAD.MOV.U32 R12, RZ, RZ, 0x1 ;  /* 0x00000001ff0c7424 */ /* 0x000fe400078e00ff */
[----:B------:R-:W-:-:S07]  /*26d0*/  IMAD.MOV.U32 R13, RZ, RZ, RZ ;  /* 0x000000ffff0d7224 */ /* 0x000fce00078e00ff */
[----:B------:R-:W-:-:S07]  /*26e0*/  LEPC R20, `(.L_x_35) ;  /* 0x000000001014794e */ /* 0x000fce0000000000 */
[----:B0-----:R-:W-:Y:S05]  /*26f0*/  CALL.ABS.NOINC R2 ;  /* 0x0000000002007343 */ /* 0x001fea0003c00000 */
.L_x_35:
[----:B------:R-:W-:Y:S01]  /*2700*/  PRMT R19, RZ, 0x7610, R19 ;  /* 0x00007610ff137816 */ /* 0x000fe20000000013 */
[----:B------:R-:W-:Y:S06]  /*2710*/  BRA `(.L_x_8) ;  /* 0x0000000000247947 */ /* 0x000fec0003800000 */
.L_x_32:
[----:B------:R-:W2:Y:S02]  /*2720*/  LDG.E.64 R2, desc[UR36][R2.64] ;  /* 0x0000002402027981 */ /* 0x000ea4000c1e1b00 */
[----:B--2---:R-:W0:Y:S02]  /*2730*/  I2F.U64 R0, R2 ;  /* 0x0000000200007312 */ /* 0x004e240000301000 */
[----:B0-----:R-:W-:-:S04]  /*2740*/  F2FP.BF16.F32.PACK_AB R0, RZ, R0 ;  /* 0x00000000ff00723e */ /* 0x001fc800000010ff */
[----:B------:R-:W-:Y:S01]  /*2750*/  PRMT R19, R0, 0x7610, R19 ;  /* 0x0000761000137816 */ /* 0x000fe20000000013 */
[----:B------:R-:W-:Y:S06]  /*2760*/  BRA `(.L_x_8) ;  /* 0x0000000000107947 */ /* 0x000fec0003800000 */
.L_x_31:
[----:B------:R-:W2:Y:S02]  /*2770*/  LDG.E R2, desc[UR36][R2.64] ;  /* 0x0000002402027981 */ /* 0x000ea4000c1e1900 */
[----:B--2---:R-:W-:-:S04]  /*2780*/  I2FP.F32.U32 R0, R2 ;  /* 0x0000000200007245 */ /* 0x004fc80000201000 */
[----:B------:R-:W-:-:S04]  /*2790*/  F2FP.BF16.F32.PACK_AB R0, RZ, R0 ;  /* 0x00000000ff00723e */ /* 0x000fc800000010ff */
[----:B------:R-:W-:-:S07]  /*27a0*/  PRMT R19, R0, 0x7610, R19 ;  /* 0x0000761000137816 */ /* 0x000fce0000000013 */
.L_x_8:
[----:B------:R-:W1:Y:S01]  /*27b0*/  LDC.U8 R4, c[0x0][0x4a2] ;  /* 0x00012880ff047b82 */ /* 0x000e620000000000 */
[----:B------:R-:W-:Y:S02]  /*27c0*/  ULDC.64 UR4, c[0x0][0x488] ;  /* 0x0001220000047ab9 */ /* 0x000fe40000000a00 */
[----:B0-----:R-:W-:-:S05]  /*27d0*/  IADD3 R2, P1, R22, UR4, RZ ;  /* 0x0000000416027c10 */ /* 0x001fca000ff3e0ff */
[----:B------:R-:W-:Y:S01]  /*27e0*/  IMAD.X R3, RZ, RZ, UR5, P1 ;  /* 0x00000005ff037e24 */ /* 0x000fe200088e06ff */
[----:B-1----:R-:W-:-:S04]  /*27f0*/  PRMT R0, R4, 0x9910, RZ ;  /* 0x0000991004007816 */ /* 0x002fc800000000ff */
        /* <DEDUP_REMOVED lines=12> */
[----:B0-----:R-:W-:Y:S01]  /*28c0*/  F2FP.BF16.F32.PACK_AB R0, RZ, R0 ;  /* 0x00000000ff00723e */ /* 0x001fe200000010ff */
[----:B------:R-:W-:Y:S06]  /*28d0*/  BRA `(.L_x_41) ;  /* 0x0000000c00a07947 */ /* 0x000fec0003800000 */
.L_x_39:
[----:B------:R-:W2:Y:S02]  /*28e0*/  LDG.E.U8 R2, desc[UR36][R2.64] ;  /* 0x0000002402027981 */ /* 0x000ea4000c1e1100 */
[----:B--2---:R-:W-:-:S04]  /*28f0*/  I2FP.F32.U32 R0, R2 ;  /* 0x0000000200007245 */ /* 0x004fc80000201000 */
[----:B------:R-:W-:Y:S01]  /*2900*/  F2FP.BF16.F32.PACK_AB R0, RZ, R0 ;  /* 0x00000000ff00723e */ /* 0x000fe200000010ff */
[----:B------:R-:W-:Y:S06]  /*2910*/  BRA `(.L_x_41) ;  /* 0x0000000c00907947 */ /* 0x000fec0003800000 */
.L_x_38:
        /* <DEDUP_REMOVED lines=8> */
[----:B0-----:R-:W-:Y:S01]  /*29a0*/  F2FP.BF16.F32.PACK_AB R0, RZ, R0 ;  /* 0x00000000ff00723e */ /* 0x001fe200000010ff */
[----:B------:R-:W-:Y:S06]  /*29b0*/  BRA `(.L_x_41) ;  /* 0x0000000c00687947 */ /* 0x000fec0003800000 */
.L_x_43:
[----:B------:R-:W2:Y:S02]  /*29c0*/  LDG.E R2, desc[UR36][R2.64] ;  /* 0x0000002402027981 */ /* 0x000ea4000c1e1900 */
[----:B--2---:R-:W-:-:S04]  /*29d0*/  I2FP.F32.S32 R0, R2 ;  /* 0x0000000200007245 */ /* 0x004fc80000201400 */
[----:B------:R-:W-:Y:S01]  /*29e0*/  F2FP.BF16.F32.PACK_AB R0, RZ, R0 ;  /* 0x00000000ff00723e */ /* 0x000fe200000010ff */
[----:B------:R-:W-:Y:S06]  /*29f0*/  BRA `(.L_x_41) ;  /* 0x0000000c00587947 */ /* 0x000fec0003800000 */
.L_x_42:
[----:B------:R-:W2:Y:S02]  /*2a00*/  LDG.E.U16 R2, desc[UR36][R2.64] ;  /* 0x0000002402027981 */ /* 0x000ea4000c1e1500 */
[----:B--2---:R-:W0:Y:S02]  /*2a10*/  I2F.S16 R0, R2 ;  /* 0x0000000200007306 */ /* 0x004e240000101400 */
[----:B0-----:R-:W-:Y:S01]  /*2a20*/  F2FP.BF16.F32.PACK_AB R0, RZ, R0 ;  /* 0x00000000ff00723e */ /* 0x001fe200000010ff */
[----:B------:R-:W-:Y:S06]  /*2a30*/  BRA `(.L_x_41) ;  /* 0x0000000c00487947 */ /* 0x000fec0003800000 */
.L_x_37:
        /* <DEDUP_REMOVED lines=9> */
.L_x_45:
[----:B------:R-:W2:Y:S02]  /*2ad0*/  LDG.E.U16 R0, desc[UR36][R2.64] ;  /* 0x0000002402007981 */ /* 0x000ea4000c1e1500 */
[----:B--2---:R-:W-:-:S05]  /*2ae0*/  HADD2.F32 R0, -RZ, R0.H0_H0 ;  /* 0x20000000ff007230 */ /* 0x004fca0000004100 */
[----:B------:R-:W-:Y:S01]  /*2af0*/  F2FP.BF16.F32.PACK_AB R0, RZ, R0 ;  /* 0x00000000ff00723e */ /* 0x000fe200000010ff */
[----:B------:R-:W-:Y:S06]  /*2b00*/  BRA `(.L_x_41) ;  /* 0x0000000c00147947 */ /* 0x000fec0003800000 */
.L_x_44:
        /* <DEDUP_REMOVED lines=9> */
.L_x_47:
[----:B------:R-:W2:Y:S02]  /*2ba0*/  LDG.E.U16 R2, desc[UR36][R2.64] ;  /* 0x0000002402027981 */ /* 0x000ea4000c1e1500 */
[----:B--2---:R-:W-:-:S05]  /*2bb0*/  HADD2.F32 R0, -RZ, R2.H0_H0 ;  /* 0x20000002ff007230 */ /* 0x004fca0000004100 */
[----:B------:R-:W-:Y:S01]  /*2bc0*/  F2FP.BF16.F32.PACK_AB R0, RZ, R0 ;  /* 0x00000000ff00723e */ /* 0x000fe200000010ff */
[----:B------:R-:W-:Y:S06]  /*2bd0*/  BRA `(.L_x_41) ;  /* 0x0000000800e07947 */ /* 0x000fec0003800000 */
.L_x_46:
[----:B------:R-:W2:Y:S01]  /*2be0*/  LDG.E.64 R2, desc[UR36][R2.64] ;  /* 0x0000002402027981 */ /* 0x000ea2000c1e1b00 */
[----:B------:R-:W-:Y:S01]  /*2bf0*/  UMOV UR4, 0xf0000000 ;  /* 0xf000000000047882 */ /* 0x000fe20000000000 */
[----:B------:R-:W-:Y:S01]  /*2c00*/  UMOV UR5, 0x380fffff ;  /* 0x380fffff00057882 */ /* 0x000fe20000000000 */
[----:B--2---:R-:W0:Y:S01]  /*2c10*/  F2F.F32.F64 R0, R2 ;  /* 0x0000000200007310 */ /* 0x004e220000301000 */
[----:B------:R-:W-:-:S14]  /*2c20*/  DSETP.GEU.AND P0, PT, |R2|, UR4, PT ;  /* 0x0000000402007e2a */ /* 0x000fdc000bf0e200 */
[----:B0-----:R-:W-:-:S05]  /*2c30*/  @!P0 FMUL R0, R0, 1.175494350822287508e-38 ;  /* 0x0080000000008820 */ /* 0x001fca0000400000 */
[----:B------:R-:W-:Y:S01]  /*2c40*/  F2FP.BF16.F32.PACK_AB R0, RZ, R0 ;  /* 0x00000000ff00723e */ /* 0x000fe200000010ff */
[----:B------:R-:W-:Y:S06]  /*2c50*/  BRA `(.L_x_41) ;  /* 0x0000000800c07947 */ /* 0x000fec0003800000 */
.L_x_36:
        /* <DEDUP_REMOVED lines=11> */
[----:B------:R-:W-:Y:S01]  /*2d10*/  F2FP.BF16.F32.PACK_AB R0, RZ, R0 ;  /* 0x00000000ff00723e */ /* 0x000fe200000010ff */
[----:B------:R-:W-:Y:S06]  /*2d20*/  BRA `(.L_x_41) ;  /* 0x00000008008c7947 */ /* 0x000fec0003800000 */
.L_x_50:
        /* <DEDUP_REMOVED lines=8> */
.L_x_49:
        /* <DEDUP_REMOVED lines=28> */
.L_x_52:
        /* <DEDUP_REMOVED lines=15> */
.L_x_51:
[----:B------:R0:W5:Y:S01]  /*3060*/  LDG.E.U16 R0, desc[UR36][R2.64] ;  /* 0x0000002402007981 */ /* 0x000162000c1e1500 */
[----:B------:R-:W-:Y:S05]  /*3070*/  BRA `(.L_x_41) ;  /* 0x0000000400b87947 */ /* 0x000fea0003800000 */
.L_x_48:
        /* <DEDUP_REMOVED lines=10> */
[----:B------:R-:W-:Y:S01]  /*3120*/  F2FP.BF16.F32.PACK_AB R0, RZ, R0 ;  /* 0x00000000ff00723e */ /* 0x000fe200000010ff */
[----:B------:R-:W-:Y:S06]  /*3130*/  BRA `(.L_x_41) ;  /* 0x0000000400887947 */ /* 0x000fec0003800000 */
.L_x_55:
        /* <DEDUP_REMOVED lines=21> */
.L_x_59:
[----:B------:R-:W-:Y:S05]  /*3290*/  BSYNC B1 ;  /* 0x0000000000017941 */ /* 0x000fea0003800000 */
.L_x_58:
[----:B------:R-:W-:Y:S01]  /*32a0*/  LEA R3, R0, 0x3b800000, 0x17 ;  /* 0x3b80000000037811 */ /* 0x000fe200078eb8ff */
[----:B------:R-:W-:-:S05]  /*32b0*/  IMAD.SHL.U32 R0, R2, 0x100000, RZ ;  /* 0x0010000002007824 */ /* 0x000fca00078e00ff */
[----:B------:R-:W-:-:S07]  /*32c0*/  LOP3.LUT R0, R3, R0, R4, 0xfe, !PT ;  /* 0x0000000003007212 */ /* 0x000fce00078efe04 */
.L_x_57:
[----:B------:R-:W-:Y:S05]  /*32d0*/  BSYNC B0 ;  /* 0x0000000000007941 */ /* 0x000fea0003800000 */
.L_x_56:
[----:B------:R-:W-:Y:S01]  /*32e0*/  F2FP.BF16.F32.PACK_AB R0, RZ, R0 ;  /* 0x00000000ff00723e */ /* 0x000fe200000010ff */
[----:B------:R-:W-:Y:S06]  /*32f0*/  BRA `(.L_x_41) ;  /* 0x0000000400187947 */ /* 0x000fec0003800000 */
.L_x_54:
        /* <DEDUP_REMOVED lines=21> */
.L_x_63:
[----:B------:R-:W-:Y:S05]  /*3450*/  BSYNC B1 ;  /* 0x0000000000017941 */ /* 0x000fea0003800000 */
.L_x_62:
[----:B------:R-:W-:Y:S01]  /*3460*/  LEA R3, R0, 0x37800000, 0x17 ;  /* 0x3780000000037811 */ /* 0x000fe200078eb8ff */
[----:B------:R-:W-:-:S05]  /*3470*/  IMAD.SHL.U32 R0, R2, 0x200000, RZ ;  /* 0x0020000002007824 */ /* 0x000fca00078e00ff */
[----:B------:R-:W-:-:S07]  /*3480*/  LOP3.LUT R0, R3, R0, R4, 0xfe, !PT ;  /* 0x0000000003007212 */ /* 0x000fce00078efe04 */
.L_x_61:
[----:B------:R-:W-:Y:S05]  /*3490*/  BSYNC B0 ;  /* 0x0000000000007941 */ /* 0x000fea0003800000 */
.L_x_60:
[----:B------:R-:W-:Y:S01]  /*34a0*/  F2FP.BF16.F32.PACK_AB R0, RZ, R0 ;  /* 0x00000000ff00723e */ /* 0x000fe200000010ff */
[----:B------:R-:W-:Y:S06]  /*34b0*/  BRA `(.L_x_41) ;  /* 0x0000000000a87947 */ /* 0x000fec0003800000 */
.L_x_53:
        /* <DEDUP_REMOVED lines=14> */
.L_x_67:
[----:B------:R-:W-:Y:S05]  /*35a0*/  BSYNC B0 ;  /* 0x0000000000007941 */ /* 0x000fea0003800000 */
.L_x_66:
[----:B------:R-:W-:Y:S01]  /*35b0*/  F2FP.BF16.F32.PACK_AB R0, RZ, R0 ;  /* 0x00000000ff00723e */ /* 0x000fe200000010ff */
[----:B------:R-:W-:Y:S06]  /*35c0*/  BRA `(.L_x_41) ;  /* 0x0000000000647947 */ /* 0x000fec0003800000 */
.L_x_40:
        /* <DEDUP_REMOVED lines=15> */
[----:B0----5:R-:W-:Y:S05]  /*36c0*/  CALL.ABS.NOINC R2 ;  /* 0x0000000002007343 */ /* 0x021fea0003c00000 */
.L_x_68:
[----:B------:R-:W-:Y:S01]  /*36d0*/  PRMT R0, RZ, 0x7610, R0 ;  /* 0x00007610ff007816 */ /* 0x000fe20000000000 */
[----:B------:R-:W-:Y:S06]  /*36e0*/  BRA `(.L_x_41) ;  /* 0x00000000001c7947 */ /* 0x000fec0003800000 */
.L_x_65:
[----:B------:R-:W2:Y:S02]  /*36f0*/  LDG.E.64 R2, desc[UR36][R2.64] ;  /* 0x0000002402027981 */ /* 0x000ea4000c1e1b00 */
[----:B--2---:R-:W0:Y:S02]  /*3700*/  I2F.U64 R0, R2 ;  /* 0x0000000200007312 */ /* 0x004e240000301000 */
[----:B0-----:R-:W-:Y:S01]  /*3710*/  F2FP.BF16.F32.PACK_AB R0, RZ, R0 ;  /* 0x00000000ff00723e */ /* 0x001fe200000010ff */
[----:B------:R-:W-:Y:S06]  /*3720*/  BRA `(.L_x_41) ;  /* 0x00000000000c7947 */ /* 0x000fec0003800000 */
.L_x_64:
[----:B------:R-:W2:Y:S02]  /*3730*/  LDG.E R2, desc[UR36][R2.64] ;  /* 0x0000002402027981 */ /* 0x000ea4000c1e1900 */
[----:B--2---:R-:W-:-:S04]  /*3740*/  I2FP.F32.U32 R0, R2 ;  /* 0x0000000200007245 */ /* 0x004fc80000201000 */
[----:B------:R-:W-:-:S07]  /*3750*/  F2FP.BF16.F32.PACK_AB R0, RZ, R0 ;  /* 0x00000000ff00723e */ /* 0x000fce00000010ff */
.L_x_41:
[----:B------:R-:W1:Y:S01]  /*3760*/  LDC.U8 R4, c[0x0][0x4a0] ;  /* 0x00012800ff047b82 */ /* 0x000e620000000000 */
[----:B-----5:R-:W-:Y:S01]  /*3770*/  IMAD.U32 R19, R19, 0x10000, RZ ;  /* 0x0001000013137824 */ /* 0x020fe200078e00ff */
[----:B------:R-:W-:Y:S01]  /*3780*/  ULDC UR4, c[0x0][0x490] ;  /* 0x0001240000047ab9 */ /* 0x000fe20000000800 */
[----:B------:R-:W-:-:S03]  /*3790*/  IMAD.U32 R0, R0, 0x10000, RZ ;  /* 0x0001000000007824 */ /* 0x000fc600078e00ff */
[----:B------:R-:W-:-:S13]  /*37a0*/  FSETP.GT.FTZ.AND P0, PT, R19, RZ, PT ;  /* 0x000000ff1300720b */ /* 0x000fda0003f14000 */
[----:B------:R-:W-:-:S04]  /*37b0*/  @!P0 FMUL.FTZ R0, R0, UR4 ;  /* 0x0000000400008c20 */ /* 0x000fc80008410000 */
[----:B0-----:R0:W2:Y:S01]  /*37c0*/  F2F.BF16.F32 R3, R0 ;  /* 0x0000000000037304 */ /* 0x0010a20000202000 */
[----:B-1----:R-:W-:-:S04]  /*37d0*/  PRMT R2, R4, 0x9910, RZ ;  /* 0x0000991004027816 */ /* 0x002fc800000000ff */
[----:B------:R-:W-:-:S13]  /*37e0*/  ISETP.GT.AND P0, PT, R2, 0x9, PT ;  /* 0x000000090200780c */ /* 0x000fda0003f04270 */
[----:B0-2---:R-:W-:Y:S05]  /*37f0*/  @P0 BRA `(.L_x_69) ;  /* 0x00000004000c0947 */ /* 0x005fea0003800000 */
        /* <DEDUP_REMOVED lines=8> */
[----:B------:R-:W-:-:S04]  /*3880*/  IMAD.U32 R0, R3, 0x10000, RZ ;  /* 0x0001000003007824 */ /* 0x000fc800078e00ff */
[----:B------:R-:W0:Y:S02]  /*3890*/  F2I.FTZ.TRUNC.NTZ R3, R0 ;  /* 0x0000000000037305 */ /* 0x000e24000021f100 */
[----:B0-----:R0:W-:Y:S01]  /*38a0*/  STG.E.U8 desc[UR36][R16.64], R3 ;  /* 0x0000000310007986 */ /* 0x0011e2000c101124 */
[----:B------:R-:W-:Y:S05]  /*38b0*/  BRA `(.L_x_74) ;  /* 0x0000000c00947947 */ /* 0x000fea0003800000 */
.L_x_72:
[----:B------:R-:W-:-:S06]  /*38c0*/  IMAD.U32 R3, R3, 0x10000, RZ ;  /* 0x0001000003037824 */ /* 0x000fcc00078e00ff */
[----:B------:R-:W0:Y:S02]  /*38d0*/  F2I.S64.TRUNC R2, R3 ;  /* 0x0000000300027311 */ /* 0x000e24000020d900 */
[----:B0-----:R1:W-:Y:S01]  /*38e0*/  STG.E.U8 desc[UR36][R16.64], R2 ;  /* 0x0000000210007986 */ /* 0x0013e2000c101124 */
[----:B------:R-:W-:Y:S05]  /*38f0*/  BRA `(.L_x_74) ;  /* 0x0000000c00847947 */ /* 0x000fea0003800000 */
.L_x_71:
[----:B------:R-:W-:-:S13]  /*3900*/  ISETP.NE.AND P0, PT, R2, 0x2, PT ;  /* 0x000000020200780c */ /* 0x000fda0003f05270 */
[----:B------:R-:W-:Y:S05]  /*3910*/  @!P0 BRA `(.L_x_75) ;  /* 0x0000000000308947 */ /* 0x000fea0003800000 */
[----:B------:R-:W-:-:S13]  /*3920*/  ISETP.NE.AND P0, PT, R2, 0x3, PT ;  /* 0x000000030200780c */ /* 0x000fda0003f05270 */
[----:B------:R-:W-:Y:S05]  /*3930*/  @!P0 BRA `(.L_x_76) ;  /* 0x0000000000188947 */ /* 0x000fea0003800000 */
[----:B------:R-:W-:-:S13]  /*3940*/  ISETP.NE.AND P0, PT, R2, 0x4, PT ;  /* 0x000000040200780c */ /* 0x000fda0003f05270 */
[----:B------:R-:W-:Y:S05]  /*3950*/  @P0 BRA `(.L_x_73) ;  /* 0x0000000c000c0947 */ /* 0x000fea0003800000 */
[----:B------:R-:W-:-:S06]  /*3960*/  IMAD.U32 R3, R3, 0x10000, RZ ;  /* 0x0001000003037824 */ /* 0x000fcc00078e00ff */
[----:B------:R-:W0:Y:S02]  /*3970*/  F2I.S64.TRUNC R2, R3 ;  /* 0x0000000300027311 */ /* 0x000e24000020d900 */
[----:B0-----:R4:W-:Y:S01]  /*3980*/  STG.E.64 desc[UR36][R16.64], R2 ;  /* 0x0000000210007986 */ /* 0x0019e2000c101b24 */
[----:B------:R-:W-:Y:S05]  /*3990*/  BRA `(.L_x_74) ;  /* 0x0000000c005c7947 */ /* 0x000fea0003800000 */
.L_x_76:
[----:B------:R-:W-:-:S06]  /*39a0*/  IMAD.U32 R3, R3, 0x10000, RZ ;  /* 0x0001000003037824 */ /* 0x000fcc00078e00ff */
[----:B------:R-:W0:Y:S02]  /*39b0*/  F2I.FTZ.TRUNC.NTZ R3, R3 ;  /* 0x0000000300037305 */ /* 0x000e24000021f100 */
[----:B0-----:R3:W-:Y:S01]  /*39c0*/  STG.E desc[UR36][R16.64], R3 ;  /* 0x0000000310007986 */ /* 0x0017e2000c101924 */
[----:B------:R-:W-:Y:S05]  /*39d0*/  BRA `(.L_x_74) ;  /* 0x0000000c004c7947 */ /* 0x000fea0003800000 */
.L_x_75:
[----:B------:R-:W-:-:S06]  /*39e0*/  IMAD.U32 R3, R3, 0x10000, RZ ;  /* 0x0001000003037824 */ /* 0x000fcc00078e00ff */
[----:B------:R-:W0:Y:S02]  /*39f0*/  F2I.FTZ.TRUNC.NTZ R3, R3 ;  /* 0x0000000300037305 */ /* 0x000e24000021f100 */
[----:B0-----:R2:W-:Y:S01]  /*3a00*/  STG.E.U16 desc[UR36][R16.64], R3 ;  /* 0x0000000310007986 */ /* 0x0015e2000c101524 */
[----:B------:R-:W-:Y:S05]  /*3a10*/  BRA `(.L_x_74) ;  /* 0x0000000c003c7947 */ /* 0x000fea0003800000 */
.L_x_70:
[----:B------:R-:W-:-:S13]  /*3a20*/  ISETP.GT.AND P0, PT, R2, 0x6, PT ;  /* 0x000000060200780c */ /* 0x000fda0003f04270 */
[----:B------:R-:W-:Y:S05]  /*3a30*/  @P0 BRA `(.L_x_77) ;  /* 0x00000000002c0947 */ /* 0x000fea0003800000 */
[----:B------:R-:W-:-:S13]  /*3a40*/  ISETP.NE.AND P0, PT, R2, 0x5, PT ;  /* 0x000000050200780c */ /* 0x000fda0003f05270 */
[----:B------:R-:W-:Y:S05]  /*3a50*/  @!P0 BRA `(.L_x_78) ;  /* 0x0000000000148947 */ /* 0x000fea0003800000 */
[----:B------:R-:W-:-:S13]  /*3a60*/  ISETP.NE.AND P0, PT, R2, 0x6, PT ;  /* 0x000000060200780c */ /* 0x000fda0003f05270 */
[----:B------:R-:W-:Y:S05]  /*3a70*/  @P0 BRA `(.L_x_73) ;  /* 0x0000000800c40947 */ /* 0x000fea0003800000 */
[----:B------:R-:W-:-:S05]  /*3a80*/  IMAD.U32 R3, R3, 0x10000, RZ ;  /* 0x0001000003037824 */ /* 0x000fca00078e00ff */
[----:B------:R0:W-:Y:S01]  /*3a90*/  STG.E desc[UR36][R16.64], R3 ;  /* 0x0000000310007986 */ /* 0x0001e2000c101924 */
[----:B------:R-:W-:Y:S05]  /*3aa0*/  BRA `(.L_x_74) ;  /* 0x0000000c00187947 */ /* 0x000fea0003800000 */
.L_x_78:
[----:B------:R-:W-:-:S05]  /*3ab0*/  IMAD.U32 R0, R3, 0x10000, RZ ;  /* 0x0001000003007824 */ /* 0x000fca00078e00ff */
[----:B------:R-:W-:-:S05]  /*3ac0*/  F2FP.F16.F32.PACK_AB R0, RZ, R0 ;  /* 0x00000000ff00723e */ /* 0x000fca00000000ff */
[----:B------:R0:W-:Y:S01]  /*3ad0*/  STG.E.U16 desc[UR36][R16.64], R0 ;  /* 0x0000000010007986 */ /* 0x0001e2000c101524 */
[----:B------:R-:W-:Y:S05]  /*3ae0*/  BRA `(.L_x_74) ;  /* 0x0000000c00087947 */ /* 0x000fea0003800000 */
.L_x_77:
[----:B------:R-:W-:-:S13]  /*3af0*/  ISETP.NE.AND P0, PT, R2, 0x7, PT ;  /* 0x000000070200780c */ /* 0x000fda0003f05270 */
[----:B------:R-:W-:Y:S05]  /*3b00*/  @!P0 BRA `(.L_x_79) ;  /* 0x0000000000348947 */ /* 0x000fea0003800000 */
[----:B------:R-:W-:-:S13]  /*3b10*/  ISETP.NE.AND P0, PT, R2, 0x8, PT ;  /* 0x000000080200780c */ /* 0x000fda0003f05270 */
[----:B------:R-:W-:Y:S05]  /*3b20*/  @!P0 BRA `(.L_x_80) ;  /* 0x0000000000188947 */ /* 0x000fea0003800000 */
[----:B------:R-:W-:-:S13]  /*3b30*/  ISETP.NE.AND P0, PT, R2, 0x9, PT ;  /* 0x000000090200780c */ /* 0x000fda0003f05270 */
[----:B------:R-:W-:Y:S05]  /*3b40*/  @P0 BRA `(.L_x_73) ;  /* 0x0000000800900947 */ /* 0x000fea0003800000 */
[----:B------:R-:W-:Y:S02]  /*3b50*/  IMAD.U32 R2, R3, 0x10000, RZ ;  /* 0x0001000003027824 */ /* 0x000fe400078e00ff */
[----:B------:R-:W-:-:S05]  /*3b60*/  IMAD.MOV.U32 R3, RZ, RZ, RZ ;  /* 0x000000ffff037224 */ /* 0x000fca00078e00ff */
[----:B------:R0:W-:Y:S01]  /*3b70*/  STG.E.64 desc[UR36][R16.64], R2 ;  /* 0x0000000210007986 */ /* 0x0001e2000c101b24 */
[----:B------:R-:W-:Y:S05]  /*3b80*/  BRA `(.L_x_74) ;  /* 0x0000000800e07947 */ /* 0x000fea0003800000 */
.L_x_80:
[----:B------:R-:W-:-:S05]  /*3b90*/  IMAD.U32 R3, R3, 0x10000, RZ ;  /* 0x0001000003037824 */ /* 0x000fca00078e00ff */
[----:B------:R-:W-:-:S04]  /*3ba0*/  F2FP.F16.F32.PACK_AB R3, RZ, R3 ;  /* 0x00000003ff03723e */ /* 0x000fc800000000ff */
[----:B------:R-:W-:-:S05]  /*3bb0*/  PRMT R3, R3, 0x5410, RZ ;  /* 0x0000541003037816 */ /* 0x000fca00000000ff */
[----:B------:R0:W-:Y:S01]  /*3bc0*/  STG.E desc[UR36][R16.64], R3 ;  /* 0x0000000310007986 */ /* 0x0001e2000c101924 */
[----:B------:R-:W-:Y:S05]  /*3bd0*/  BRA `(.L_x_74) ;  /* 0x0000000800cc7947 */ /* 0x000fea0003800000 */
.L_x_79:
[----:B------:R-:W-:-:S04]  /*3be0*/  IMAD.U32 R2, R3, 0x10000, RZ ;  /* 0x0001000003027824 */ /* 0x000fc800078e00ff */
[----:B------:R-:W-:-:S06]  /*3bf0*/  FMUL.FTZ R2, R2, 1 ;  /* 0x3f80000002027820 */ /* 0x000fcc0000410000 */
[----:B------:R-:W0:Y:S02]  /*3c00*/  F2F.F64.F32 R2, R2 ;  /* 0x0000000200027310 */ /* 0x000e240000201800 */
[----:B0-----:R0:W-:Y:S01]  /*3c10*/  STG.E.64 desc[UR36][R16.64], R2 ;  /* 0x0000000210007986 */ /* 0x0011e2000c101b24 */
[----:B------:R-:W-:Y:S05]  /*3c20*/  BRA `(.L_x_74) ;  /* 0x0000000800b87947 */ /* 0x000fea0003800000 */
.L_x_69:
        /* <DEDUP_REMOVED lines=8> */
[----:B------:R-:W-:-:S05]  /*3cb0*/  IMAD.U32 R3, R3, 0x10000, RZ ;  /* 0x0001000003037824 */ /* 0x000fca00078e00ff */
[----:B------:R-:W-:-:S04]  /*3cc0*/  FSETP.NEU.FTZ.AND P0, PT, R3, RZ, PT ;  /* 0x000000ff0300720b */ /* 0x000fc80003f1d000 */
[----:B------:R-:W-:-:S05]  /*3cd0*/  SEL R3, RZ, 0x1, !P0 ;  /* 0x00000001ff037807 */ /* 0x000fca0004000000 */
[----:B------:R0:W-:Y:S01]  /*3ce0*/  STG.E.U8 desc[UR36][R16.64], R3 ;  /* 0x0000000310007986 */ /* 0x0001e2000c101124 */
[----:B------:R-:W-:Y:S05]  /*3cf0*/  BRA `(.L_x_74) ;  /* 0x0000000800847947 */ /* 0x000fea0003800000 */
.L_x_83:
[----:B------:R-:W-:Y:S01]  /*3d00*/  IMAD.U32 R3, R3, 0x10000, RZ ;  /* 0x0001000003037824 */ /* 0x000fe200078e00ff */
[----:B------:R-:W-:-:S03]  /*3d10*/  CS2R R6, SRZ ;  /* 0x0000000000067805 */ /* 0x000fc6000001ff00 */
[----:B------:R-:W-:-:S04]  /*3d20*/  FMUL.FTZ R3, R3, 1 ;  /* 0x3f80000003037820 */ /* 0x000fc80000410000 */
[----:B------:R-:W0:Y:S02]  /*3d30*/  F2F.F64.F32 R4, R3 ;  /* 0x0000000300047310 */ /* 0x000e240000201800 */
[----:B0-----:R0:W-:Y:S01]  /*3d40*/  STG.E.128 desc[UR36][R16.64], R4 ;  /* 0x0000000410007986 */ /* 0x0011e2000c101d24 */
[----:B------:R-:W-:Y:S05]  /*3d50*/  BRA `(.L_x_74) ;  /* 0x00000008006c7947 */ /* 0x000fea0003800000 */
.L_x_82:
[----:B------:R-:W-:-:S13]  /*3d60*/  ISETP.NE.AND P0, PT, R2, 0xf, PT ;  /* 0x0000000f0200780c */ /* 0x000fda0003f05270 */
[----:B------:R-:W-:Y:S05]  /*3d70*/  @!P0 BRA `(.L_x_84) ;  /* 0x0000000000b48947 */ /* 0x000fea0003800000 */
[----:B------:R-:W-:-:S13]  /*3d80*/  ISETP.NE.AND P0, PT, R2, 0x17, PT ;  /* 0x000000170200780c */ /* 0x000fda0003f05270 */
[----:B------:R-:W-:Y:S05]  /*3d90*/  @!P0 BRA `(.L_x_85) ;  /* 0x0000000000548947 */ /* 0x000fea0003800000 */
[----:B------:R-:W-:-:S13]  /*3da0*/  ISETP.NE.AND P0, PT, R2, 0x18, PT ;  /* 0x000000180200780c */ /* 0x000fda0003f05270 */
[----:B------:R-:W-:Y:S05]  /*3db0*/  @P0 BRA `(.L_x_73) ;  /* 0x0000000400f40947 */ /* 0x000fea0003800000 */
[----:B------:R-:W-:Y:S01]  /*3dc0*/  IMAD.U32 R5, R3, 0x10000, RZ ;  /* 0x0001000003057824 */ /* 0x000fe200078e00ff */
[----:B------:R-:W-:Y:S04]  /*3dd0*/  BSSY B0, `(.L_x_86) ;  /* 0x000000e000007945 */ /* 0x000fe80003800000 */
[C---:B------:R-:W-:Y:S02]  /*3de0*/  LOP3.LUT R2, R5.reuse, 0x7fffffff, RZ, 0xc0, !PT ;  /* 0x7fffffff05027812 */ /* 0x040fe400078ec0ff */
[----:B------:R-:W-:Y:S02]  /*3df0*/  LOP3.LUT R0, R5, 0x80000000, RZ, 0xc0, !PT ;  /* 0x8000000005007812 */ /* 0x000fe400078ec0ff */
[----:B------:R-:W-:Y:S02]  /*3e00*/  ISETP.GT.U32.AND P0, PT, R2, 0x43efffff, PT ;  /* 0x43efffff0200780c */ /* 0x000fe40003f04070 */
[----:B------:R-:W-:Y:S01]  /*3e10*/  SHF.R.U32.HI R3, RZ, 0x18, R0 ;  /* 0x00000018ff037819 */ /* 0x000fe20000011600 */
[----:B------:R-:W-:-:S10]  /*3e20*/  IMAD.MOV.U32 R0, RZ, RZ, 0x7f ;  /* 0x0000007fff007424 */ /* 0x000fd400078e00ff */
[----:B------:R-:W-:Y:S05]  /*3e30*/  @P0 BRA `(.L_x_87) ;  /* 0x00000000001c0947 */ /* 0x000fea0003800000 */
[----:B------:R-:W-:-:S13]  /*3e40*/  ISETP.GE.U32.AND P0, PT, R2, 0x3c800000, PT ;  /* 0x3c8000000200780c */ /* 0x000fda0003f06070 */
[----:B------:R-:W-:Y:S01]  /*3e50*/  @P0 SHF.R.U32.HI R0, RZ, 0x14, R5 ;  /* 0x00000014ff000819 */ /* 0x000fe20000011605 */
[----:B------:R-:W-:-:S03]  /*3e60*/  @!P0 FADD.FTZ R2, R2, 16384 ;  /* 0x4680000002028421 */ /* 0x000fc60000010000 */
[----:B------:R-:W-:-:S04]  /*3e70*/  @P0 LOP3.LUT R0, R0, 0x1, RZ, 0xc0, !PT ;  /* 0x0000000100000812 */ /* 0x000fc800078ec0ff */
[----:B------:R-:W-:-:S04]  /*3e80*/  @P0 IADD3 R0, R5, 0x407ffff, R0 ;  /* 0x0407ffff05000810 */ /* 0x000fc80007ffe000 */
[----:B------:R-:W-:Y:S01]  /*3e90*/  @P0 SHF.R.U32.HI R0, RZ, 0x14, R0 ;  /* 0x00000014ff000819 */ /* 0x000fe20000011600 */
[----:B------:R-:W-:-:S07]  /*3ea0*/  @!P0 VIADD R0, R2, 0xb9800000 ;  /* 0xb980000002008836 */ /* 0x000fce0000000000 */
.L_x_87:
[----:B------:R-:W-:Y:S05]  /*3eb0*/  BSYNC B0 ;  /* 0x0000000000007941 */ /* 0x000fea0003800000 */
.L_x_86:
[----:B------:R-:W-:-:S05]  /*3ec0*/  LOP3.LUT R3, R0, R3, RZ, 0xfc, !PT ;  /* 0x0000000300037212 */ /* 0x000fca00078efcff */
[----:B------:R0:W-:Y:S01]  /*3ed0*/  STG.E.U8 desc[UR36][R16.64], R3 ;  /* 0x0000000310007986 */ /* 0x0001e2000c101124 */
[----:B------:R-:W-:Y:S05]  /*3ee0*/  BRA `(.L_x_74) ;  /* 0x0000000800087947 */ /* 0x000fea0003800000 */
.L_x_85:
[----:B------:R-:W-:Y:S01]  /*3ef0*/  IMAD.U32 R3, R3, 0x10000, RZ ;  /* 0x0001000003037824 */ /* 0x000fe200078e00ff */
[----:B------:R-:W-:Y:S04]  /*3f00*/  BSSY B0, `(.L_x_88) ;  /* 0x000000f000007945 */ /* 0x000fe80003800000 */
[----:B------:R-:W-:-:S04]  /*3f10*/  LOP3.LUT R2, R3, 0x7fffffff, RZ, 0xc0, !PT ;  /* 0x7fffffff03027812 */ /* 0x000fc800078ec0ff */
[----:B------:R-:W-:-:S13]  /*3f20*/  ISETP.GT.U32.AND P0, PT, R2, 0x477fffff, PT ;  /* 0x477fffff0200780c */ /* 0x000fda0003f04070 */
[----:B------:R-:W-:Y:S05]  /*3f30*/  @P0 BRA `(.L_x_89) ;  /* 0x0000000000200947 */ /* 0x000fea0003800000 */
[----:B------:R-:W-:-:S13]  /*3f40*/  ISETP.GE.U32.AND P0, PT, R2, 0x38800000, PT ;  /* 0x388000000200780c */ /* 0x000fda0003f06070 */
[----:B------:R-:W-:Y:S01]  /*3f50*/  @P0 SHF.R.U32.HI R0, RZ, 0x15, R3 ;  /* 0x00000015ff000819 */ /* 0x000fe20000011603 */
[----:B------:R-:W-:-:S03]  /*3f60*/  @!P0 FADD.FTZ R2, R2, 128 ;  /* 0x4300000002028421 */ /* 0x000fc60000010000 */
[----:B------:R-:W-:-:S04]  /*3f70*/  @P0 LOP3.LUT R0, R0, 0x1, RZ, 0xc0, !PT ;  /* 0x0000000100000812 */ /* 0x000fc800078ec0ff */
[----:B------:R-:W-:-:S04]  /*3f80*/  @P0 IADD3 R0, R3, 0x80fffff, R0 ;  /* 0x080fffff03000810 */ /* 0x000fc80007ffe000 */
[----:B------:R-:W-:Y:S01]  /*3f90*/  @P0 SHF.R.U32.HI R0, RZ, 0x15, R0 ;  /* 0x00000015ff000819 */ /* 0x000fe20000011600 */
[----:B------:R-:W-:Y:S01]  /*3fa0*/  @!P0 VIADD R0, R2, 0xbd000000 ;  /* 0xbd00000002008836 */ /* 0x000fe20000000000 */
[----:B------:R-:W-:Y:S06]  /*3fb0*/  BRA `(.L_x_90) ;  /* 0x00000000000c7947 */ /* 0x000fec0003800000 */
.L_x_89:
[----:B------:R-:W-:Y:S01]  /*3fc0*/  IMAD.MOV.U32 R0, RZ, RZ, 0x7f ;  /* 0x0000007fff007424 */ /* 0x000fe200078e00ff */
[----:B------:R-:W-:-:S04]  /*3fd0*/  ISETP.GT.U32.AND P0, PT, R2, 0x7f800000, PT ;  /* 0x7f8000000200780c */ /* 0x000fc80003f04070 */
[----:B------:R-:W-:-:S09]  /*3fe0*/  SEL R0, R0, 0x7c, P0 ;  /* 0x0000007c00007807 */ /* 0x000fd20000000000 */
.L_x_90:
[----:B------:R-:W-:Y:S05]  /*3ff0*/  BSYNC B0 ;  /* 0x0000000000007941 */ /* 0x000fea0003800000 */
.L_x_88:
[----:B------:R-:W-:-:S04]  /*4000*/  LOP3.LUT R2, R3, 0x80000000, RZ, 0xc0, !PT ;  /* 0x8000000003027812 */ /* 0x000fc800078ec0ff */
[----:B------:R-:W-:-:S04]  /*4010*/  SHF.R.U32.HI R3, RZ, 0x18, R2 ;  /* 0x00000018ff037819 */ /* 0x000fc80000011602 */
[----:B------:R-:W-:-:S05]  /*4020*/  LOP3.LUT R3, R0, R3, RZ, 0xfc, !PT ;  /* 0x0000000300037212 */ /* 0x000fca00078efcff */
[----:B------:R0:W-:Y:S01]  /*4030*/  STG.E.U8 desc[UR36][R16.64], R3 ;  /* 0x0000000310007986 */ /* 0x0001e2000c101124 */
[----:B------:R-:W-:Y:S05]  /*4040*/  BRA `(.L_x_74) ;  /* 0x0000000400b07947 */ /* 0x000fea0003800000 */
.L_x_84:
[----:B------:R0:W-:Y:S01]  /*4050*/  STG.E.U16 desc[UR36][R16.64], R3 ;  /* 0x0000000310007986 */ /* 0x0001e2000c101524 */
[----:B------:R-:W-:Y:S05]  /*4060*/  BRA `(.L_x_74) ;  /* 0x0000000400a87947 */ /* 0x000fea0003800000 */
.L_x_81:
        /* <DEDUP_REMOVED lines=8> */
[----:B------:R-:W-:-:S06]  /*40f0*/  IMAD.U32 R3, R3, 0x10000, RZ ;  /* 0x0001000003037824 */ /* 0x000fcc00078e00ff */
[----:B------:R-:W0:Y:S02]  /*4100*/  F2I.FTZ.U32.TRUNC.NTZ R3, R3 ;  /* 0x0000000300037305 */ /* 0x000e24000021f000 */
[----:B0-----:R0:W-:Y:S01]  /*4110*/  STG.E.U16 desc[UR36][R16.64], R3 ;  /* 0x0000000310007986 */ /* 0x0011e2000c101524 */
[----:B------:R-:W-:Y:S05]  /*4120*/  BRA `(.L_x_74) ;  /* 0x0000000400787947 */ /* 0x000fea0003800000 */
.L_x_93:
[----:B------:R-:W-:Y:S01]  /*4130*/  IMAD.U32 R3, R3, 0x10000, RZ ;  /* 0x0001000003037824 */ /* 0x000fe200078e00ff */
[----:B------:R-:W-:Y:S01]  /*4140*/  BSSY B0, `(.L_x_94) ;  /* 0x0000014000007945 */ /* 0x000fe20003800000 */
[----:B------:R-:W-:-:S03]  /*4150*/  IMAD.MOV.U32 R8, RZ, RZ, 0x80 ;  /* 0x00000080ff087424 */ /* 0x000fc600078e00ff */
[----:B------:R-:W-:-:S04]  /*4160*/  LOP3.LUT R2, R3, 0x7fffffff, RZ, 0xc0, !PT ;  /* 0x7fffffff03027812 */ /* 0x000fc800078ec0ff */
[----:B------:R-:W-:-:S13]  /*4170*/  ISETP.GT.U32.AND P0, PT, R2, 0x437fffff, PT ;  /* 0x437fffff0200780c */ /* 0x000fda0003f04070 */
[----:B------:R-:W-:Y:S05]  /*4180*/  @P0 BRA `(.L_x_95) ;  /* 0x00000000003c0947 */ /* 0x000fea0003800000 */
[----:B------:R-:W-:-:S13]  /*4190*/  ISETP.GE.U32.AND P0, PT, R2, 0x3c000000, PT ;  /* 0x3c0000000200780c */ /* 0x000fda0003f06070 */
[----:B------:R-:W-:-:S04]  /*41a0*/  @P0 SHF.R.U32.HI R0, RZ, 0x14, R3 ;  /* 0x00000014ff000819 */ /* 0x000fc80000011603 */
[----:B------:R-:W-:-:S04]  /*41b0*/  @P0 LOP3.LUT R0, R0, 0x1, RZ, 0xc0, !PT ;  /* 0x0000000100000812 */ /* 0x000fc800078ec0ff */
[----:B------:R-:W-:-:S04]  /*41c0*/  @P0 IADD3 R0, R3, 0x487ffff, R0 ;  /* 0x0487ffff03000810 */ /* 0x000fc80007ffe000 */
[----:B------:R-:W-:-:S04]  /*41d0*/  @P0 SHF.R.U32.HI R0, RZ, 0x14, R0 ;  /* 0x00000014ff000819 */ /* 0x000fc80000011600 */
[----:B------:R-:W-:Y:S01]  /*41e0*/  @P0 LOP3.LUT R0, R0, 0xff, RZ, 0xc0, !PT ;  /* 0x000000ff00000812 */ /* 0x000fe200078ec0ff */
[----:B------:R-:W-:Y:S06]  /*41f0*/  @P0 BRA `(.L_x_96) ;  /* 0x0000000000100947 */ /* 0x000fec0003800000 */
[----:B------:R-:W-:Y:S01]  /*4200*/  FADD.FTZ R0, R2, 8192 ;  /* 0x4600000002007421 */ /* 0x000fe20000010000 */
[----:B------:R-:W-:-:S04]  /*4210*/  PRMT R8, RZ, 0x7610, R8 ;  /* 0x00007610ff087816 */ /* 0x000fc80000000008 */
[----:B------:R-:W-:-:S13]  /*4220*/  LOP3.LUT P0, R0, R0, 0xff, RZ, 0xc0, !PT ;  /* 0x000000ff00007812 */ /* 0x000fda000780c0ff */
[----:B------:R-:W-:Y:S05]  /*4230*/  @!P0 BRA `(.L_x_95) ;  /* 0x0000000000108947 */ /* 0x000fea0003800000 */
.L_x_96:
[----:B------:R-:W-:-:S04]  /*4240*/  LOP3.LUT R2, R3, 0x80000000, RZ, 0xc0, !PT ;  /* 0x8000000003027812 */ /* 0x000fc800078ec0ff */
[----:B------:R-:W-:-:S04]  /*4250*/  SHF.R.U32.HI R3, RZ, 0x18, R2 ;  /* 0x00000018ff037819 */ /* 0x000fc80000011602 */
[----:B------:R-:W-:-:S04]  /*4260*/  LOP3.LUT R0, R0, R3, RZ, 0xfc, !PT ;  /* 0x0000000300007212 */ /* 0x000fc800078efcff */
[----:B------:R-:W-:-:S07]  /*4270*/  PRMT R8, R0, 0x7610, R8 ;  /* 0x0000761000087816 */ /* 0x000fce0000000008 */
.L_x_95:
[----:B------:R-:W-:Y:S05]  /*4280*/  BSYNC B0 ;  /* 0x0000000000007941 */ /* 0x000fea0003800000 */
.L_x_94:
[----:B------:R0:W-:Y:S01]  /*4290*/  STG.E.U8 desc[UR36][R16.64], R8 ;  /* 0x0000000810007986 */ /* 0x0001e2000c101124 */
[----:B------:R-:W-:Y:S05]  /*42a0*/  BRA `(.L_x_74) ;  /* 0x0000000400187947 */ /* 0x000fea0003800000 */
.L_x_92:
        /* <DEDUP_REMOVED lines=17> */
.L_x_99:
[----:B------:R-:W-:-:S04]  /*43c0*/  LOP3.LUT R2, R3, 0x80000000, RZ, 0xc0, !PT ;  /* 0x8000000003027812 */ /* 0x000fc800078ec0ff */
[----:B------:R-:W-:-:S04]  /*43d0*/  SHF.R.U32.HI R3, RZ, 0x18, R2 ;  /* 0x00000018ff037819 */ /* 0x000fc80000011602 */
[----:B------:R-:W-:-:S04]  /*43e0*/  LOP3.LUT R0, R0, R3, RZ, 0xfc, !PT ;  /* 0x0000000300007212 */ /* 0x000fc800078efcff */
[----:B------:R-:W-:-:S07]  /*43f0*/  PRMT R8, R0, 0x7610, R8 ;  /* 0x0000761000087816 */ /* 0x000fce0000000008 */
.L_x_98:
[----:B------:R-:W-:Y:S05]  /*4400*/  BSYNC B0 ;  /* 0x0000000000007941 */ /* 0x000fea0003800000 */
.L_x_97:
[----:B------:R0:W-:Y:S01]  /*4410*/  STG.E.U8 desc[UR36][R16.64], R8 ;  /* 0x0000000810007986 */ /* 0x0001e2000c101124 */
[----:B------:R-:W-:Y:S05]  /*4420*/  BRA `(.L_x_74) ;  /* 0x0000000000b87947 */ /* 0x000fea0003800000 */
.L_x_91:
[----:B------:R-:W-:-:S13]  /*4430*/  ISETP.NE.AND P0, PT, R2, 0x1c, PT ;  /* 0x0000001c0200780c */ /* 0x000fda0003f05270 */
[----:B------:R-:W-:Y:S05]  /*4440*/  @!P0 BRA `(.L_x_100) ;  /* 0x0000000000a48947 */ /* 0x000fea0003800000 */
[----:B------:R-:W-:-:S13]  /*4450*/  ISETP.NE.AND P0, PT, R2, 0x1d, PT ;  /* 0x0000001d0200780c */ /* 0x000fda0003f05270 */
[----:B------:R-:W-:Y:S05]  /*4460*/  @!P0 BRA `(.L_x_101) ;  /* 0x00000000008c8947 */ /* 0x000fea0003800000 */
[----:B------:R-:W-:-:S13]  /*4470*/  ISETP.NE.AND P0, PT, R2, 0x2c, PT ;  /* 0x0000002c0200780c */ /* 0x000fda0003f05270 */
[----:B------:R-:W-:Y:S05]  /*4480*/  @P0 BRA `(.L_x_73) ;  /* 0x0000000000400947 */ /* 0x000fea0003800000 */
[----:B------:R-:W-:-:S05]  /*4490*/  IMAD.U32 R3, R3, 0x10000, RZ ;  /* 0x0001000003037824 */ /* 0x000fca00078e00ff */
[----:B------:R-:W-:-:S04]  /*44a0*/  SHF.R.U32.HI R4, RZ, 0x17, R3 ;  /* 0x00000017ff047819 */ /* 0x000fc80000011603 */
[----:B------:R-:W-:-:S04]  /*44b0*/  LOP3.LUT R2, R4, 0xff, RZ, 0xc0, !PT ;  /* 0x000000ff04027812 */ /* 0x000fc800078ec0ff */
[----:B------:R-:W-:-:S13]  /*44c0*/  ISETP.NE.AND P1, PT, R2, 0xff, PT ;  /* 0x000000ff0200780c */ /* 0x000fda0003f25270 */
[--C-:B------:R-:W-:Y:S02]  /*44d0*/  @P1 SHF.R.U32.HI R0, RZ, 0x16, R3.reuse ;  /* 0x00000016ff001819 */ /* 0x100fe40000011603 */
[----:B------:R-:W-:Y:S01]  /*44e0*/  @P1 LOP3.LUT P0, RZ, R2, 0x3fffff, R3, 0xf8, !PT ;  /* 0x003fffff02ff1812 */ /* 0x000fe2000780f803 */
[----:B------:R-:W-:Y:S01]  /*44f0*/  IMAD.MOV.U32 R3, RZ, RZ, 0xff ;  /* 0x000000ffff037424 */ /* 0x000fe200078e00ff */
[----:B------:R-:W-:-:S04]  /*4500*/  @P1 LOP3.LUT R0, R0, 0x1, RZ, 0xc0, !PT ;  /* 0x0000000100001812 */ /* 0x000fc800078ec0ff */
[----:B------:R-:W-:Y:S01]  /*4510*/  @P1 ISETP.EQ.U32.AND P2, PT, R0, 0x1, P0 ;  /* 0x000000010000180c */ /* 0x000fe20000742070 */
[----:B------:R-:W-:Y:S01]  /*4520*/  @P1 VIADD R0, R4, 0x1 ;  /* 0x0000000104001836 */ /* 0x000fe20000000000 */
[----:B------:R-:W-:Y:S02]  /*4530*/  PLOP3.LUT P0, PT, PT, PT, PT, 0x80, 0x0 ;  /* 0x000000000000781c */ /* 0x000fe40003f0f070 */
[----:B------:R-:W-:-:S13]  /*4540*/  @P1 PLOP3.LUT P0, PT, P2, PT, PT, 0x80, 0x0 ;  /* 0x000000000000181c */ /* 0x000fda000170f070 */
[----:B------:R-:W-:-:S04]  /*4550*/  @!P0 IMAD.MOV R0, RZ, RZ, R4 ;  /* 0x000000ffff008224 */ /* 0x000fc800078e0204 */
[----:B------:R-:W-:-:S05]  /*4560*/  @P1 IMAD.MOV.U32 R3, RZ, RZ, R0 ;  /* 0x000000ffff031224 */ /* 0x000fca00078e0000 */
[----:B------:R0:W-:Y:S01]  /*4570*/  STG.E.U8 desc[UR36][R16.64], R3 ;  /* 0x0000000310007986 */ /* 0x0001e2000c101124 */
[----:B------:R-:W-:Y:S05]  /*4580*/  BRA `(.L_x_74) ;  /* 0x0000000000607947 */ /* 0x000fea0003800000 */
.L_x_73:
        /* <DEDUP_REMOVED lines=16> */
.L_x_102:
[----:B------:R-:W-:Y:S05]  /*4690*/  BRA `(.L_x_74) ;  /* 0x00000000001c7947 */ /* 0x000fea0003800000 */
.L_x_101:
[----:B------:R-:W-:-:S06]  /*46a0*/  IMAD.U32 R3, R3, 0x10000, RZ ;  /* 0x0001000003037824 */ /* 0x000fcc00078e00ff */
[----:B------:R-:W0:Y:S02]  /*46b0*/  F2I.U64.TRUNC R2, R3 ;  /* 0x0000000300027311 */ /* 0x000e24000020d800 */
[----:B0-----:R0:W-:Y:S01]  /*46c0*/  STG.E.64 desc[UR36][R16.64], R2 ;  /* 0x0000000210007986 */ /* 0x0011e2000c101b24 */
[----:B------:R-:W-:Y:S05]  /*46d0*/  BRA `(.L_x_74) ;  /* 0x00000000000c7947 */ /* 0x000fea0003800000 */
.L_x_100:
[----:B------:R-:W-:-:S06]  /*46e0*/  IMAD.U32 R3, R3, 0x10000, RZ ;  /* 0x0001000003037824 */ /* 0x000fcc00078e00ff */
[----:B------:R-:W0:Y:S02]  /*46f0*/  F2I.FTZ.U32.TRUNC.NTZ R3, R3 ;  /* 0x0000000300037305 */ /* 0x000e24000021f000 */
[----:B0-----:R0:W-:Y:S02]  /*4700*/  STG.E desc[UR36][R16.64], R3 ;  /* 0x0000000310007986 */ /* 0x0011e4000c101924 */
.L_x_74:
[----:B------:R-:W-:-:S04]  /*4710*/  IMAD R18, R18, 0x200, R23 ;  /* 0x0000020012127824 */ /* 0x000fc800078e0217 */
[----:B------:R-:W-:-:S07]  /*4720*/  VIADD R19, R18, 0x80 ;  /* 0x0000008012137836 */ /* 0x000fce0000000000 */
.L_x_1:
[----:B------:R-:W-:Y:S05]  /*4730*/  BSYNC B6 ;  /* 0x0000000000067941 */ /* 0x000fea0003800000 */
.L_x_0:
[----:B------:R-:W-:Y:S01]  /*4740*/  ULDC UR4, c[0x0][0x210] ;  /* 0x0000840000047ab9 */ /* 0x000fe20000000800 */
[----:B------:R-:W-:Y:S01]  /*4750*/  BSSY B6, `(.L_x_103) ;  /* 0x000046a000067945 */ /* 0x000fe20003800000 */
[----:B------:R-:W-:-:S13]  /*4760*/  ISETP.GE.AND P0, PT, R19, UR4, PT ;  /* 0x0000000413007c0c */ /* 0x000fda000bf06270 */
[----:B------:R-:W-:Y:S05]  /*4770*/  @P0 BRA `(.L_x_104) ;  /* 0x00000044009c0947 */ /* 0x000fea0003800000 */
[----:B0-----:R-:W0:Y:S01]  /*4780*/  LDC R6, c[0x0][0x218] ;  /* 0x00008600ff067b82 */ /* 0x001e220000000800 */
[----:B------:R-:W-:Y:S02]  /*4790*/  IMAD.MOV.U32 R18, RZ, RZ, RZ ;  /* 0x000000ffff127224 */ /* 0x000fe400078e00ff */
[----:B------:R-:W-:Y:S02]  /*47a0*/  IMAD.MOV.U32 R0, RZ, RZ, RZ ;  /* 0x000000ffff007224 */ /* 0x000fe400078e00ff */
[----:B-1234-:R-:W-:Y:S01]  /*47b0*/  IMAD.MOV.U32 R16, RZ, RZ, RZ ;  /* 0x000000ffff107224 */ /* 0x01efe200078e00ff */
[----:B0-----:R-:W-:-:S13]  /*47c0*/  ISETP.NE.AND P0, PT, R6, RZ, PT ;  /* 0x000000ff0600720c */ /* 0x001fda0003f05270 */
[----:B------:R-:W-:Y:S05]  /*47d0*/  @!P0 BRA `(.L_x_105) ;  /* 0x0000001400708947 */ /* 0x000fea0003800000 */
        /* <DEDUP_REMOVED lines=348> */
.L_x_105:
        /* <DEDUP_REMOVED lines=23> */
.L_x_109:
[----:B------:R-:W2:Y:S02]  /*5f10*/  LDG.E.U8 R2, desc[UR36][R2.64] ;  /* 0x0000002402027981 */ /* 0x000ea4000c1e1100 */
[----:B--2---:R-:W-:-:S04]  /*5f20*/  I2FP.F32.U32 R0, R2 ;  /* 0x0000000200007245 */ /* 0x004fc80000201000 */
[----:B------:R-:W-:-:S04]  /*5f30*/  F2FP.BF16.F32.PACK_AB R0, RZ, R0 ;  /* 0x00000000ff00723e */ /* 0x000fc800000010ff */
[----:B------:R-:W-:Y:S01]  /*5f40*/  PRMT R22, R0, 0x7610, R22 ;  /* 0x0000761000167816 */ /* 0x000fe20000000016 */
[----:B------:R-:W-:Y:S06]  /*5f50*/  BRA `(.L_x_111) ;  /* 0x0000000c00c87947 */ /* 0x000fec0003800000 */
.L_x_108:
        /* <DEDUP_REMOVED lines=11> */
.L_x_113:
[----:B------:R-:W2:Y:S02]  /*6010*/  LDG.E R2, desc[UR36][R2.64] ;  /* 0x0000002402027981 */ /* 0x000ea4000c1e1900 */
[----:B--2---:R-:W-:-:S04]  /*6020*/  I2FP.F32.S32 R0, R2 ;  /* 0x0000000200007245 */ /* 0x004fc80000201400 */
[----:B------:R-:W-:-:S04]  /*6030*/  F2FP.BF16.F32.PACK_AB R0, RZ, R0 ;  /* 0x00000000ff00723e */ /* 0x000fc800000010ff */
[----:B------:R-:W-:Y:S01]  /*6040*/  PRMT R22, R0, 0x7610, R22 ;  /* 0x0000761000167816 */ /* 0x000fe20000000016 */
[----:B------:R-:W-:Y:S06]  /*6050*/  BRA `(.L_x_111) ;  /* 0x0000000c00887947 */ /* 0x000fec0003800000 */
.L_x_112:
[----:B------:R-:W2:Y:S02]  /*6060*/  LDG.E.U16 R2, desc[UR36][R2.64] ;  /* 0x0000002402027981 */ /* 0x000ea4000c1e1500 */
[----:B--2---:R-:W0:Y:S02]  /*6070*/  I2F.S16 R0, R2 ;  /* 0x0000000200007306 */ /* 0x004e240000101400 */
[----:B0-----:R-:W-:-:S04]  /*6080*/  F2FP.BF16.F32.PACK_AB R0, RZ, R0 ;  /* 0x00000000ff00723e */ /* 0x001fc800000010ff */
[----:B------:R-:W-:Y:S01]  /*6090*/  PRMT R22, R0, 0x7610, R22 ;  /* 0x0000761000167816 */ /* 0x000fe20000000016 */
[----:B------:R-:W-:Y:S06]  /*60a0*/  BRA `(.L_x_111) ;  /* 0x0000000c00747947 */ /* 0x000fec0003800000 */
.L_x_107:
        /* <DEDUP_REMOVED lines=9> */
.L_x_115:
[----:B------:R-:W2:Y:S02]  /*6140*/  LDG.E.U16 R0, desc[UR36][R2.64] ;  /* 0x0000002402007981 */ /* 0x000ea4000c1e1500 */
[----:B--2---:R-:W-:-:S05]  /*6150*/  HADD2.F32 R0, -RZ, R0.H0_H0 ;  /* 0x20000000ff007230 */ /* 0x004fca0000004100 */
[----:B------:R-:W-:-:S04]  /*6160*/  F2FP.BF16.F32.PACK_AB R0, RZ, R0 ;  /* 0x00000000ff00723e */ /* 0x000fc800000010ff */
[----:B------:R-:W-:Y:S01]  /*6170*/  PRMT R22, R0, 0x7610, R22 ;  /* 0x0000761000167816 */ /* 0x000fe20000000016 */
[----:B------:R-:W-:Y:S06]  /*6180*/  BRA `(.L_x_111) ;  /* 0x0000000c003c7947 */ /* 0x000fec0003800000 */
.L_x_114:
        /* <DEDUP_REMOVED lines=9> */
.L_x_117:
[----:B------:R-:W2:Y:S02]  /*6220*/  LDG.E.U16 R2, desc[UR36][R2.64] ;  /* 0x0000002402027981 */ /* 0x000ea4000c1e1500 */
[----:B--2---:R-:W-:-:S05]  /*6230*/  HADD2.F32 R0, -RZ, R2.H0_H0 ;  /* 0x20000002ff007230 */ /* 0x004fca0000004100 */
[----:B------:R-:W-:-:S04]  /*6240*/  F2FP.BF16.F32.PACK_AB R0, RZ, R0 ;  /* 0x00000000ff00723e */ /* 0x000fc800000010ff */
[----:B------:R-:W-:Y:S01]  /*6250*/  PRMT R22, R0, 0x7610, R22 ;  /* 0x0000761000167816 */ /* 0x000fe20000000016 */
[----:B------:R-:W-:Y:S06]  /*6260*/  BRA `(.L_x_111) ;  /* 0x0000000c00047947 */ /* 0x000fec0003800000 */
.L_x_116:
        /* <DEDUP_REMOVED lines=9> */
.L_x_106:
        /* <DEDUP_REMOVED lines=14> */
.L_x_120:
        /* <DEDUP_REMOVED lines=9> */
.L_x_119:
        /* <DEDUP_REMOVED lines=28> */
.L_x_122:
        /* <DEDUP_REMOVED lines=15> */
.L_x_121:
[----:B------:R0:W5:Y:S01]  /*6720*/  LDG.E.U16 R22, desc[UR36][R2.64] ;  /* 0x0000002402167981 */ /* 0x000162000c1e1500 */
[----:B------:R-:W-:Y:S05]  /*6730*/  BRA `(.L_x_111) ;  /* 0x0000000400d07947 */ /* 0x000fea0003800000 */
.L_x_118:
        /* <DEDUP_REMOVED lines=13> */
.L_x_125:
        /* <DEDUP_REMOVED lines=21> */
.L_x_129:
[----:B------:R-:W-:Y:S05]  /*6960*/  BSYNC B1 ;  /* 0x0000000000017941 */ /* 0x000fea0003800000 */
.L_x_128:
[----:B------:R-:W-:Y:S01]  /*6970*/  LEA R3, R0, 0x3b800000, 0x17 ;  /* 0x3b80000000037811 */ /* 0x000fe200078eb8ff */
[----:B------:R-:W-:-:S05]  /*6980*/  IMAD.SHL.U32 R0, R2, 0x100000, RZ ;  /* 0x0010000002007824 */ /* 0x000fca00078e00ff */
[----:B------:R-:W-:-:S07]  /*6990*/  LOP3.LUT R0, R3, R0, R4, 0xfe, !PT ;  /* 0x0000000003007212 */ /* 0x000fce00078efe04 */
.L_x_127:
[----:B------:R-:W-:Y:S05]  /*69a0*/  BSYNC B0 ;  /* 0x0000000000007941 */ /* 0x000fea0003800000 */
.L_x_126:
[----:B------:R-:W-:-:S04]  /*69b0*/  F2FP.BF16.F32.PACK_AB R0, RZ, R0 ;  /* 0x00000000ff00723e */ /* 0x000fc800000010ff */
[----:B------:R-:W-:Y:S01]  /*69c0*/  PRMT R22, R0, 0x7610, R22 ;  /* 0x0000761000167816 */ /* 0x000fe20000000016 */
[----:B------:R-:W-:Y:S06]  /*69d0*/  BRA `(.L_x_111) ;  /* 0x0000000400287947 */ /* 0x000fec0003800000 */
.L_x_124:
        /* <DEDUP_REMOVED lines=21> */
.L_x_133:
[----:B------:R-:W-:Y:S05]  /*6b30*/  BSYNC B1 ;  /* 0x0000000000017941 */ /* 0x000fea0003800000 */
.L_x_132:
[----:B------:R-:W-:Y:S01]  /*6b40*/  LEA R3, R0, 0x37800000, 0x17 ;  /* 0x3780000000037811 */ /* 0x000fe200078eb8ff */
[----:B------:R-:W-:-:S05]  /*6b50*/  IMAD.SHL.U32 R0, R2, 0x200000, RZ ;  /* 0x0020000002007824 */ /* 0x000fca00078e00ff */
[----:B------:R-:W-:-:S07]  /*6b60*/  LOP3.LUT R0, R3, R0, R4, 0xfe, !PT ;  /* 0x0000000003007212 */ /* 0x000fce00078efe04 */
.L_x_131:
[----:B------:R-:W-:Y:S05]  /*6b70*/  BSYNC B0 ;  /* 0x0000000000007941 */ /* 0x000fea0003800000 */
.L_x_130:
[----:B------:R-:W-:-:S04]  /*6b80*/  F2FP.BF16.F32.PACK_AB R0, RZ, R0 ;  /* 0x00000000ff00723e */ /* 0x000fc800000010ff */
[----:B------:R-:W-:Y:S01]  /*6b90*/  PRMT R22, R0, 0x7610, R22 ;  /* 0x0000761000167816 */ /* 0x000fe20000000016 */
[----:B------:R-:W-:Y:S06]  /*6ba0*/  BRA `(.L_x_111) ;  /* 0x0000000000b47947 */ /* 0x000fec0003800000 */
.L_x_123:
        /* <DEDUP_REMOVED lines=14> */
.L_x_137:
[----:B------:R-:W-:Y:S05]  /*6c90*/  BSYNC B0 ;  /* 0x0000000000007941 */ /* 0x000fea0003800000 */
.L_x_136:
[----:B------:R-:W-:-:S04]  /*6ca0*/  F2FP.BF16.F32.PACK_AB R0, RZ, R0 ;  /* 0x00000000ff00723e */ /* 0x000fc800000010ff */
[----:B------:R-:W-:Y:S01]  /*6cb0*/  PRMT R22, R0, 0x7610, R22 ;  /* 0x0000761000167816 */ /* 0x000fe20000000016 */
[----:B------:R-:W-:Y:S06]  /*6cc0*/  BRA `(.L_x_111) ;  /* 0x00000000006c7947 */ /* 0x000fec0003800000 */
.L_x_110:
        /* <DEDUP_REMOVED lines=16> */
.L_x_138:
[----:B------:R-:W-:Y:S01]  /*6dd0*/  PRMT R22, RZ, 0x7610, R22 ;  /* 0x00007610ff167816 */ /* 0x000fe20000000016 */
[----:B------:R-:W-:Y:S06]  /*6de0*/  BRA `(.L_x_111) ;  /* 0x0000000000247947 */ /* 0x000fec0003800000 */
.L_x_135:
[----:B------:R-:W2:Y:S02]  /*6df0*/  LDG.E.64 R2, desc[UR36][R2.64] ;  /* 0x0000002402027981 */ /* 0x000ea4000c1e1b00 */
[----:B--2---:R-:W0:Y:S02]  /*6e00*/  I2F.U64 R0, R2 ;  /* 0x0000000200007312 */ /* 0x004e240000301000 */
[----:B0-----:R-:W-:-:S04]  /*6e10*/  F2FP.BF16.F32.PACK_AB R0, RZ, R0 ;  /* 0x00000000ff00723e */ /* 0x001fc800000010ff */
[----:B------:R-:W-:Y:S01]  /*6e20*/  PRMT R22, R0, 0x7610, R22 ;  /* 0x0000761000167816 */ /* 0x000fe20000000016 */
[----:B------:R-:W-:Y:S06]  /*6e30*/  BRA `(.L_x_111) ;  /* 0x0000000000107947 */ /* 0x000fec0003800000 */
.L_x_134:
[----:B------:R-:W2:Y:S02]  /*6e40*/  LDG.E R2, desc[UR36][R2.64] ;  /* 0x0000002402027981 */ /* 0x000ea4000c1e1900 */
[----:B--2---:R-:W-:-:S04]  /*6e50*/  I2FP.F32.U32 R0, R2 ;  /* 0x0000000200007245 */ /* 0x004fc80000201000 */
[----:B------:R-:W-:-:S04]  /*6e60*/  F2FP.BF16.F32.PACK_AB R0, RZ, R0 ;  /* 0x00000000ff00723e */ /* 0x000fc800000010ff */
[----:B------:R-:W-:-:S07]  /*6e70*/  PRMT R22, R0, 0x7610, R22 ;  /* 0x0000761000167816 */ /* 0x000fce0000000016 */
.L_x_111:
        /* <DEDUP_REMOVED lines=19> */
.L_x_142:
[----:B------:R-:W2:Y:S02]  /*6fb0*/  LDG.E.U8 R2, desc[UR36][R2.64] ;  /* 0x0000002402027981 */ /* 0x000ea4000c1e1100 */
[----:B--2---:R-:W-:-:S04]  /*6fc0*/  I2FP.F32.U32 R0, R2 ;  /* 0x0000000200007245 */ /* 0x004fc80000201000 */
[----:B------:R-:W-:Y:S01]  /*6fd0*/  F2FP.BF16.F32.PACK_AB R0, RZ, R0 ;  /* 0x00000000ff00723e */ /* 0x000fe200000010ff */
[----:B------:R-:W-:Y:S06]  /*6fe0*/  BRA `(.L_x_144) ;  /* 0x0000000c00907947 */ /* 0x000fec0003800000 */
.L_x_141:
        /* <DEDUP_REMOVED lines=10> */
.L_x_146:
[----:B------:R-:W2:Y:S02]  /*7090*/  LDG.E R2, desc[UR36][R2.64] ;  /* 0x0000002402027981 */ /* 0x000ea4000c1e1900 */
[----:B--2---:R-:W-:-:S04]  /*70a0*/  I2FP.F32.S32 R0, R2 ;  /* 0x0000000200007245 */ /* 0x004fc80000201400 */
[----:B------:R-:W-:Y:S01]  /*70b0*/  F2FP.BF16.F32.PACK_AB R0, RZ, R0 ;  /* 0x00000000ff00723e */ /* 0x000fe200000010ff */
[----:B------:R-:W-:Y:S06]  /*70c0*/  BRA `(.L_x_144) ;  /* 0x0000000c00587947 */ /* 0x000fec0003800000 */
.L_x_145:
[----:B------:R-:W2:Y:S02]  /*70d0*/  LDG.E.U16 R2, desc[UR36][R2.64] ;  /* 0x0000002402027981 */ /* 0x000ea4000c1e1500 */
[----:B--2---:R-:W0:Y:S02]  /*70e0*/  I2F.S16 R0, R2 ;  /* 0x0000000200007306 */ /* 0x004e240000101400 */
[----:B0-----:R-:W-:Y:S01]  /*70f0*/  F2FP.BF16.F32.PACK_AB R0, RZ, R0 ;  /* 0x00000000ff00723e */ /* 0x001fe200000010ff */
[----:B------:R-:W-:Y:S06]  /*7100*/  BRA `(.L_x_144) ;  /* 0x0000000c00487947 */ /* 0x000fec0003800000 */
.L_x_140:
        /* <DEDUP_REMOVED lines=9> */
.L_x_148:
[----:B------:R-:W2:Y:S02]  /*71a0*/  LDG.E.U16 R0, desc[UR36][R2.64] ;  /* 0x0000002402007981 */ /* 0x000ea4000c1e1500 */
[----:B--2---:R-:W-:-:S05]  /*71b0*/  HADD2.F32 R0, -RZ, R0.H0_H0 ;  /* 0x20000000ff007230 */ /* 0x004fca0000004100 */
[----:B------:R-:W-:Y:S01]  /*71c0*/  F2FP.BF16.F32.PACK_AB R0, RZ, R0 ;  /* 0x00000000ff00723e */ /* 0x000fe200000010ff */
[----:B------:R-:W-:Y:S06]  /*71d0*/  BRA `(.L_x_144) ;  /* 0x0000000c00147947 */ /* 0x000fec0003800000 */
.L_x_147:
        /* <DEDUP_REMOVED lines=9> */
.L_x_150:
[----:B------:R-:W2:Y:S02]  /*7270*/  LDG.E.U16 R2, desc[UR36][R2.64] ;  /* 0x0000002402027981 */ /* 0x000ea4000c1e1500 */
[----:B--2---:R-:W-:-:S05]  /*7280*/  HADD2.F32 R0, -RZ, R2.H0_H0 ;  /* 0x20000002ff007230 */ /* 0x004fca0000004100 */
[----:B------:R-:W-:Y:S01]  /*7290*/  F2FP.BF16.F32.PACK_AB R0, RZ, R0 ;  /* 0x00000000ff00723e */ /* 0x000fe200000010ff */
[----:B------:R-:W-:Y:S06]  /*72a0*/  BRA `(.L_x_144) ;  /* 0x0000000800e07947 */ /* 0x000fec0003800000 */
.L_x_149:
        /* <DEDUP_REMOVED lines=8> */
.L_x_139:
        /* <DEDUP_REMOVED lines=13> */
.L_x_153:
        /* <DEDUP_REMOVED lines=8> */
.L_x_152:
        /* <DEDUP_REMOVED lines=28> */
.L_x_155:
        /* <DEDUP_REMOVED lines=15> */
.L_x_154:
[----:B------:R0:W5:Y:S01]  /*7730*/  LDG.E.U16 R0, desc[UR36][R2.64] ;  /* 0x0000002402007981 */ /* 0x000162000c1e1500 */
[----:B------:R-:W-:Y:S05]  /*7740*/  BRA `(.L_x_144) ;  /* 0x0000000400b87947 */ /* 0x000fea0003800000 */
.L_x_151:
        /* <DEDUP_REMOVED lines=12> */
.L_x_158:
        /* <DEDUP_REMOVED lines=21> */
.L_x_162:
[----:B------:R-:W-:Y:S05]  /*7960*/  BSYNC B1 ;  /* 0x0000000000017941 */ /* 0x000fea0003800000 */
.L_x_161:
[----:B------:R-:W-:Y:S01]  /*7970*/  LEA R3, R0, 0x3b800000, 0x17 ;  /* 0x3b80000000037811 */ /* 0x000fe200078eb8ff */
[----:B------:R-:W-:-:S05]  /*7980*/  IMAD.SHL.U32 R0, R2, 0x100000, RZ ;  /* 0x0010000002007824 */ /* 0x000fca00078e00ff */
[----:B------:R-:W-:-:S07]  /*7990*/  LOP3.LUT R0, R3, R0, R4, 0xfe, !PT ;  /* 0x0000000003007212 */ /* 0x000fce00078efe04 */
.L_x_160:
[----:B------:R-:W-:Y:S05]  /*79a0*/  BSYNC B0 ;  /* 0x0000000000007941 */ /* 0x000fea0003800000 */
.L_x_159:
[----:B------:R-:W-:Y:S01]  /*79b0*/  F2FP.BF16.F32.PACK_AB R0, RZ, R0 ;  /* 0x00000000ff00723e */ /* 0x000fe200000010ff */
[----:B------:R-:W-:Y:S06]  /*79c0*/  BRA `(.L_x_144) ;  /* 0x0000000400187947 */ /* 0x000fec0003800000 */
.L_x_157:
        /* <DEDUP_REMOVED lines=21> */
.L_x_166:
[----:B------:R-:W-:Y:S05]  /*7b20*/  BSYNC B1 ;  /* 0x0000000000017941 */ /* 0x000fea0003800000 */
.L_x_165:
[----:B------:R-:W-:Y:S01]  /*7b30*/  LEA R3, R0, 0x37800000, 0x17 ;  /* 0x3780000000037811 */ /* 0x000fe200078eb8ff */
[----:B------:R-:W-:-:S05]  /*7b40*/  IMAD.SHL.U32 R0, R2, 0x200000, RZ ;  /* 0x0020000002007824 */ /* 0x000fca00078e00ff */
[----:B------:R-:W-:-:S07]  /*7b50*/  LOP3.LUT R0, R3, R0, R4, 0xfe, !PT ;  /* 0x0000000003007212 */ /* 0x000fce00078efe04 */
.L_x_164:
[----:B------:R-:W-:Y:S05]  /*7b60*/  BSYNC B0 ;  /* 0x0000000000007941 */ /* 0x000fea0003800000 */
.L_x_163:
[----:B------:R-:W-:Y:S01]  /*7b70*/  F2FP.BF16.F32.PACK_AB R0, RZ, R0 ;  /* 0x00000000ff00723e */ /* 0x000fe200000010ff */
[----:B------:R-:W-:Y:S06]  /*7b80*/  BRA `(.L_x_144) ;  /* 0x0000000000a87947 */ /* 0x000fec0003800000 */
.L_x_156:
        /* <DEDUP_REMOVED lines=14> */
.L_x_170:
[----:B------:R-:W-:Y:S05]  /*7c70*/  BSYNC B0 ;  /* 0x0000000000007941 */ /* 0x000fea0003800000 */
.L_x_169:
[----:B------:R-:W-:Y:S01]  /*7c80*/  F2FP.BF16.F32.PACK_AB R0, RZ, R0 ;  /* 0x00000000ff00723e */ /* 0x000fe200000010ff */
[----:B------:R-:W-:Y:S06]  /*7c90*/  BRA `(.L_x_144) ;  /* 0x0000000000647947 */ /* 0x000fec0003800000 */
.L_x_143:
        /* <DEDUP_REMOVED lines=16> */
.L_x_171:
[----:B------:R-:W-:Y:S01]  /*7da0*/  PRMT R0, RZ, 0x7610, R0 ;  /* 0x00007610ff007816 */ /* 0x000fe20000000000 */
[----:B------:R-:W-:Y:S06]  /*7db0*/  BRA `(.L_x_144) ;  /* 0x00000000001c7947 */ /* 0x000fec0003800000 */
.L_x_168:
[----:B------:R-:W2:Y:S02]  /*7dc0*/  LDG.E.64 R2, desc[UR36][R2.64] ;  /* 0x0000002402027981 */ /* 0x000ea4000c1e1b00 */
[----:B--2---:R-:W0:Y:S02]  /*7dd0*/  I2F.U64 R0, R2 ;  /* 0x0000000200007312 */ /* 0x004e240000301000 */
[----:B0-----:R-:W-:Y:S01]  /*7de0*/  F2FP.BF16.F32.PACK_AB R0, RZ, R0 ;  /* 0x00000000ff00723e */ /* 0x001fe200000010ff */
[----:B------:R-:W-:Y:S06]  /*7df0*/  BRA `(.L_x_144) ;  /* 0x00000000000c7947 */ /* 0x000fec0003800000 */
.L_x_167:
[----:B------:R-:W2:Y:S02]  /*7e00*/  LDG.E R2, desc[UR36][R2.64] ;  /* 0x0000002402027981 */ /* 0x000ea4000c1e1900 */
[----:B--2---:R-:W-:-:S04]  /*7e10*/  I2FP.F32.U32 R0, R2 ;  /* 0x0000000200007245 */ /* 0x004fc80000201000 */
[----:B------:R-:W-:-:S07]  /*7e20*/  F2FP.BF16.F32.PACK_AB R0, RZ, R0 ;  /* 0x00000000ff00723e */ /* 0x000fce00000010ff */
.L_x_144:
        /* <DEDUP_REMOVED lines=22> */
.L_x_175:
[----:B------:R-:W-:-:S06]  /*7f90*/  IMAD.U32 R3, R3, 0x10000, RZ ;  /* 0x0001000003037824 */ /* 0x000fcc00078e00ff */
[----:B------:R-:W0:Y:S02]  /*7fa0*/  F2I.S64.TRUNC R2, R3 ;  /* 0x0000000300027311 */ /* 0x000e24000020d900 */
[----:B0-----:R0:W-:Y:S01]  /*7fb0*/  STG.E.U8 desc[UR36][R16.64], R2 ;  /* 0x0000000210007986 */ /* 0x0011e2000c101124 */
[----:B------:R-:W-:Y:S05]  /*7fc0*/  BRA `(.L_x_177) ;  /* 0x0000000c00847947 */ /* 0x000fea0003800000 */
.L_x_174:
        /* <DEDUP_REMOVED lines=10> */
.L_x_179:
[----:B------:R-:W-:-:S06]  /*8070*/  IMAD.U32 R3, R3, 0x10000, RZ ;  /* 0x0001000003037824 */ /* 0x000fcc00078e00ff */
[----:B------:R-:W0:Y:S02]  /*8080*/  F2I.FTZ.TRUNC.NTZ R3, R3 ;  /* 0x0000000300037305 */ /* 0x000e24000021f100 */
[----:B0-----:R3:W-:Y:S01]  /*8090*/  STG.E desc[UR36][R16.64], R3 ;  /* 0x0000000310007986 */ /* 0x0017e2000c101924 */
[----:B------:R-:W-:Y:S05]  /*80a0*/  BRA `(.L_x_177) ;  /* 0x0000000c004c7947 */ /* 0x000fea0003800000 */
.L_x_178:
[----:B------:R-:W-:-:S06]  /*80b0*/  IMAD.U32 R3, R3, 0x10000, RZ ;  /* 0x0001000003037824 */ /* 0x000fcc00078e00ff */
[----:B------:R-:W0:Y:S02]  /*80c0*/  F2I.FTZ.TRUNC.NTZ R3, R3 ;  /* 0x0000000300037305 */ /* 0x000e24000021f100 */
[----:B0-----:R2:W-:Y:S01]  /*80d0*/  STG.E.U16 desc[UR36][R16.64], R3 ;  /* 0x0000000310007986 */ /* 0x0015e2000c101524 */
[----:B------:R-:W-:Y:S05]  /*80e0*/  BRA `(.L_x_177) ;  /* 0x0000000c003c7947 */ /* 0x000fea0003800000 */
.L_x_173:
        /* <DEDUP_REMOVED lines=9> */
.L_x_181:
[----:B------:R-:W-:-:S05]  /*8180*/  IMAD.U32 R0, R3, 0x10000, RZ ;  /* 0x0001000003007824 */ /* 0x000fca00078e00ff */
[----:B------:R-:W-:-:S05]  /*8190*/  F2FP.F16.F32.PACK_AB R0, RZ, R0 ;  /* 0x00000000ff00723e */ /* 0x000fca00000000ff */
[----:B------:R0:W-:Y:S01]  /*81a0*/  STG.E.U16 desc[UR36][R16.64], R0 ;  /* 0x0000000010007986 */ /* 0x0001e2000c101524 */
[----:B------:R-:W-:Y:S05]  /*81b0*/  BRA `(.L_x_177) ;  /* 0x0000000c00087947 */ /* 0x000fea0003800000 */
.L_x_180:
        /* <DEDUP_REMOVED lines=10> */
.L_x_183:
[----:B------:R-:W-:-:S05]  /*8260*/  IMAD.U32 R3, R3, 0x10000, RZ ;  /* 0x0001000003037824 */ /* 0x000fca00078e00ff */
[----:B------:R-:W-:-:S04]  /*8270*/  F2FP.F16.F32.PACK_AB R3, RZ, R3 ;  /* 0x00000003ff03723e */ /* 0x000fc800000000ff */
[----:B------:R-:W-:-:S05]  /*8280*/  PRMT R3, R3, 0x5410, RZ ;  /* 0x0000541003037816 */ /* 0x000fca00000000ff */
[----:B------:R0:W-:Y:S01]  /*8290*/  STG.E desc[UR36][R16.64], R3 ;  /* 0x0000000310007986 */ /* 0x0001e2000c101924 */
[----:B------:R-:W-:Y:S05]  /*82a0*/  BRA `(.L_x_177) ;  /* 0x0000000800cc7947 */ /* 0x000fea0003800000 */
.L_x_182:
[----:B------:R-:W-:-:S04]  /*82b0*/  IMAD.U32 R2, R3, 0x10000, RZ ;  /* 0x0001000003027824 */ /* 0x000fc800078e00ff */
[----:B------:R-:W-:-:S06]  /*82c0*/  FMUL.FTZ R2, R2, 1 ;  /* 0x3f80000002027820 */ /* 0x000fcc0000410000 */
[----:B------:R-:W0:Y:S02]  /*82d0*/  F2F.F64.F32 R2, R2 ;  /* 0x0000000200027310 */ /* 0x000e240000201800 */
[----:B0-----:R0:W-:Y:S01]  /*82e0*/  STG.E.64 desc[UR36][R16.64], R2 ;  /* 0x0000000210007986 */ /* 0x0011e2000c101b24 */
[----:B------:R-:W-:Y:S05]  /*82f0*/  BRA `(.L_x_177) ;  /* 0x0000000800b87947 */ /* 0x000fea0003800000 */
.L_x_172:
        /* <DEDUP_REMOVED lines=13> */
.L_x_186:
[----:B------:R-:W-:Y:S01]  /*83d0*/  IMAD.U32 R3, R3, 0x10000, RZ ;  /* 0x0001000003037824 */ /* 0x000fe200078e00ff */
[----:B------:R-:W-:-:S03]  /*83e0*/  CS2R R6, SRZ ;  /* 0x0000000000067805 */ /* 0x000fc6000001ff00 */
[----:B------:R-:W-:-:S04]  /*83f0*/  FMUL.FTZ R3, R3, 1 ;  /* 0x3f80000003037820 */ /* 0x000fc80000410000 */
[----:B------:R-:W0:Y:S02]  /*8400*/  F2F.F64.F32 R4, R3 ;  /* 0x0000000300047310 */ /* 0x000e240000201800 */
[----:B0-----:R0:W-:Y:S01]  /*8410*/  STG.E.128 desc[UR36][R16.64], R4 ;  /* 0x0000000410007986 */ /* 0x0011e2000c101d24 */
[----:B------:R-:W-:Y:S05]  /*8420*/  BRA `(.L_x_177) ;  /* 0x00000008006c7947 */ /* 0x000fea0003800000 */
.L_x_185:
        /* <DEDUP_REMOVED lines=21> */
.L_x_190:
[----:B------:R-:W-:Y:S05]  /*8580*/  BSYNC B0 ;  /* 0x0000000000007941 */ /* 0x000fea0003800000 */
.L_x_189:
[----:B------:R-:W-:-:S05]  /*8590*/  LOP3.LUT R3, R0, R3, RZ, 0xfc, !PT ;  /* 0x0000000300037212 */ /* 0x000fca00078efcff */
[----:B------:R0:W-:Y:S01]  /*85a0*/  STG.E.U8 desc[UR36][R16.64], R3 ;  /* 0x0000000310007986 */ /* 0x0001e2000c101124 */
[----:B------:R-:W-:Y:S05]  /*85b0*/  BRA `(.L_x_177) ;  /* 0x0000000800087947 */ /* 0x000fea0003800000 */
.L_x_188:
        /* <DEDUP_REMOVED lines=13> */
.L_x_192:
[----:B------:R-:W-:Y:S01]  /*8690*/  IMAD.MOV.U32 R0, RZ, RZ, 0x7f ;  /* 0x0000007fff007424 */ /* 0x000fe200078e00ff */
[----:B------:R-:W-:-:S04]  /*86a0*/  ISETP.GT.U32.AND P0, PT, R2, 0x7f800000, PT ;  /* 0x7f8000000200780c */ /* 0x000fc80003f04070 */
[----:B------:R-:W-:-:S09]  /*86b0*/  SEL R0, R0, 0x7c, P0 ;  /* 0x0000007c00007807 */ /* 0x000fd20000000000 */
.L_x_193:
[----:B------:R-:W-:Y:S05]  /*86c0*/  BSYNC B0 ;  /* 0x0000000000007941 */ /* 0x000fea0003800000 */
.L_x_191:
[----:B------:R-:W-:-:S04]  /*86d0*/  LOP3.LUT R2, R3, 0x80000000, RZ, 0xc0, !PT ;  /* 0x8000000003027812 */ /* 0x000fc800078ec0ff */
[----:B------:R-:W-:-:S04]  /*86e0*/  SHF.R.U32.HI R3, RZ, 0x18, R2 ;  /* 0x00000018ff037819 */ /* 0x000fc80000011602 */
[----:B------:R-:W-:-:S05]  /*86f0*/  LOP3.LUT R3, R0, R3, RZ, 0xfc, !PT ;  /* 0x0000000300037212 */ /* 0x000fca00078efcff */
[----:B------:R0:W-:Y:S01]  /*8700*/  STG.E.U8 desc[UR36][R16.64], R3 ;  /* 0x0000000310007986 */ /* 0x0001e2000c101124 */
[----:B------:R-:W-:Y:S05]  /*8710*/  BRA `(.L_x_177) ;  /* 0x0000000400b07947 */ /* 0x000fea0003800000 */
.L_x_187:
[----:B------:R0:W-:Y:S01]  /*8720*/  STG.E.U16 desc[UR36][R16.64], R3 ;  /* 0x0000000310007986 */ /* 0x0001e2000c101524 */
[----:B------:R-:W-:Y:S05]  /*8730*/  BRA `(.L_x_177) ;  /* 0x0000000400a87947 */ /* 0x000fea0003800000 */
.L_x_184:
        /* <DEDUP_REMOVED lines=12> */
.L_x_196:
        /* <DEDUP_REMOVED lines=17> */
.L_x_199:
[----:B------:R-:W-:-:S04]  /*8910*/  LOP3.LUT R2, R3, 0x80000000, RZ, 0xc0, !PT ;  /* 0x8000000003027812 */ /* 0x000fc800078ec0ff */
[----:B------:R-:W-:-:S04]  /*8920*/  SHF.R.U32.HI R3, RZ, 0x18, R2 ;  /* 0x00000018ff037819 */ /* 0x000fc80000011602 */
[----:B------:R-:W-:-:S04]  /*8930*/  LOP3.LUT R0, R0, R3, RZ, 0xfc, !PT ;  /* 0x0000000300007212 */ /* 0x000fc800078efcff */
[----:B------:R-:W-:-:S07]  /*8940*/  PRMT R8, R0, 0x7610, R8 ;  /* 0x0000761000087816 */ /* 0x000fce0000000008 */
.L_x_198:
[----:B------:R-:W-:Y:S05]  /*8950*/  BSYNC B0 ;  /* 0x0000000000007941 */ /* 0x000fea0003800000 */
.L_x_197:
[----:B------:R0:W-:Y:S01]  /*8960*/  STG.E.U8 desc[UR36][R16.64], R8 ;  /* 0x0000000810007986 */ /* 0x0001e2000c101124 */
[----:B------:R-:W-:Y:S05]  /*8970*/  BRA `(.L_x_177) ;  /* 0x0000000400187947 */ /* 0x000fea0003800000 */
.L_x_195:
        /* <DEDUP_REMOVED lines=17> */
.L_x_202:
[----:B------:R-:W-:-:S04]  /*8a90*/  LOP3.LUT R2, R3, 0x80000000, RZ, 0xc0, !PT ;  /* 0x8000000003027812 */ /* 0x000fc800078ec0ff */
[----:B------:R-:W-:-:S04]  /*8aa0*/  SHF.R.U32.HI R3, RZ, 0x18, R2 ;  /* 0x00000018ff037819 */ /* 0x000fc80000011602 */
[----:B------:R-:W-:-:S04]  /*8ab0*/  LOP3.LUT R0, R0, R3, RZ, 0xfc, !PT ;  /* 0x0000000300007212 */ /* 0x000fc800078efcff */
[----:B------:R-:W-:-:S07]  /*8ac0*/  PRMT R8, R0, 0x7610, R8 ;  /* 0x0000761000087816 */ /* 0x000fce0000000008 */
.L_x_201:
[----:B------:R-:W-:Y:S05]  /*8ad0*/  BSYNC B0 ;  /* 0x0000000000007941 */ /* 0x000fea0003800000 */
.L_x_200:
[----:B------:R0:W-:Y:S01]  /*8ae0*/  STG.E.U8 desc[UR36][R16.64], R8 ;  /* 0x0000000810007986 */ /* 0x0001e2000c101124 */
[----:B------:R-:W-:Y:S05]  /*8af0*/  BRA `(.L_x_177) ;  /* 0x0000000000b87947 */ /* 0x000fea0003800000 */
.L_x_194:
        /* <DEDUP_REMOVED lines=22> */
.L_x_176:
[----:B------:R-:W-:Y:S01]  /*8c60*/  MOV R0, 0x0 ;  /* 0x0000000000007802 */ /* 0x000fe20000000f00 */
[----:B------:R-:W-:Y:S01]  /*8c70*/  ULDC.64 UR4, c[0x4][0x128] ;  /* 0x01004a0000047ab9 */ /* 0x000fe20000000a00 */
[----:B------:R-:W-:Y:S01]  /*8c80*/  ULDC.64 UR6, c[0x4][0x40] ;  /* 0x0100100000067ab9 */ /* 0x000fe20000000a00 */
[----:B------:R-:W-:Y:S01]  /*8c90*/  IMAD.U32 R4, RZ, RZ, UR4 ;  /* 0x00000004ff047e24 */ /* 0x000fe2000f8e00ff */
[----:B------:R0:W1:Y:S01]  /*8ca0*/  LDC.64 R2, c[0x4][R0] ;  /* 0x0100000000027b82 */ /* 0x0000620000000a00 */
[----:B------:R-:W-:Y:S01]  /*8cb0*/  IMAD.U32 R5, RZ, RZ, UR5 ;  /* 0x00000005ff057e24 */ /* 0x000fe2000f8e00ff */
[----:B------:R-:W-:Y:S01]  /*8cc0*/  ULDC.64 UR4, c[0x4][0x130] ;  /* 0x01004c0000047ab9 */ /* 0x000fe20000000a00 */
[----:B------:R-:W-:Y:S02]  /*8cd0*/  IMAD.U32 R10, RZ, RZ, UR6 ;  /* 0x00000006ff0a7e24 */ /* 0x000fe4000f8e00ff */
[----:B------:R-:W-:Y:S02]  /*8ce0*/  IMAD.U32 R6, RZ, RZ, UR4 ;  /* 0x00000004ff067e24 */ /* 0x000fe4000f8e00ff */
[----:B------:R-:W-:-:S02]  /*8cf0*/  IMAD.U32 R7, RZ, RZ, UR5 ;  /* 0x00000005ff077e24 */ /* 0x000fc4000f8e00ff */
[----:B------:R-:W-:Y:S02]  /*8d00*/  IMAD.U32 R11, RZ, RZ, UR7 ;  /* 0x00000007ff0b7e24 */ /* 0x000fe4000f8e00ff */
[----:B------:R-:W-:Y:S02]  /*8d10*/  IMAD.MOV.U32 R8, RZ, RZ, 0x65 ;  /* 0x00000065ff087424 */ /* 0x000fe400078e00ff */
[----:B------:R-:W-:Y:S02]  /*8d20*/  IMAD.MOV.U32 R12, RZ, RZ, 0x1 ;  /* 0x00000001ff0c7424 */ /* 0x000fe400078e00ff */
[----:B0-----:R-:W-:-:S07]  /*8d30*/  IMAD.MOV.U32 R13, RZ, RZ, RZ ;  /* 0x000000ffff0d7224 */ /* 0x001fce00078e00ff */
[----:B------:R-:W-:-:S07]  /*8d40*/  LEPC R20, `(.L_x_205) ;  /* 0x000000001014794e */ /* 0x000fce0000000000 */
[----:B-1----:R-:W-:Y:S05]  /*8d50*/  CALL.ABS.NOINC R2 ;  /* 0x0000000002007343 */ /* 0x002fea0003c00000 */
.L_x_205:
[----:B------:R-:W-:Y:S05]  /*8d60*/  BRA `(.L_x_177) ;  /* 0x00000000001c7947 */ /* 0x000fea0003800000 */
.L_x_204:
[----:B------:R-:W-:-:S06]  /*8d70*/  IMAD.U32 R3, R3, 0x10000, RZ ;  /* 0x0001000003037824 */ /* 0x000fcc00078e00ff */
[----:B------:R-:W0:Y:S02]  /*8d80*/  F2I.U64.TRUNC R2, R3 ;  /* 0x0000000300027311 */ /* 0x000e24000020d800 */
[----:B0-----:R0:W-:Y:S01]  /*8d90*/  STG.E.64 desc[UR36][R16.64], R2 ;  /* 0x0000000210007986 */ /* 0x0011e2000c101b24 */
[----:B------:R-:W-:Y:S05]  /*8da0*/  BRA `(.L_x_177) ;  /* 0x00000000000c7947 */ /* 0x000fea0003800000 */
.L_x_203:
[----:B------:R-:W-:-:S06]  /*8db0*/  IMAD.U32 R3, R3, 0x10000, RZ ;  /* 0x0001000003037824 */ /* 0x000fcc00078e00ff */
[----:B------:R-:W0:Y:S02]  /*8dc0*/  F2I.FTZ.U32.TRUNC.NTZ R3, R3 ;  /* 0x0000000300037305 */ /* 0x000e24000021f000 */
[----:B0-----:R0:W-:Y:S02]  /*8dd0*/  STG.E desc[UR36][R16.64], R3 ;  /* 0x0000000310007986 */ /* 0x0011e4000c101924 */
.L_x_177:
[----:B------:R-:W-:-:S07]  /*8de0*/  VIADD R19, R19, 0x80 ;  /* 0x0000008013137836 */ /* 0x000fce0000000000 */
.L_x_104:
[----:B------:R-:W-:Y:S05]  /*8df0*/  BSYNC B6 ;  /* 0x0000000000067941 */ /* 0x000fea0003800000 */
.L_x_103:
        /* <DEDUP_REMOVED lines=358> */
.L_x_208:
        /* <DEDUP_REMOVED lines=23> */
.L_x_212:
[----:B------:R-:W2:Y:S02]  /*a5d0*/  LDG.E.U8 R2, desc[UR36][R2.64] ;  /* 0x0000002402027981 */ /* 0x000ea4000c1e1100 */
[----:B--2---:R-:W-:-:S04]  /*a5e0*/  I2FP.F32.U32 R0, R2 ;  /* 0x0000000200007245 */ /* 0x004fc80000201000 */
[----:B------:R-:W-:-:S04]  /*a5f0*/  F2FP.BF16.F32.PACK_AB R0, RZ, R0 ;  /* 0x00000000ff00723e */ /* 0x000fc800000010ff */
[----:B------:R-:W-:Y:S01]  /*a600*/  PRMT R22, R0, 0x7610, R22 ;  /* 0x0000761000167816 */ /* 0x000fe20000000016 */
[----:B------:R-:W-:Y:S06]  /*a610*/  BRA `(.L_x_214) ;  /* 0x0000000c00c87947 */ /* 0x000fec0003800000 */
.L_x_211:
        /* <DEDUP_REMOVED lines=11> */
.L_x_216:
[----:B------:R-:W2:Y:S02]  /*a6d0*/  LDG.E R2, desc[UR36][R2.64] ;  /* 0x0000002402027981 */ /* 0x000ea4000c1e1900 */
[----:B--2---:R-:W-:-:S04]  /*a6e0*/  I2FP.F32.S32 R0, R2 ;  /* 0x0000000200007245 */ /* 0x004fc80000201400 */
[----:B------:R-:W-:-:S04]  /*a6f0*/  F2FP.BF16.F32.PACK_AB R0, RZ, R0 ;  /* 0x00000000ff00723e */ /* 0x000fc800000010ff */
[----:B------:R-:W-:Y:S01]  /*a700*/  PRMT R22, R0, 0x7610, R22 ;  /* 0x0000761000167816 */ /* 0x000fe20000000016 */
[----:B------:R-:W-:Y:S06]  /*a710*/  BRA `(.L_x_214) ;  /* 0x0000000c00887947 */ /* 0x000fec0003800000 */
.L_x_215:
[----:B------:R-:W2:Y:S02]  /*a720*/  LDG.E.U16 R2, desc[UR36][R2.64] ;  /* 0x0000002402027981 */ /* 0x000ea4000c1e1500 */
[----:B--2---:R-:W0:Y:S02]  /*a730*/  I2F.S16 R0, R2 ;  /* 0x0000000200007306 */ /* 0x004e240000101400 */
[----:B0-----:R-:W-:-:S04]  /*a740*/  F2FP.BF16.F32.PACK_AB R0, RZ, R0 ;  /* 0x00000000ff00723e */ /* 0x001fc800000010ff */
[----:B------:R-:W-:Y:S01]  /*a750*/  PRMT R22, R0, 0x7610, R22 ;  /* 0x0000761000167816 */ /* 0x000fe20000000016 */
[----:B------:R-:W-:Y:S06]  /*a760*/  BRA `(.L_x_214) ;  /* 0x0000000c00747947 */ /* 0x000fec0003800000 */
.L_x_210:
        /* <DEDUP_REMOVED lines=9> */
.L_x_218:
[----:B------:R-:W2:Y:S02]  /*a800*/  LDG.E.U16 R0, desc[UR36][R2.64] ;  /* 0x0000002402007981 */ /* 0x000ea4000c1e1500 */
[----:B--2---:R-:W-:-:S05]  /*a810*/  HADD2.F32 R0, -RZ, R0.H0_H0 ;  /* 0x20000000ff007230 */ /* 0x004fca0000004100 */
[----:B------:R-:W-:-:S04]  /*a820*/  F2FP.BF16.F32.PACK_AB R0, RZ, R0 ;  /* 0x00000000ff00723e */ /* 0x000fc800000010ff */
[----:B------:R-:W-:Y:S01]  /*a830*/  PRMT R22, R0, 0x7610, R22 ;  /* 0x0000761000167816 */ /* 0x000fe20000000016 */
[----:B------:R-:W-:Y:S06]  /*a840*/  BRA `(.L_x_214) ;  /* 0x0000000c003c7947 */ /* 0x000fec0003800000 */
.L_x_217:
        /* <DEDUP_REMOVED lines=9> */
.L_x_220:
[----:B------:R-:W2:Y:S02]  /*a8e0*/  LDG.E.U16 R2, desc[UR36][R2.64] ;  /* 0x0000002402027981 */ /* 0x000ea4000c1e1500 */
[----:B--2---:R-:W-:-:S05]  /*a8f0*/  HADD2.F32 R0, -RZ, R2.H0_H0 ;  /* 0x20000002ff007230 */ /* 0x004fca0000004100 */
[----:B------:R-:W-:-:S04]  /*a900*/  F2FP.BF16.F32.PACK_AB R0, RZ, R0 ;  /* 0x00000000ff00723e */ /* 0x000fc800000010ff */
[----:B------:R-:W-:Y:S01]  /*a910*/  PRMT R22, R0, 0x7610, R22 ;  /* 0x0000761000167816 */ /* 0x000fe20000000016 */
[----:B------:R-:W-:Y:S06]  /*a920*/  BRA `(.L_x_214) ;  /* 0x0000000c00047947 */ /* 0x000fec0003800000 */
.L_x_219:
        /* <DEDUP_REMOVED lines=9> */
.L_x_209:
        /* <DEDUP_REMOVED lines=14> */
.L_x_223:
        /* <DEDUP_REMOVED lines=9> */
.L_x_222:
        /* <DEDUP_REMOVED lines=28> */
.L_x_225:
        /* <DEDUP_REMOVED lines=15> */
.L_x_224:
[----:B------:R0:W5:Y:S01]  /*ade0*/  LDG.E.U16 R22, desc[UR36][R2.64] ;  /* 0x0000002402167981 */ /* 0x000162000c1e1500 */
[----:B------:R-:W-:Y:S05]  /*adf0*/  BRA `(.L_x_214) ;  /* 0x0000000400d07947 */ /* 0x000fea0003800000 */
.L_x_221:
        /* <DEDUP_REMOVED lines=13> */
.L_x_228:
        /* <DEDUP_REMOVED lines=21> */
.L_x_232:
[----:B------:R-:W-:Y:S05]  /*b020*/  BSYNC B1 ;  /* 0x0000000000017941 */ /* 0x000fea0003800000 */
.L_x_231:
[----:B------:R-:W-:Y:S01]  /*b030*/  LEA R3, R0, 0x3b800000, 0x17 ;  /* 0x3b80000000037811 */ /* 0x000fe200078eb8ff */
[----:B------:R-:W-:-:S05]  /*b040*/  IMAD.SHL.U32 R0, R2, 0x100000, RZ ;  /* 0x0010000002007824 */ /* 0x000fca00078e00ff */
[----:B------:R-:W-:-:S07]  /*b050*/  LOP3.LUT R0, R3, R0, R4, 0xfe, !PT ;  /* 0x0000000003007212 */ /* 0x000fce00078efe04 */
.L_x_230:
[----:B------:R-:W-:Y:S05]  /*b060*/  BSYNC B0 ;  /* 0x0000000000007941 */ /* 0x000fea0003800000 */
.L_x_229:
[----:B------:R-:W-:-:S04]  /*b070*/  F2FP.BF16.F32.PACK_AB R0, RZ, R0 ;  /* 0x00000000ff00723e */ /* 0x000fc800000010ff */
[----:B------:R-:W-:Y:S01]  /*b080*/  PRMT R22, R0, 0x7610, R22 ;  /* 0x0000761000167816 */ /* 0x000fe20000000016 */
[----:B------:R-:W-:Y:S06]  /*b090*/  BRA `(.L_x_214) ;  /* 0x0000000400287947 */ /* 0x000fec0003800000 */
.L_x_227:
        /* <DEDUP_REMOVED lines=21> */
.L_x_236:
[----:B------:R-:W-:Y:S05]  /*b1f0*/  BSYNC B1 ;  /* 0x0000000000017941 */ /* 0x000fea0003800000 */
.L_x_235:
[----:B------:R-:W-:Y:S01]  /*b200*/  LEA R3, R0, 0x37800000, 0x17 ;  /* 0x3780000000037811 */ /* 0x000fe200078eb8ff */
[----:B------:R-:W-:-:S05]  /*b210*/  IMAD.SHL.U32 R0, R2, 0x200000, RZ ;  /* 0x0020000002007824 */ /* 0x000fca00078e00ff */
[----:B------:R-:W-:-:S07]  /*b220*/  LOP3.LUT R0, R3, R0, R4, 0xfe, !PT ;  /* 0x0000000003007212 */ /* 0x000fce00078efe04 */
.L_x_234:
[----:B------:R-:W-:Y:S05]  /*b230*/  BSYNC B0 ;  /* 0x0000000000007941 */ /* 0x000fea0003800000 */
.L_x_233:
[----:B------:R-:W-:-:S04]  /*b240*/  F2FP.BF16.F32.PACK_AB R0, RZ, R0 ;  /* 0x00000000ff00723e */ /* 0x000fc800000010ff */
[----:B------:R-:W-:Y:S01]  /*b250*/  PRMT R22, R0, 0x7610, R22 ;  /* 0x0000761000167816 */ /* 0x000fe20000000016 */
[----:B------:R-:W-:Y:S06]  /*b260*/  BRA `(.L_x_214) ;  /* 0x0000000000b47947 */ /* 0x000fec0003800000 */
.L_x_226:
        /* <DEDUP_REMOVED lines=14> */
.L_x_240:
[----:B------:R-:W-:Y:S05]  /*b350*/  BSYNC B0 ;  /* 0x0000000000007941 */ /* 0x000fea0003800000 */
.L_x_239:
[----:B------:R-:W-:-:S04]  /*b360*/  F2FP.BF16.F32.PACK_AB R0, RZ, R0 ;  /* 0x00000000ff00723e */ /* 0x000fc800000010ff */
[----:B------:R-:W-:Y:S01]  /*b370*/  PRMT R22, R0, 0x7610, R22 ;  /* 0x0000761000167816 */ /* 0x000fe20000000016 */
[----:B------:R-:W-:Y:S06]  /*b380*/  BRA `(.L_x_214) ;  /* 0x00000000006c7947 */ /* 0x000fec0003800000 */
.L_x_213:
        /* <DEDUP_REMOVED lines=16> */
.L_x_241:
[----:B------:R-:W-:Y:S01]  /*b490*/  PRMT R22, RZ, 0x7610, R22 ;  /* 0x00007610ff167816 */ /* 0x000fe20000000016 */
[----:B------:R-:W-:Y:S06]  /*b4a0*/  BRA `(.L_x_214) ;  /* 0x0000000000247947 */ /* 0x000fec0003800000 */
.L_x_238:
[----:B------:R-:W2:Y:S02]  /*b4b0*/  LDG.E.64 R2, desc[UR36][R2.64] ;  /* 0x0000002402027981 */ /* 0x000ea4000c1e1b00 */
[----:B--2---:R-:W0:Y:S02]  /*b4c0*/  I2F.U64 R0, R2 ;  /* 0x0000000200007312 */ /* 0x004e240000301000 */
[----:B0-----:R-:W-:-:S04]  /*b4d0*/  F2FP.BF16.F32.PACK_AB R0, RZ, R0 ;  /* 0x00000000ff00723e */ /* 0x001fc800000010ff */
[----:B------:R-:W-:Y:S01]  /*b4e0*/  PRMT R22, R0, 0x7610, R22 ;  /* 0x0000761000167816 */ /* 0x000fe20000000016 */
[----:B------:R-:W-:Y:S06]  /*b4f0*/  BRA `(.L_x_214) ;  /* 0x0000000000107947 */ /* 0x000fec0003800000 */
.L_x_237:
[----:B------:R-:W2:Y:S02]  /*b500*/  LDG.E R2, desc[UR36][R2.64] ;  /* 0x0000002402027981 */ /* 0x000ea4000c1e1900 */
[----:B--2---:R-:W-:-:S04]  /*b510*/  I2FP.F32.U32 R0, R2 ;  /* 0x0000000200007245 */ /* 0x004fc80000201000 */
[----:B------:R-:W-:-:S04]  /*b520*/  F2FP.BF16.F32.PACK_AB R0, RZ, R0 ;  /* 0x00000000ff00723e */ /* 0x000fc800000010ff */
[----:B------:R-:W-:-:S07]  /*b530*/  PRMT R22, R0, 0x7610, R22 ;  /* 0x0000761000167816 */ /* 0x000fce0000000016 */
.L_x_214:
        /* <DEDUP_REMOVED lines=19> */
.L_x_245:
[----:B------:R-:W2:Y:S02]  /*b670*/  LDG.E.U8 R2, desc[UR36][R2.64] ;  /* 0x0000002402027981 */ /* 0x000ea4000c1e1100 */
[----:B--2---:R-:W-:-:S04]  /*b680*/  I2FP.F32.U32 R0, R2 ;  /* 0x0000000200007245 */ /* 0x004fc80000201000 */
[----:B------:R-:W-:Y:S01]  /*b690*/  F2FP.BF16.F32.PACK_AB R0, RZ, R0 ;  /* 0x00000000ff00723e */ /* 0x000fe200000010ff */
[----:B------:R-:W-:Y:S06]  /*b6a0*/  BRA `(.L_x_247) ;  /* 0x0000000c00907947 */ /* 0x000fec0003800000 */
.L_x_244:
        /* <DEDUP_REMOVED lines=10> */
.L_x_249:
[----:B------:R-:W2:Y:S02]  /*b750*/  LDG.E R2, desc[UR36][R2.64] ;  /* 0x0000002402027981 */ /* 0x000ea4000c1e1900 */
[----:B--2---:R-:W-:-:S04]  /*b760*/  I2FP.F32.S32 R0, R2 ;  /* 0x0000000200007245 */ /* 0x004fc80000201400 */
[----:B------:R-:W-:Y:S01]  /*b770*/  F2FP.BF16.F32.PACK_AB R0, RZ, R0 ;  /* 0x00000000ff00723e */ /* 0x000fe200000010ff */
[----:B------:R-:W-:Y:S06]  /*b780*/  BRA `(.L_x_247) ;  /* 0x0000000c00587947 */ /* 0x000fec0003800000 */
.L_x_248:
[----:B------:R-:W2:Y:S02]  /*b790*/  LDG.E.U16 R2, desc[UR36][R2.64] ;  /* 0x0000002402027981 */ /* 0x000ea4000c1e1500 */
[----:B--2---:R-:W0:Y:S02]  /*b7a0*/  I2F.S16 R0, R2 ;  /* 0x0000000200007306 */ /* 0x004e240000101400 */
[----:B0-----:R-:W-:Y:S01]  /*b7b0*/  F2FP.BF16.F32.PACK_AB R0, RZ, R0 ;  /* 0x00000000ff00723e */ /* 0x001fe200000010ff */
[----:B------:R-:W-:Y:S06]  /*b7c0*/  BRA `(.L_x_247) ;  /* 0x0000000c00487947 */ /* 0x000fec0003800000 */
.L_x_243:
        /* <DEDUP_REMOVED lines=9> */
.L_x_251:
[----:B------:R-:W2:Y:S02]  /*b860*/  LDG.E.U16 R0, desc[UR36][R2.64] ;  /* 0x0000002402007981 */ /* 0x000ea4000c1e1500 */
[----:B--2---:R-:W-:-:S05]  /*b870*/  HADD2.F32 R0, -RZ, R0.H0_H0 ;  /* 0x20000000ff007230 */ /* 0x004fca0000004100 */
[----:B------:R-:W-:Y:S01]  /*b880*/  F2FP.BF16.F32.PACK_AB R0, RZ, R0 ;  /* 0x00000000ff00723e */ /* 0x000fe200000010ff */
[----:B------:R-:W-:Y:S06]  /*b890*/  BRA `(.L_x_247) ;  /* 0x0000000c00147947 */ /* 0x000fec0003800000 */
.L_x_250:
        /* <DEDUP_REMOVED lines=9> */
.L_x_253:
[----:B------:R-:W2:Y:S02]  /*b930*/  LDG.E.U16 R2, desc[UR36][R2.64] ;  /* 0x0000002402027981 */ /* 0x000ea4000c1e1500 */
[----:B--2---:R-:W-:-:S05]  /*b940*/  HADD2.F32 R0, -RZ, R2.H0_H0 ;  /* 0x20000002ff007230 */ /* 0x004fca0000004100 */
[----:B------:R-:W-:Y:S01]  /*b950*/  F2FP.BF16.F32.PACK_AB R0, RZ, R0 ;  /* 0x00000000ff00723e */ /* 0x000fe200000010ff */
[----:B------:R-:W-:Y:S06]  /*b960*/  BRA `(.L_x_247) ;  /* 0x0000000800e07947 */ /* 0x000fec0003800000 */
.L_x_252:
        /* <DEDUP_REMOVED lines=8> */
.L_x_242:
        /* <DEDUP_REMOVED lines=13> */
.L_x_256:
        /* <DEDUP_REMOVED lines=8> */
.L_x_255:
        /* <DEDUP_REMOVED lines=28> */
.L_x_258:
        /* <DEDUP_REMOVED lines=15> */
.L_x_257:
[----:B------:R0:W5:Y:S01]  /*bdf0*/  LDG.E.U16 R0, desc[UR36][R2.64] ;  /* 0x0000002402007981 */ /* 0x000162000c1e1500 */
[----:B------:R-:W-:Y:S05]  /*be00*/  BRA `(.L_x_247) ;  /* 0x0000000400b87947 */ /* 0x000fea0003800000 */
.L_x_254:
        /* <DEDUP_REMOVED lines=12> */
.L_x_261:
        /* <DEDUP_REMOVED lines=21> */
.L_x_265:
[----:B------:R-:W-:Y:S05]  /*c020*/  BSYNC B1 ;  /* 0x0000000000017941 */ /* 0x000fea0003800000 */
.L_x_264:
[----:B------:R-:W-:Y:S01]  /*c030*/  LEA R3, R0, 0x3b800000, 0x17 ;  /* 0x3b80000000037811 */ /* 0x000fe200078eb8ff */
[----:B------:R-:W-:-:S05]  /*c040*/  IMAD.SHL.U32 R0, R2, 0x100000, RZ ;  /* 0x0010000002007824 */ /* 0x000fca00078e00ff */
[----:B------:R-:W-:-:S07]  /*c050*/  LOP3.LUT R0, R3, R0, R4, 0xfe, !PT ;  /* 0x0000000003007212 */ /* 0x000fce00078efe04 */
.L_x_263:
[----:B------:R-:W-:Y:S05]  /*c060*/  BSYNC B0 ;  /* 0x0000000000007941 */ /* 0x000fea0003800000 */
.L_x_262:
[----:B------:R-:W-:Y:S01]  /*c070*/  F2FP.BF16.F32.PACK_AB R0, RZ, R0 ;  /* 0x00000000ff00723e */ /* 0x000fe200000010ff */
[----:B------:R-:W-:Y:S06]  /*c080*/  BRA `(.L_x_247) ;  /* 0x0000000400187947 */ /* 0x000fec0003800000 */
.L_x_260:
        /* <DEDUP_REMOVED lines=21> */
.L_x_269:
[----:B------:R-:W-:Y:S05]  /*c1e0*/  BSYNC B1 ;  /* 0x0000000000017941 */ /* 0x000fea0003800000 */
.L_x_268:
[----:B------:R-:W-:Y:S01]  /*c1f0*/  LEA R3, R0, 0x37800000, 0x17 ;  /* 0x3780000000037811 */ /* 0x000fe200078eb8ff */
[----:B------:R-:W-:-:S05]  /*c200*/  IMAD.SHL.U32 R0, R2, 0x200000, RZ ;  /* 0x0020000002007824 */ /* 0x000fca00078e00ff */
[----:B------:R-:W-:-:S07]  /*c210*/  LOP3.LUT R0, R3, R0, R4, 0xfe, !PT ;  /* 0x0000000003007212 */ /* 0x000fce00078efe04 */
.L_x_267:
[----:B------:R-:W-:Y:S05]  /*c220*/  BSYNC B0 ;  /* 0x0000000000007941 */ /* 0x000fea0003800000 */
.L_x_266:
[----:B------:R-:W-:Y:S01]  /*c230*/  F2FP.BF16.F32.PACK_AB R0, RZ, R0 ;  /* 0x00000000ff00723e */ /* 0x000fe200000010ff */
[----:B------:R-:W-:Y:S06]  /*c240*/  BRA `(.L_x_247) ;  /* 0x0000000000a87947 */ /* 0x000fec0003800000 */
.L_x_259:
        /* <DEDUP_REMOVED lines=14> */
.L_x_273:
[----:B------:R-:W-:Y:S05]  /*c330*/  BSYNC B0 ;  /* 0x0000000000007941 */ /* 0x000fea0003800000 */
.L_x_272:
[----:B------:R-:W-:Y:S01]  /*c340*/  F2FP.BF16.F32.PACK_AB R0, RZ, R0 ;  /* 0x00000000ff00723e */ /* 0x000fe200000010ff */
[----:B------:R-:W-:Y:S06]  /*c350*/  BRA `(.L_x_247) ;  /* 0x0000000000647947 */ /* 0x000fec0003800000 */
.L_x_246:
        /* <DEDUP_REMOVED lines=16> */
.L_x_274:
[----:B------:R-:W-:Y:S01]  /*c460*/  PRMT R0, RZ, 0x7610, R0 ;  /* 0x00007610ff007816 */ /* 0x000fe20000000000 */
[----:B------:R-:W-:Y:S06]  /*c470*/  BRA `(.L_x_247) ;  /* 0x00000000001c7947 */ /* 0x000fec0003800000 */
.L_x_271:
[----:B------:R-:W2:Y:S02]  /*c480*/  LDG.E.64 R2, desc[UR36][R2.64] ;  /* 0x0000002402027981 */ /* 0x000ea4000c1e1b00 */
[----:B--2---:R-:W0:Y:S02]  /*c490*/  I2F.U64 R0, R2 ;  /* 0x0000000200007312 */ /* 0x004e240000301000 */
[----:B0-----:R-:W-:Y:S01]  /*c4a0*/  F2FP.BF16.F32.PACK_AB R0, RZ, R0 ;  /* 0x00000000ff00723e */ /* 0x001fe200000010ff */
[----:B------:R-:W-:Y:S06]  /*c4b0*/  BRA `(.L_x_247) ;  /* 0x00000000000c7947 */ /* 0x000fec0003800000 */
.L_x_270:
[----:B------:R-:W2:Y:S02]  /*c4c0*/  LDG.E R2, desc[UR36][R2.64] ;  /* 0x0000002402027981 */ /* 0x000ea4000c1e1900 */
[----:B--2---:R-:W-:-:S04]  /*c4d0*/  I2FP.F32.U32 R0, R2 ;  /* 0x0000000200007245 */ /* 0x004fc80000201000 */
[----:B------:R-:W-:-:S07]  /*c4e0*/  F2FP.BF16.F32.PACK_AB R0, RZ, R0 ;  /* 0x00000000ff00723e */ /* 0x000fce00000010ff */
.L_x_247:
        /* <DEDUP_REMOVED lines=22> */
.L_x_278:
[----:B------:R-:W-:-:S06]  /*c650*/  IMAD.U32 R3, R3, 0x10000, RZ ;  /* 0x0001000003037824 */ /* 0x000fcc00078e00ff */
[----:B------:R-:W0:Y:S02]  /*c660*/  F2I.S64.TRUNC R2, R3 ;  /* 0x0000000300027311 */ /* 0x000e24000020d900 */
[----:B0-----:R0:W-:Y:S01]  /*c670*/  STG.E.U8 desc[UR36][R16.64], R2 ;  /* 0x0000000210007986 */ /* 0x0011e2000c101124 */
[----:B------:R-:W-:Y:S05]  /*c680*/  BRA `(.L_x_280) ;  /* 0x0000000c00847947 */ /* 0x000fea0003800000 */
.L_x_277:
        /* <DEDUP_REMOVED lines=10> */
.L_x_282:
[----:B------:R-:W-:-:S06]  /*c730*/  IMAD.U32 R3, R3, 0x10000, RZ ;  /* 0x0001000003037824 */ /* 0x000fcc00078e00ff */
[----:B------:R-:W0:Y:S02]  /*c740*/  F2I.FTZ.TRUNC.NTZ R3, R3 ;  /* 0x0000000300037305 */ /* 0x000e24000021f100 */
[----:B0-----:R0:W-:Y:S01]  /*c750*/  STG.E desc[UR36][R16.64], R3 ;  /* 0x0000000310007986 */ /* 0x0011e2000c101924 */
[----:B------:R-:W-:Y:S05]  /*c760*/  BRA `(.L_x_280) ;  /* 0x0000000c004c7947 */ /* 0x000fea0003800000 */
.L_x_281:
[----:B------:R-:W-:-:S06]  /*c770*/  IMAD.U32 R3, R3, 0x10000, RZ ;  /* 0x0001000003037824 */ /* 0x000fcc00078e00ff */
[----:B------:R-:W0:Y:S02]  /*c780*/  F2I.FTZ.TRUNC.NTZ R3, R3 ;  /* 0x0000000300037305 */ /* 0x000e24000021f100 */
[----:B0-----:R0:W-:Y:S01]  /*c790*/  STG.E.U16 desc[UR36][R16.64], R3 ;  /* 0x0000000310007986 */ /* 0x0011e2000c101524 */
[----:B------:R-:W-:Y:S05]  /*c7a0*/  BRA `(.L_x_280) ;  /* 0x0000000c003c7947 */ /* 0x000fea0003800000 */
.L_x_276:
        /* <DEDUP_REMOVED lines=9> */
.L_x_284:
[----:B------:R-:W-:-:S05]  /*c840*/  IMAD.U32 R0, R3, 0x10000, RZ ;  /* 0x0001000003007824 */ /* 0x000fca00078e00ff */
[----:B------:R-:W-:-:S05]  /*c850*/  F2FP.F16.F32.PACK_AB R0, RZ, R0 ;  /* 0x00000000ff00723e */ /* 0x000fca00000000ff */
[----:B------:R0:W-:Y:S01]  /*c860*/  STG.E.U16 desc[UR36][R16.64], R0 ;  /* 0x0000000010007986 */ /* 0x0001e2000c101524 */
[----:B------:R-:W-:Y:S05]  /*c870*/  BRA `(.L_x_280) ;  /* 0x0000000c00087947 */ /* 0x000fea0003800000 */
.L_x_283:
        /* <DEDUP_REMOVED lines=10> */
.L_x_286:
[----:B------:R-:W-:-:S05]  /*c920*/  IMAD.U32 R3, R3, 0x10000, RZ ;  /* 0x0001000003037824 */ /* 0x000fca00078e00ff */
[----:B------:R-:W-:-:S04]  /*c930*/  F2FP.F16.F32.PACK_AB R3, RZ, R3 ;  /* 0x00000003ff03723e */ /* 0x000fc800000000ff */
[----:B------:R-:W-:-:S05]  /*c940*/  PRMT R3, R3, 0x5410, RZ ;  /* 0x0000541003037816 */ /* 0x000fca00000000ff */
[----:B------:R0:W-:Y:S01]  /*c950*/  STG.E desc[UR36][R16.64], R3 ;  /* 0x0000000310007986 */ /* 0x0001e2000c101924 */
[----:B------:R-:W-:Y:S05]  /*c960*/  BRA `(.L_x_280) ;  /* 0x0000000800cc7947 */ /* 0x000fea0003800000 */
.L_x_285:
[----:B------:R-:W-:-:S04]  /*c970*/  IMAD.U32 R2, R3, 0x10000, RZ ;  /* 0x0001000003027824 */ /* 0x000fc800078e00ff */
[----:B------:R-:W-:-:S06]  /*c980*/  FMUL.FTZ R2, R2, 1 ;  /* 0x3f80000002027820 */ /* 0x000fcc0000410000 */
[----:B------:R-:W0:Y:S02]  /*c990*/  F2F.F64.F32 R2, R2 ;  /* 0x0000000200027310 */ /* 0x000e240000201800 */
[----:B0-----:R0:W-:Y:S01]  /*c9a0*/  STG.E.64 desc[UR36][R16.64], R2 ;  /* 0x0000000210007986 */ /* 0x0011e2000c101b24 */
[----:B------:R-:W-:Y:S05]  /*c9b0*/  BRA `(.L_x_280) ;  /* 0x0000000800b87947 */ /* 0x000fea0003800000 */
.L_x_275:
        /* <DEDUP_REMOVED lines=13> */
.L_x_289:
[----:B------:R-:W-:Y:S01]  /*ca90*/  IMAD.U32 R3, R3, 0x10000, RZ ;  /* 0x0001000003037824 */ /* 0x000fe200078e00ff */
[----:B------:R-:W-:-:S03]  /*caa0*/  CS2R R6, SRZ ;  /* 0x0000000000067805 */ /* 0x000fc6000001ff00 */
[----:B------:R-:W-:-:S04]  /*cab0*/  FMUL.FTZ R3, R3, 1 ;  /* 0x3f80000003037820 */ /* 0x000fc80000410000 */
[----:B------:R-:W0:Y:S02]  /*cac0*/  F2F.F64.F32 R4, R3 ;  /* 0x0000000300047310 */ /* 0x000e240000201800 */
[----:B0-----:R0:W-:Y:S01]  /*cad0*/  STG.E.128 desc[UR36][R16.64], R4 ;  /* 0x0000000410007986 */ /* 0x0011e2000c101d24 */
[----:B------:R-:W-:Y:S05]  /*cae0*/  BRA `(.L_x_280) ;  /* 0x00000008006c7947 */ /* 0x000fea0003800000 */
.L_x_288:
        /* <DEDUP_REMOVED lines=21> */
.L_x_293:
[----:B------:R-:W-:Y:S05]  /*cc40*/  BSYNC B0 ;  /* 0x0000000000007941 */ /* 0x000fea0003800000 */
.L_x_292:
[----:B------:R-:W-:-:S05]  /*cc50*/  LOP3.LUT R3, R0, R3, RZ, 0xfc, !PT ;  /* 0x0000000300037212 */ /* 0x000fca00078efcff */
[----:B------:R0:W-:Y:S01]  /*cc60*/  STG.E.U8 desc[UR36][R16.64], R3 ;  /* 0x0000000310007986 */ /* 0x0001e2000c101124 */
[----:B------:R-:W-:Y:S05]  /*cc70*/  BRA `(.L_x_280) ;  /* 0x0000000800087947 */ /* 0x000fea0003800000 */
.L_x_291:
        /* <DEDUP_REMOVED lines=13> */
.L_x_295:
[----:B------:R-:W-:Y:S01]  /*cd50*/  IMAD.MOV.U32 R0, RZ, RZ, 0x7f ;  /* 0x0000007fff007424 */ /* 0x000fe200078e00ff */
[----:B------:R-:W-:-:S04]  /*cd60*/  ISETP.GT.U32.AND P0, PT, R2, 0x7f800000, PT ;  /* 0x7f8000000200780c */ /* 0x000fc80003f04070 */
[----:B------:R-:W-:-:S09]  /*cd70*/  SEL R0, R0, 0x7c, P0 ;  /* 0x0000007c00007807 */ /* 0x000fd20000000000 */
.L_x_296:
[----:B------:R-:W-:Y:S05]  /*cd80*/  BSYNC B0 ;  /* 0x0000000000007941 */ /* 0x000fea0003800000 */
.L_x_294:
[----:B------:R-:W-:-:S04]  /*cd90*/  LOP3.LUT R2, R3, 0x80000000, RZ, 0xc0, !PT ;  /* 0x8000000003027812 */ /* 0x000fc800078ec0ff */
[----:B------:R-:W-:-:S04]  /*cda0*/  SHF.R.U32.HI R3, RZ, 0x18, R2 ;  /* 0x00000018ff037819 */ /* 0x000fc80000011602 */
[----:B------:R-:W-:-:S05]  /*cdb0*/  LOP3.LUT R3, R0, R3, RZ, 0xfc, !PT ;  /* 0x0000000300037212 */ /* 0x000fca00078efcff */
[----:B------:R0:W-:Y:S01]  /*cdc0*/  STG.E.U8 desc[UR36][R16.64], R3 ;  /* 0x0000000310007986 */ /* 0x0001e2000c101124 */
[----:B------:R-:W-:Y:S05]  /*cdd0*/  BRA `(.L_x_280) ;  /* 0x0000000400b07947 */ /* 0x000fea0003800000 */
.L_x_290:
[----:B------:R0:W-:Y:S01]  /*cde0*/  STG.E.U16 desc[UR36][R16.64], R3 ;  /* 0x0000000310007986 */ /* 0x0001e2000c101524 */
[----:B------:R-:W-:Y:S05]  /*cdf0*/  BRA `(.L_x_280) ;  /* 0x0000000400a87947 */ /* 0x000fea0003800000 */
.L_x_287:
        /* <DEDUP_REMOVED lines=12> */
.L_x_299:
        /* <DEDUP_REMOVED lines=17> */
.L_x_302:
[----:B------:R-:W-:-:S04]  /*cfd0*/  LOP3.LUT R2, R3, 0x80000000, RZ, 0xc0, !PT ;  /* 0x8000000003027812 */ /* 0x000fc800078ec0ff */
[----:B------:R-:W-:-:S04]  /*cfe0*/  SHF.R.U32.HI R3, RZ, 0x18, R2 ;  /* 0x00000018ff037819 */ /* 0x000fc80000011602 */
[----:B------:R-:W-:-:S04]  /*cff0*/  LOP3.LUT R0, R0, R3, RZ, 0xfc, !PT ;  /* 0x0000000300007212 */ /* 0x000fc800078efcff */
[----:B------:R-:W-:-:S07]  /*d000*/  PRMT R8, R0, 0x7610, R8 ;  /* 0x0000761000087816 */ /* 0x000fce0000000008 */
.L_x_301:
[----:B------:R-:W-:Y:S05]  /*d010*/  BSYNC B0 ;  /* 0x0000000000007941 */ /* 0x000fea0003800000 */
.L_x_300:
[----:B------:R3:W-:Y:S01]  /*d020*/  STG.E.U8 desc[UR36][R16.64], R8 ;  /* 0x0000000810007986 */ /* 0x0007e2000c101124 */
[----:B------:R-:W-:Y:S05]  /*d030*/  BRA `(.L_x_280) ;  /* 0x0000000400187947 */ /* 0x000fea0003800000 */
.L_x_298:
        /* <DEDUP_REMOVED lines=17> */
.L_x_305:
[----:B------:R-:W-:-:S04]  /*d150*/  LOP3.LUT R2, R3, 0x80000000, RZ, 0xc0, !PT ;  /* 0x8000000003027812 */ /* 0x000fc800078ec0ff */
[----:B------:R-:W-:-:S04]  /*d160*/  SHF.R.U32.HI R3, RZ, 0x18, R2 ;  /* 0x00000018ff037819 */ /* 0x000fc80000011602 */
[----:B------:R-:W-:-:S04]  /*d170*/  LOP3.LUT R0, R0, R3, RZ, 0xfc, !PT ;  /* 0x0000000300007212 */ /* 0x000fc800078efcff */
[----:B------:R-:W-:-:S07]  /*d180*/  PRMT R8, R0, 0x7610, R8 ;  /* 0x0000761000087816 */ /* 0x000fce0000000008 */
.L_x_304:
[----:B------:R-:W-:Y:S05]  /*d190*/  BSYNC B0 ;  /* 0x0000000000007941 */ /* 0x000fea0003800000 */
.L_x_303:
[----:B------:R0:W-:Y:S01]  /*d1a0*/  STG.E.U8 desc[UR36][R16.64], R8 ;  /* 0x0000000810007986 */ /* 0x0001e2000c101124 */
[----:B------:R-:W-:Y:S05]  /*d1b0*/  BRA `(.L_x_280) ;  /* 0x0000000000b87947 */ /* 0x000fea0003800000 */
.L_x_297:
        /* <DEDUP_REMOVED lines=22> */
.L_x_279:
        /* <DEDUP_REMOVED lines=16> */
.L_x_308:
[----:B------:R-:W-:Y:S05]  /*d420*/  BRA `(.L_x_280) ;  /* 0x00000000001c7947 */ /* 0x000fea0003800000 */
.L_x_307:
[----:B------:R-:W-:-:S06]  /*d430*/  IMAD.U32 R3, R3, 0x10000, RZ ;  /* 0x0001000003037824 */ /* 0x000fcc00078e00ff */
[----:B------:R-:W0:Y:S02]  /*d440*/  F2I.U64.TRUNC R2, R3 ;  /* 0x0000000300027311 */ /* 0x000e24000020d800 */
[----:B0-----:R1:W-:Y:S01]  /*d450*/  STG.E.64 desc[UR36][R16.64], R2 ;  /* 0x0000000210007986 */ /* 0x0013e2000c101b24 */
[----:B------:R-:W-:Y:S05]  /*d460*/  BRA `(.L_x_280) ;  /* 0x00000000000c7947 */ /* 0x000fea0003800000 */
.L_x_306:
[----:B------:R-:W-:-:S06]  /*d470*/  IMAD.U32 R3, R3, 0x10000, RZ ;  /* 0x0001000003037824 */ /* 0x000fcc00078e00ff */
[----:B------:R-:W0:Y:S02]  /*d480*/  F2I.FTZ.U32.TRUNC.NTZ R3, R3 ;  /* 0x0000000300037305 */ /* 0x000e24000021f000 */
[----:B0-----:R0:W-:Y:S02]  /*d490*/  STG.E desc[UR36][R16.64], R3 ;  /* 0x0000000310007986 */ /* 0x0011e4000c101924 */
.L_x_280:
[----:B------:R-:W-:-:S07]  /*d4a0*/  VIADD R19, R19, 0x80 ;  /* 0x0000008013137836 */ /* 0x000fce0000000000 */
.L_x_207:
[----:B------:R-:W-:Y:S05]  /*d4b0*/  BSYNC B6 ;  /* 0x0000000000067941 */ /* 0x000fea0003800000 */
.L_x_206:
[----:B------:R-:W-:Y:S02]  /*d4c0*/  ULDC UR4, c[0x0][0x210] ;  /* 0x0000840000047ab9 */ /* 0x000fe40000000800 */
[----:B------:R-:W-:-:S13]  /*d4d0*/  ISETP.GE.AND P0, PT, R19, UR4, PT ;  /* 0x0000000413007c0c */ /* 0x000fda000bf06270 */
[----:B------:R-:W-:Y:S05]  /*d4e0*/  @P0 EXIT ;  /* 0x000000000000094d */ /* 0x000fea0003800000 */
        /* <DEDUP_REMOVED lines=354> */
.L_x_309:
        /* <DEDUP_REMOVED lines=23> */
.L_x_313:
[----:B------:R-:W2:Y:S02]  /*ec80*/  LDG.E.U8 R2, desc[UR36][R2.64] ;  /* 0x0000002402027981 */ /* 0x000ea4000c1e1100 */
[----:B--2---:R-:W-:-:S04]  /*ec90*/  I2FP.F32.U32 R0, R2 ;  /* 0x0000000200007245 */ /* 0x004fc80000201000 */
[----:B------:R-:W-:-:S04]  /*eca0*/  F2FP.BF16.F32.PACK_AB R0, RZ, R0 ;  /* 0x00000000ff00723e */ /* 0x000fc800000010ff */
[----:B------:R-:W-:Y:S01]  /*ecb0*/  PRMT R19, R0, 0x7610, R19 ;  /* 0x0000761000137816 */ /* 0x000fe20000000013 */
[----:B------:R-:W-:Y:S06]  /*ecc0*/  BRA `(.L_x_315) ;  /* 0x0000000c00c87947 */ /* 0x000fec0003800000 */
.L_x_312:
        /* <DEDUP_REMOVED lines=11> */
.L_x_317:
[----:B------:R-:W2:Y:S02]  /*ed80*/  LDG.E R2, desc[UR36][R2.64] ;  /* 0x0000002402027981 */ /* 0x000ea4000c1e1900 */
[----:B--2---:R-:W-:-:S04]  /*ed90*/  I2FP.F32.S32 R0, R2 ;  /* 0x0000000200007245 */ /* 0x004fc80000201400 */
[----:B------:R-:W-:-:S04]  /*eda0*/  F2FP.BF16.F32.PACK_AB R0, RZ, R0 ;  /* 0x00000000ff00723e */ /* 0x000fc800000010ff */
[----:B------:R-:W-:Y:S01]  /*edb0*/  PRMT R19, R0, 0x7610, R19 ;  /* 0x0000761000137816 */ /* 0x000fe20000000013 */
[----:B------:R-:W-:Y:S06]  /*edc0*/  BRA `(.L_x_315) ;  /* 0x0000000c00887947 */ /* 0x000fec0003800000 */
.L_x_316:
[----:B------:R-:W2:Y:S02]  /*edd0*/  LDG.E.U16 R2, desc[UR36][R2.64] ;  /* 0x0000002402027981 */ /* 0x000ea4000c1e1500 */
[----:B--2---:R-:W0:Y:S02]  /*ede0*/  I2F.S16 R0, R2 ;  /* 0x0000000200007306 */ /* 0x004e240000101400 */
[----:B0-----:R-:W-:-:S04]  /*edf0*/  F2FP.BF16.F32.PACK_AB R0, RZ, R0 ;  /* 0x00000000ff00723e */ /* 0x001fc800000010ff */
[----:B------:R-:W-:Y:S01]  /*ee00*/  PRMT R19, R0, 0x7610, R19 ;  /* 0x0000761000137816 */ /* 0x000fe20000000013 */
[----:B------:R-:W-:Y:S06]  /*ee10*/  BRA `(.L_x_315) ;  /* 0x0000000c00747947 */ /* 0x000fec0003800000 */
.L_x_311:
        /* <DEDUP_REMOVED lines=9> */
.L_x_319:
[----:B------:R-:W2:Y:S02]  /*eeb0*/  LDG.E.U16 R0, desc[UR36][R2.64] ;  /* 0x0000002402007981 */ /* 0x000ea4000c1e1500 */
[----:B--2---:R-:W-:-:S05]  /*eec0*/  HADD2.F32 R0, -RZ, R0.H0_H0 ;  /* 0x20000000ff007230 */ /* 0x004fca0000004100 */
[----:B------:R-:W-:-:S04]  /*eed0*/  F2FP.BF16.F32.PACK_AB R0, RZ, R0 ;  /* 0x00000000ff00723e */ /* 0x000fc800000010ff */
[----:B------:R-:W-:Y:S01]  /*eee0*/  PRMT R19, R0, 0x7610, R19 ;  /* 0x0000761000137816 */ /* 0x000fe20000000013 */
[----:B------:R-:W-:Y:S06]  /*eef0*/  BRA `(.L_x_315) ;  /* 0x0000000c003c7947 */ /* 0x000fec0003800000 */
.L_x_318:
        /* <DEDUP_REMOVED lines=9> */
.L_x_321:
[----:B------:R-:W2:Y:S02]  /*ef90*/  LDG.E.U16 R2, desc[UR36][R2.64] ;  /* 0x0000002402027981 */ /* 0x000ea4000c1e1500 */
[----:B--2---:R-:W-:-:S05]  /*efa0*/  HADD2.F32 R0, -RZ, R2.H0_H0 ;  /* 0x20000002ff007230 */ /* 0x004fca0000004100 */
[----:B------:R-:W-:-:S04]  /*efb0*/  F2FP.BF16.F32.PACK_AB R0, RZ, R0 ;  /* 0x00000000ff00723e */ /* 0x000fc800000010ff */
[----:B------:R-:W-:Y:S01]  /*efc0*/  PRMT R19, R0, 0x7610, R19 ;  /* 0x0000761000137816 */ /* 0x000fe20000000013 */
[----:B------:R-:W-:Y:S06]  /*efd0*/  BRA `(.L_x_315) ;  /* 0x0000000c00047947 */ /* 0x000fec0003800000 */
.L_x_320:
        /* <DEDUP_REMOVED lines=9> */
.L_x_310:
        /* <DEDUP_REMOVED lines=14> */
.L_x_324:
        /* <DEDUP_REMOVED lines=9> */
.L_x_323:
        /* <DEDUP_REMOVED lines=28> */
.L_x_326:
        /* <DEDUP_REMOVED lines=15> */
.L_x_325:
[----:B------:R0:W5:Y:S01]  /*f490*/  LDG.E.U16 R19, desc[UR36][R2.64] ;  /* 0x0000002402137981 */ /* 0x000162000c1e1500 */
[----:B------:R-:W-:Y:S05]  /*f4a0*/  BRA `(.L_x_315) ;  /* 0x0000000400d07947 */ /* 0x000fea0003800000 */
.L_x_322:
        /* <DEDUP_REMOVED lines=13> */
.L_x_329:
        /* <DEDUP_REMOVED lines=21> */
.L_x_333:
[----:B------:R-:W-:Y:S05]  /*f6d0*/  BSYNC B1 ;  /* 0x0000000000017941 */ /* 0x000fea0003800000 */
.L_x_332:
[----:B------:R-:W-:Y:S01]  /*f6e0*/  LEA R3, R0, 0x3b800000, 0x17 ;  /* 0x3b80000000037811 */ /* 0x000fe200078eb8ff */
[----:B------:R-:W-:-:S05]  /*f6f0*/  IMAD.SHL.U32 R0, R2, 0x100000, RZ ;  /* 0x0010000002007824 */ /* 0x000fca00078e00ff */
[----:B------:R-:W-:-:S07]  /*f700*/  LOP3.LUT R0, R3, R0, R4, 0xfe, !PT ;  /* 0x0000000003007212 */ /* 0x000fce00078efe04 */
.L_x_331:
[----:B------:R-:W-:Y:S05]  /*f710*/  BSYNC B0 ;  /* 0x0000000000007941 */ /* 0x000fea0003800000 */
.L_x_330:
[----:B------:R-:W-:-:S04]  /*f720*/  F2FP.BF16.F32.PACK_AB R0, RZ, R0 ;  /* 0x00000000ff00723e */ /* 0x000fc800000010ff */
[----:B------:R-:W-:Y:S01]  /*f730*/  PRMT R19, R0, 0x7610, R19 ;  /* 0x0000761000137816 */ /* 0x000fe20000000013 */
[----:B------:R-:W-:Y:S06]  /*f740*/  BRA `(.L_x_315) ;  /* 0x0000000400287947 */ /* 0x000fec0003800000 */
.L_x_328:
        /* <DEDUP_REMOVED lines=21> */
.L_x_337:
[----:B------:R-:W-:Y:S05]  /*f8a0*/  BSYNC B1 ;  /* 0x0000000000017941 */ /* 0x000fea0003800000 */
.L_x_336:
[----:B------:R-:W-:Y:S01]  /*f8b0*/  LEA R3, R0, 0x37800000, 0x17 ;  /* 0x3780000000037811 */ /* 0x000fe200078eb8ff */
[----:B------:R-:W-:-:S05]  /*f8c0*/  IMAD.SHL.U32 R0, R2, 0x200000, RZ ;  /* 0x0020000002007824 */ /* 0x000fca00078e00ff */
[----:B------:R-:W-:-:S07]  /*f8d0*/  LOP3.LUT R0, R3, R0, R4, 0xfe, !PT ;  /* 0x0000000003007212 */ /* 0x000fce00078efe04 */
.L_x_335:
[----:B------:R-:W-:Y:S05]  /*f8e0*/  BSYNC B0 ;  /* 0x0000000000007941 */ /* 0x000fea0003800000 */
.L_x_334:
[----:B------:R-:W-:-:S04]  /*f8f0*/  F2FP.BF16.F32.PACK_AB R0, RZ, R0 ;  /* 0x00000000ff00723e */ /* 0x000fc800000010ff */
[----:B------:R-:W-:Y:S01]  /*f900*/  PRMT R19, R0, 0x7610, R19 ;  /* 0x0000761000137816 */ /* 0x000fe20000000013 */
[----:B------:R-:W-:Y:S06]  /*f910*/  BRA `(.L_x_315) ;  /* 0x0000000000b47947 */ /* 0x000fec0003800000 */
.L_x_327:
        /* <DEDUP_REMOVED lines=14> */
.L_x_341:
[----:B------:R-:W-:Y:S05]  /*fa00*/  BSYNC B0 ;  /* 0x0000000000007941 */ /* 0x000fea0003800000 */
.L_x_340:
[----:B------:R-:W-:-:S04]  /*fa10*/  F2FP.BF16.F32.PACK_AB R0, RZ, R0 ;  /* 0x00000000ff00723e */ /* 0x000fc800000010ff */
[----:B------:R-:W-:Y:S01]  /*fa20*/  PRMT R19, R0, 0x7610, R19 ;  /* 0x0000761000137816 */ /* 0x000fe20000000013 */
[----:B------:R-:W-:Y:S06]  /*fa30*/  BRA `(.L_x_315) ;  /* 0x00000000006c7947 */ /* 0x000fec0003800000 */
.L_x_314:
        /* <DEDUP_REMOVED lines=16> */
.L_x_342:
[----:B------:R-:W-:Y:S01]  /*fb40*/  PRMT R19, RZ, 0x7610, R19 ;  /* 0x00007610ff137816 */ /* 0x000fe20000000013 */
[----:B------:R-:W-:Y:S06]  /*fb50*/  BRA `(.L_x_315) ;  /* 0x0000000000247947 */ /* 0x000fec0003800000 */
.L_x_339:
[----:B------:R-:W2:Y:S02]  /*fb60*/  LDG.E.64 R2, desc[UR36][R2.64] ;  /* 0x0000002402027981 */ /* 0x000ea4000c1e1b00 */
[----:B--2---:R-:W0:Y:S02]  /*fb70*/  I2F.U64 R0, R2 ;  /* 0x0000000200007312 */ /* 0x004e240000301000 */
[----:B0-----:R-:W-:-:S04]  /*fb80*/  F2FP.BF16.F32.PACK_AB R0, RZ, R0 ;  /* 0x00000000ff00723e */ /* 0x001fc800000010ff */
[----:B------:R-:W-:Y:S01]  /*fb90*/  PRMT R19, R0, 0x7610, R19 ;  /* 0x0000761000137816 */ /* 0x000fe20000000013 */
[----:B------:R-:W-:Y:S06]  /*fba0*/  BRA `(.L_x_315) ;  /* 0x0000000000107947 */ /* 0x000fec0003800000 */
.L_x_338:
[----:B------:R-:W2:Y:S02]  /*fbb0*/  LDG.E R2, desc[UR36][R2.64] ;  /* 0x0000002402027981 */ /* 0x000ea4000c1e1900 */
[----:B--2---:R-:W-:-:S04]  /*fbc0*/  I2FP.F32.U32 R0, R2 ;  /* 0x0000000200007245 */ /* 0x004fc80000201000 */
[----:B------:R-:W-:-:S04]  /*fbd0*/  F2FP.BF16.F32.PACK_AB R0, RZ, R0 ;  /* 0x00000000ff00723e */ /* 0x000fc800000010ff */
[----:B------:R-:W-:-:S07]  /*fbe0*/  PRMT R19, R0, 0x7610, R19 ;  /* 0x0000761000137816 */ /* 0x000fce0000000013 */
.L_x_315:
        /* <DEDUP_REMOVED lines=19> */
.L_x_346:
[----:B------:R-:W2:Y:S02]  /*fd20*/  LDG.E.U8 R2, desc[UR36][R2.64] ;  /* 0x0000002402027981 */ /* 0x000ea4000c1e1100 */
[----:B--2---:R-:W-:-:S04]  /*fd30*/  I2FP.F32.U32 R0, R2 ;  /* 0x0000000200007245 */ /* 0x004fc80000201000 */
[----:B------:R-:W-:Y:S01]  /*fd40*/  F2FP.BF16.F32.PACK_AB R0, RZ, R0 ;  /* 0x00000000ff00723e */ /* 0x000fe200000010ff */
[----:B------:R-:W-:Y:S06]  /*fd50*/  BRA `(.L_x_348) ;  /* 0x0000000c00907947 */ /* 0x000fec0003800000 */
.L_x_345:
        /* <DEDUP_REMOVED lines=10> */
.L_x_350:
[----:B------:R-:W2:Y:S02]  /*fe00*/  LDG.E R2, desc[UR36][R2.64] ;  /* 0x0000002402027981 */ /* 0x000ea4000c1e1900 */
[----:B--2---:R-:W-:-:S04]  /*fe10*/  I2FP.F32.S32 R0, R2 ;  /* 0x0000000200007245 */ /* 0x004fc80000201400 */
[----:B------:R-:W-:Y:S01]  /*fe20*/  F2FP.BF16.F32.PACK_AB R0, RZ, R0 ;  /* 0x00000000ff00723e */ /* 0x000fe200000010ff */
[----:B------:R-:W-:Y:S06]  /*fe30*/  BRA `(.L_x_348) ;  /* 0x0000000c00587947 */ /* 0x000fec0003800000 */
.L_x_349:
[----:B------:R-:W2:Y:S02]  /*fe40*/  LDG.E.U16 R2, desc[UR36][R2.64] ;  /* 0x0000002402027981 */ /* 0x000ea4000c1e1500 */
[----:B--2---:R-:W0:Y:S02]  /*fe50*/  I2F.S16 R0, R2 ;  /* 0x0000000200007306 */ /* 0x004e240000101400 */
[----:B0-----:R-:W-:Y:S01]  /*fe60*/  F2FP.BF16.F32.PACK_AB R0, RZ, R0 ;  /* 0x00000000ff00723e */ /* 0x001fe200000010ff */
[----:B------:R-:W-:Y:S06]  /*fe70*/  BRA `(.L_x_348) ;  /* 0x0000000c00487947 */ /* 0x000fec0003800000 */
.L_x_344:
        /* <DEDUP_REMOVED lines=9> */
.L_x_352:
[----:B------:R-:W2:Y:S02]  /*ff10*/  LDG.E.U16 R0, desc[UR36][R2.64] ;  /* 0x0000002402007981 */ /* 0x000ea4000c1e1500 */
[----:B--2---:R-:W-:-:S05]  /*ff20*/  HADD2.F32 R0, -RZ, R0.H0_H0 ;  /* 0x20000000ff007230 */ /* 0x004fca0000004100 */
[----:B------:R-:W-:Y:S01]  /*ff30*/  F2FP.BF16.F32.PACK_AB R0, RZ, R0 ;  /* 0x00000000ff00723e */ /* 0x000fe200000010ff */
[----:B------:R-:W-:Y:S06]  /*ff40*/  BRA `(.L_x_348) ;  /* 0x0000000c00147947 */ /* 0x000fec0003800000 */
.L_x_351:
        /* <DEDUP_REMOVED lines=9> */
.L_x_354:
[----:B------:R-:W2:Y:S02]  /*ffe0*/  LDG.E.U16 R2, desc[UR36][R2.64] ;  /* 0x0000002402027981 */ /* 0x000ea4000c1e1500 */
[----:B--2---:R-:W-:-:S05]  /*fff0*/  HADD2.F32 R0, -RZ, R2.H0_H0 ;  /* 0x20000002ff007230 */ /* 0x004fca0000004100 */
[----:B------:R-:W-:Y:S01]  /*10000*/  F2FP.BF16.F32.PACK_AB R0, RZ, R0 ;  /* 0x00000000ff00723e */ /* 0x000fe200000010ff */
[----:B------:R-:W-:Y:S06]  /*10010*/  BRA `(.L_x_348) ;  /* 0x0000000800e07947 */ /* 0x000fec0003800000 */
.L_x_353:
        /* <DEDUP_REMOVED lines=8> */
.L_x_343:
        /* <DEDUP_REMOVED lines=13> */
.L_x_357:
        /* <DEDUP_REMOVED lines=8> */
.L_x_356:
        /* <DEDUP_REMOVED lines=28> */
.L_x_359:
        /* <DEDUP_REMOVED lines=15> */
.L_x_358:
[----:B------:R0:W5:Y:S01]  /*104a0*/  LDG.E.U16 R0, desc[UR36][R2.64] ;  /* 0x0000002402007981 */ /* 0x000162000c1e1500 */
[----:B------:R-:W-:Y:S05]  /*104b0*/  BRA `(.L_x_348) ;  /* 0x0000000400b87947 */ /* 0x000fea0003800000 */
.L_x_355:
        /* <DEDUP_REMOVED lines=12> */
.L_x_362:
        /* <DEDUP_REMOVED lines=21> */
.L_x_366:
[----:B------:R-:W-:Y:S05]  /*106d0*/  BSYNC B1 ;  /* 0x0000000000017941 */ /* 0x000fea0003800000 */
.L_x_365:
[----:B------:R-:W-:Y:S01]  /*106e0*/  LEA R3, R0, 0x3b800000, 0x17 ;  /* 0x3b80000000037811 */ /* 0x000fe200078eb8ff */
[----:B------:R-:W-:-:S05]  /*106f0*/  IMAD.SHL.U32 R0, R2, 0x100000, RZ ;  /* 0x0010000002007824 */ /* 0x000fca00078e00ff */
[----:B------:R-:W-:-:S07]  /*10700*/  LOP3.LUT R0, R3, R0, R4, 0xfe, !PT ;  /* 0x0000000003007212 */ /* 0x000fce00078efe04 */
.L_x_364:
[----:B------:R-:W-:Y:S05]  /*10710*/  BSYNC B0 ;  /* 0x0000000000007941 */ /* 0x000fea0003800000 */
.L_x_363:
[----:B------:R-:W-:Y:S01]  /*10720*/  F2FP.BF16.F32.PACK_AB R0, RZ, R0 ;  /* 0x00000000ff00723e */ /* 0x000fe200000010ff */
[----:B------:R-:W-:Y:S06]  /*10730*/  BRA `(.L_x_348) ;  /* 0x0000000400187947 */ /* 0x000fec0003800000 */
.L_x_361:
        /* <DEDUP_REMOVED lines=21> */
.L_x_370:
[----:B------:R-:W-:Y:S05]  /*10890*/  BSYNC B1 ;  /* 0x0000000000017941 */ /* 0x000fea0003800000 */
.L_x_369:
[----:B------:R-:W-:Y:S01]  /*108a0*/  LEA R3, R0, 0x37800000, 0x17 ;  /* 0x3780000000037811 */ /* 0x000fe200078eb8ff */
[----:B------:R-:W-:-:S05]  /*108b0*/  IMAD.SHL.U32 R0, R2, 0x200000, RZ ;  /* 0x0020000002007824 */ /* 0x000fca00078e00ff */
[----:B------:R-:W-:-:S07]  /*108c0*/  LOP3.LUT R0, R3, R0, R4, 0xfe, !PT ;  /* 0x0000000003007212 */ /* 0x000fce00078efe04 */
.L_x_368:
[----:B------:R-:W-:Y:S05]  /*108d0*/  BSYNC B0 ;  /* 0x0000000000007941 */ /* 0x000fea0003800000 */
.L_x_367:
[----:B------:R-:W-:Y:S01]  /*108e0*/  F2FP.BF16.F32.PACK_AB R0, RZ, R0 ;  /* 0x00000000ff00723e */ /* 0x000fe200000010ff */
[----:B------:R-:W-:Y:S06]  /*108f0*/  BRA `(.L_x_348) ;  /* 0x0000000000a87947 */ /* 0x000fec0003800000 */
.L_x_360:
        /* <DEDUP_REMOVED lines=14> */
.L_x_374:
[----:B------:R-:W-:Y:S05]  /*109e0*/  BSYNC B0 ;  /* 0x0000000000007941 */ /* 0x000fea0003800000 */
.L_x_373:
[----:B------:R-:W-:Y:S01]  /*109f0*/  F2FP.BF16.F32.PACK_AB R0, RZ, R0 ;  /* 0x00000000ff00723e */ /* 0x000fe200000010ff */
[----:B------:R-:W-:Y:S06]  /*10a00*/  BRA `(.L_x_348) ;  /* 0x0000000000647947 */ /* 0x000fec0003800000 */
.L_x_347:
        /* <DEDUP_REMOVED lines=16> */
.L_x_375:
[----:B------:R-:W-:Y:S01]  /*10b10*/  PRMT R0, RZ, 0x7610, R0 ;  /* 0x00007610ff007816 */ /* 0x000fe20000000000 */
[----:B------:R-:W-:Y:S06]  /*10b20*/  BRA `(.L_x_348) ;  /* 0x00000000001c7947 */ /* 0x000fec0003800000 */
.L_x_372:
[----:B------:R-:W2:Y:S02]  /*10b30*/  LDG.E.64 R2, desc[UR36][R2.64] ;  /* 0x0000002402027981 */ /* 0x000ea4000c1e1b00 */
[----:B--2---:R-:W0:Y:S02]  /*10b40*/  I2F.U64 R0, R2 ;  /* 0x0000000200007312 */ /* 0x004e240000301000 */
[----:B0-----:R-:W-:Y:S01]  /*10b50*/  F2FP.BF16.F32.PACK_AB R0, RZ, R0 ;  /* 0x00000000ff00723e */ /* 0x001fe200000010ff */
[----:B------:R-:W-:Y:S06]  /*10b60*/  BRA `(.L_x_348) ;  /* 0x00000000000c7947 */ /* 0x000fec0003800000 */
.L_x_371:
[----:B------:R-:W2:Y:S02]  /*10b70*/  LDG.E R2, desc[UR36][R2.64] ;  /* 0x0000002402027981 */ /* 0x000ea4000c1e1900 */
[----:B--2---:R-:W-:-:S04]  /*10b80*/  I2FP.F32.U32 R0, R2 ;  /* 0x0000000200007245 */ /* 0x004fc80000201000 */
[----:B------:R-:W-:-:S07]  /*10b90*/  F2FP.BF16.F32.PACK_AB R0, RZ, R0 ;  /* 0x00000000ff00723e */ /* 0x000fce00000010ff */
.L_x_348:
        /* <DEDUP_REMOVED lines=20> */
[----:B0-----:R-:W-:Y:S01]  /*10ce0*/  STG.E.U8 desc[UR36][R16.64], R3 ;  /* 0x0000000310007986 */ /* 0x001fe2000c101124 */
[----:B------:R-:W-:Y:S05]  /*10cf0*/  EXIT ;  /* 0x000000000000794d */ /* 0x000fea0003800000 */
.L_x_379:
[----:B------:R-:W-:-:S06]  /*10d00*/  IMAD.U32 R3, R3, 0x10000, RZ ;  /* 0x0001000003037824 */ /* 0x000fcc00078e00ff */
[----:B------:R-:W0:Y:S02]  /*10d10*/  F2I.S64.TRUNC R2, R3 ;  /* 0x0000000300027311 */ /* 0x000e24000020d900 */
[----:B0-----:R-:W-:Y:S01]  /*10d20*/  STG.E.U8 desc[UR36][R16.64], R2 ;  /* 0x0000000210007986 */ /* 0x001fe2000c101124 */
[----:B------:R-:W-:Y:S05]  /*10d30*/  EXIT ;  /* 0x000000000000794d */ /* 0x000fea0003800000 */
.L_x_378:
        /* <DEDUP_REMOVED lines=8> */
[----:B0-----:R-:W-:Y:S01]  /*10dc0*/  STG.E.64 desc[UR36][R16.64], R2 ;  /* 0x0000000210007986 */ /* 0x001fe2000c101b24 */
[----:B------:R-:W-:Y:S05]  /*10dd0*/  EXIT ;  /* 0x000000000000794d */ /* 0x000fea0003800000 */
.L_x_382:
[----:B------:R-:W-:-:S06]  /*10de0*/  IMAD.U32 R3, R3, 0x10000, RZ ;  /* 0x0001000003037824 */ /* 0x000fcc00078e00ff */
[----:B------:R-:W0:Y:S02]  /*10df0*/  F2I.FTZ.TRUNC.NTZ R3, R3 ;  /* 0x0000000300037305 */ /* 0x000e24000021f100 */
[----:B0-----:R-:W-:Y:S01]  /*10e00*/  STG.E desc[UR36][R16.64], R3 ;  /* 0x0000000310007986 */ /* 0x001fe2000c101924 */
[----:B------:R-:W-:Y:S05]  /*10e10*/  EXIT ;  /* 0x000000000000794d */ /* 0x000fea0003800000 */
.L_x_381:
[----:B------:R-:W-:-:S06]  /*10e20*/  IMAD.U32 R3, R3, 0x10000, RZ ;  /* 0x0001000003037824 */ /* 0x000fcc00078e00ff */
[----:B------:R-:W0:Y:S02]  /*10e30*/  F2I.FTZ.TRUNC.NTZ R3, R3 ;  /* 0x0000000300037305 */ /* 0x000e24000021f100 */
[----:B0-----:R-:W-:Y:S01]  /*10e40*/  STG.E.U16 desc[UR36][R16.64], R3 ;  /* 0x0000000310007986 */ /* 0x001fe2000c101524 */
[----:B------:R-:W-:Y:S05]  /*10e50*/  EXIT ;  /* 0x000000000000794d */ /* 0x000fea0003800000 */
.L_x_377:
[----:B------:R-:W-:-:S13]  /*10e60*/  ISETP.GT.AND P0, PT, R2, 0x6, PT ;  /* 0x000000060200780c */ /* 0x000fda0003f04270 */
[----:B------:R-:W-:Y:S05]  /*10e70*/  @P0 BRA `(.L_x_383) ;  /* 0x00000000002c0947 */ /* 0x000fea0003800000 */
[----:B------:R-:W-:-:S13]  /*10e80*/  ISETP.NE.AND P0, PT, R2, 0x5, PT ;  /* 0x000000050200780c */ /* 0x000fda0003f05270 */
[----:B------:R-:W-:Y:S05]  /*10e90*/  @!P0 BRA `(.L_x_384) ;  /* 0x0000000000148947 */ /* 0x000fea0003800000 */
[----:B------:R-:W-:-:S13]  /*10ea0*/  ISETP.NE.AND P0, PT, R2, 0x6, PT ;  /* 0x000000060200780c */ /* 0x000fda0003f05270 */
[----:B------:R-:W-:Y:S05]  /*10eb0*/  @P0 BRA `(.L_x_380) ;  /* 0x0000000800c40947 */ /* 0x000fea0003800000 */
[----:B------:R-:W-:-:S05]  /*10ec0*/  IMAD.U32 R3, R3, 0x10000, RZ ;  /* 0x0001000003037824 */ /* 0x000fca00078e00ff */
[----:B------:R-:W-:Y:S01]  /*10ed0*/  STG.E desc[UR36][R16.64], R3 ;  /* 0x0000000310007986 */ /* 0x000fe2000c101924 */
[----:B------:R-:W-:Y:S05]  /*10ee0*/  EXIT ;  /* 0x000000000000794d */ /* 0x000fea0003800000 */
.L_x_384:
[----:B------:R-:W-:-:S05]  /*10ef0*/  IMAD.U32 R0, R3, 0x10000, RZ ;  /* 0x0001000003007824 */ /* 0x000fca00078e00ff */
[----:B------:R-:W-:-:S05]  /*10f00*/  F2FP.F16.F32.PACK_AB R0, RZ, R0 ;  /* 0x00000000ff00723e */ /* 0x000fca00000000ff */
[----:B------:R-:W-:Y:S01]  /*10f10*/  STG.E.U16 desc[UR36][R16.64], R0 ;  /* 0x0000000010007986 */ /* 0x000fe2000c101524 */
[----:B------:R-:W-:Y:S05]  /*10f20*/  EXIT ;  /* 0x000000000000794d */ /* 0x000fea0003800000 */
.L_x_383:
        /* <DEDUP_REMOVED lines=8> */
[----:B------:R-:W-:Y:S01]  /*10fb0*/  STG.E.64 desc[UR36][R16.64], R2 ;  /* 0x0000000210007986 */ /* 0x000fe2000c101b24 */
[----:B------:R-:W-:Y:S05]  /*10fc0*/  EXIT ;  /* 0x000000000000794d */ /* 0x000fea0003800000 */
.L_x_386:
[----:B------:R-:W-:-:S05]  /*10fd0*/  IMAD.U32 R3, R3, 0x10000, RZ ;  /* 0x0001000003037824 */ /* 0x000fca00078e00ff */
[----:B------:R-:W-:-:S04]  /*10fe0*/  F2FP.F16.F32.PACK_AB R3, RZ, R3 ;  /* 0x00000003ff03723e */ /* 0x000fc800000000ff */
[----:B------:R-:W-:-:S05]  /*10ff0*/  PRMT R3, R3, 0x5410, RZ ;  /* 0x0000541003037816 */ /* 0x000fca00000000ff */
[----:B------:R-:W-:Y:S01]  /*11000*/  STG.E desc[UR36][R16.64], R3 ;  /* 0x0000000310007986 */ /* 0x000fe2000c101924 */
[----:B------:R-:W-:Y:S05]  /*11010*/  EXIT ;  /* 0x000000000000794d */ /* 0x000fea0003800000 */
.L_x_385:
[----:B------:R-:W-:-:S04]  /*11020*/  IMAD.U32 R2, R3, 0x10000, RZ ;  /* 0x0001000003027824 */ /* 0x000fc800078e00ff */
[----:B------:R-:W-:-:S06]  /*11030*/  FMUL.FTZ R2, R2, 1 ;  /* 0x3f80000002027820 */ /* 0x000fcc0000410000 */
[----:B------:R-:W0:Y:S02]  /*11040*/  F2F.F64.F32 R2, R2 ;  /* 0x0000000200027310 */ /* 0x000e240000201800 */
[----:B0-----:R-:W-:Y:S01]  /*11050*/  STG.E.64 desc[UR36][R16.64], R2 ;  /* 0x0000000210007986 */ /* 0x001fe2000c101b24 */
[----:B------:R-:W-:Y:S05]  /*11060*/  EXIT ;  /* 0x000000000000794d */ /* 0x000fea0003800000 */
.L_x_376:
        /* <DEDUP_REMOVED lines=11> */
[----:B------:R-:W-:Y:S01]  /*11120*/  STG.E.U8 desc[UR36][R16.64], R3 ;  /* 0x0000000310007986 */ /* 0x000fe2000c101124 */
[----:B------:R-:W-:Y:S05]  /*11130*/  EXIT ;  /* 0x000000000000794d */ /* 0x000fea0003800000 */
.L_x_389:
[----:B------:R-:W-:Y:S01]  /*11140*/  IMAD.U32 R3, R3, 0x10000, RZ ;  /* 0x0001000003037824 */ /* 0x000fe200078e00ff */
[----:B------:R-:W-:-:S03]  /*11150*/  CS2R R6, SRZ ;  /* 0x0000000000067805 */ /* 0x000fc6000001ff00 */
[----:B------:R-:W-:-:S04]  /*11160*/  FMUL.FTZ R3, R3, 1 ;  /* 0x3f80000003037820 */ /* 0x000fc80000410000 */
[----:B------:R-:W0:Y:S02]  /*11170*/  F2F.F64.F32 R4, R3 ;  /* 0x0000000300047310 */ /* 0x000e240000201800 */
[----:B0-----:R-:W-:Y:S01]  /*11180*/  STG.E.128 desc[UR36][R16.64], R4 ;  /* 0x0000000410007986 */ /* 0x001fe2000c101d24 */
[----:B------:R-:W-:Y:S05]  /*11190*/  EXIT ;  /* 0x000000000000794d */ /* 0x000fea0003800000 */
.L_x_388:
        /* <DEDUP_REMOVED lines=21> */
.L_x_393:
[----:B------:R-:W-:Y:S05]  /*112f0*/  BSYNC B0 ;  /* 0x0000000000007941 */ /* 0x000fea0003800000 */
.L_x_392:
[----:B------:R-:W-:-:S05]  /*11300*/  LOP3.LUT R3, R0, R3, RZ, 0xfc, !PT ;  /* 0x0000000300037212 */ /* 0x000fca00078efcff */
[----:B------:R-:W-:Y:S01]  /*11310*/  STG.E.U8 desc[UR36][R16.64], R3 ;  /* 0x0000000310007986 */ /* 0x000fe2000c101124 */
[----:B------:R-:W-:Y:S05]  /*11320*/  EXIT ;  /* 0x000000000000794d */ /* 0x000fea0003800000 */
.L_x_391:
        /* <DEDUP_REMOVED lines=13> */
.L_x_395:
[----:B------:R-:W-:Y:S01]  /*11400*/  IMAD.MOV.U32 R0, RZ, RZ, 0x7f ;  /* 0x0000007fff007424 */ /* 0x000fe200078e00ff */
[----:B------:R-:W-:-:S04]  /*11410*/  ISETP.GT.U32.AND P0, PT, R2, 0x7f800000, PT ;  /* 0x7f8000000200780c */ /* 0x000fc80003f04070 */
[----:B------:R-:W-:-:S09]  /*11420*/  SEL R0, R0, 0x7c, P0 ;  /* 0x0000007c00007807 */ /* 0x000fd20000000000 */
.L_x_396:
[----:B------:R-:W-:Y:S05]  /*11430*/  BSYNC B0 ;  /* 0x0000000000007941 */ /* 0x000fea0003800000 */
.L_x_394:
[----:B------:R-:W-:-:S04]  /*11440*/  LOP3.LUT R2, R3, 0x80000000, RZ, 0xc0, !PT ;  /* 0x8000000003027812 */ /* 0x000fc800078ec0ff */
[----:B------:R-:W-:-:S04]  /*11450*/  SHF.R.U32.HI R3, RZ, 0x18, R2 ;  /* 0x00000018ff037819 */ /* 0x000fc80000011602 */
[----:B------:R-:W-:-:S05]  /*11460*/  LOP3.LUT R3, R0, R3, RZ, 0xfc, !PT ;  /* 0x0000000300037212 */ /* 0x000fca00078efcff */
[----:B------:R-:W-:Y:S01]  /*11470*/  STG.E.U8 desc[UR36][R16.64], R3 ;  /* 0x0000000310007986 */ /* 0x000fe2000c101124 */
[----:B------:R-:W-:Y:S05]  /*11480*/  EXIT ;  /* 0x000000000000794d */ /* 0x000fea0003800000 */
.L_x_390:
[----:B------:R-:W-:Y:S01]  /*11490*/  STG.E.U16 desc[UR36][R16.64], R3 ;  /* 0x0000000310007986 */ /* 0x000fe2000c101524 */
[----:B------:R-:W-:Y:S05]  /*114a0*/  EXIT ;  /* 0x000000000000794d */ /* 0x000fea0003800000 */
.L_x_387:
        /* <DEDUP_REMOVED lines=10> */
[----:B0-----:R-:W-:Y:S01]  /*11550*/  STG.E.U16 desc[UR36][R16.64], R3 ;  /* 0x0000000310007986 */ /* 0x001fe2000c101524 */
[----:B------:R-:W-:Y:S05]  /*11560*/  EXIT ;  /* 0x000000000000794d */ /* 0x000fea0003800000 */
.L_x_399:
        /* <DEDUP_REMOVED lines=17> */
.L_x_402:
[----:B------:R-:W-:-:S04]  /*11680*/  LOP3.LUT R2, R3, 0x80000000, RZ, 0xc0, !PT ;  /* 0x8000000003027812 */ /* 0x000fc800078ec0ff */
[----:B------:R-:W-:-:S04]  /*11690*/  SHF.R.U32.HI R3, RZ, 0x18, R2 ;  /* 0x00000018ff037819 */ /* 0x000fc80000011602 */
[----:B------:R-:W-:-:S04]  /*116a0*/  LOP3.LUT R0, R0, R3, RZ, 0xfc, !PT ;  /* 0x0000000300007212 */ /* 0x000fc800078efcff */
[----:B------:R-:W-:-:S07]  /*116b0*/  PRMT R8, R0, 0x7610, R8 ;  /* 0x0000761000087816 */ /* 0x000fce0000000008 */
.L_x_401:
[----:B------:R-:W-:Y:S05]  /*116c0*/  BSYNC B0 ;  /* 0x0000000000007941 */ /* 0x000fea0003800000 */
.L_x_400:
[----:B------:R-:W-:Y:S01]  /*116d0*/  STG.E.U8 desc[UR36][R16.64], R8 ;  /* 0x0000000810007986 */ /* 0x000fe2000c101124 */
[----:B------:R-:W-:Y:S05]  /*116e0*/  EXIT ;  /* 0x000000000000794d */ /* 0x000fea0003800000 */
.L_x_398:
        /* <DEDUP_REMOVED lines=17> */
.L_x_405:
[----:B------:R-:W-:-:S04]  /*11800*/  LOP3.LUT R2, R3, 0x80000000, RZ, 0xc0, !PT ;  /* 0x8000000003027812 */ /* 0x000fc800078ec0ff */
[----:B------:R-:W-:-:S04]  /*11810*/  SHF.R.U32.HI R3, RZ, 0x18, R2 ;  /* 0x00000018ff037819 */ /* 0x000fc80000011602 */
[----:B------:R-:W-:-:S04]  /*11820*/  LOP3.LUT R0, R0, R3, RZ, 0xfc, !PT ;  /* 0x0000000300007212 */ /* 0x000fc800078efcff */
[----:B------:R-:W-:-:S07]  /*11830*/  PRMT R8, R0, 0x7610, R8 ;  /* 0x0000761000087816 */ /* 0x000fce0000000008 */
.L_x_404:
[----:B------:R-:W-:Y:S05]  /*11840*/  BSYNC B0 ;  /* 0x0000000000007941 */ /* 0x000fea0003800000 */
.L_x_403:
[----:B------:R-:W-:Y:S01]  /*11850*/  STG.E.U8 desc[UR36][R16.64], R8 ;  /* 0x0000000810007986 */ /* 0x000fe2000c101124 */
[----:B------:R-:W-:Y:S05]  /*11860*/  EXIT ;  /* 0x000000000000794d */ /* 0x000fea0003800000 */
.L_x_397:
        /* <DEDUP_REMOVED lines=20> */
[----:B------:R-:W-:Y:S01]  /*119b0*/  STG.E.U8 desc[UR36][R16.64], R3 ;  /* 0x0000000310007986 */ /* 0x000fe2000c101124 */
[----:B------:R-:W-:Y:S05]  /*119c0*/  EXIT ;  /* 0x000000000000794d */ /* 0x000fea0003800000 */
.L_x_380:
        /* <DEDUP_REMOVED lines=16> */
.L_x_408:
[----:B------:R-:W-:Y:S05]  /*11ad0*/  EXIT ;  /* 0x000000000000794d */ /* 0x000fea0003800000 */
.L_x_407:
[----:B------:R-:W-:-:S06]  /*11ae0*/  IMAD.U32 R3, R3, 0x10000, RZ ;  /* 0x0001000003037824 */ /* 0x000fcc00078e00ff */
[----:B------:R-:W0:Y:S02]  /*11af0*/  F2I.U64.TRUNC R2, R3 ;  /* 0x0000000300027311 */ /* 0x000e24000020d800 */
[----:B0-----:R-:W-:Y:S01]  /*11b00*/  STG.E.64 desc[UR36][R16.64], R2 ;  /* 0x0000000210007986 */ /* 0x001fe2000c101b24 */
[----:B------:R-:W-:Y:S05]  /*11b10*/  EXIT ;  /* 0x000000000000794d */ /* 0x000fea0003800000 */
.L_x_406:
[----:B------:R-:W-:-:S06]  /*11b20*/  IMAD.U32 R3, R3, 0x10000, RZ ;  /* 0x0001000003037824 */ /* 0x000fcc00078e00ff */
[----:B------:R-:W0:Y:S02]  /*11b30*/  F2I.FTZ.U32.TRUNC.NTZ R3, R3 ;  /* 0x0000000300037305 */ /* 0x000e24000021f000 */
[----:B0-----:R-:W-:Y:S01]  /*11b40*/  STG.E desc[UR36][R16.64], R3 ;  /* 0x0000000310007986 */ /* 0x001fe2000c101924 */
[----:B------:R-:W-:Y:S05]  /*11b50*/  EXIT ;  /* 0x000000000000794d */ /* 0x000fea0003800000 */
.L_x_409:
[----:B------:R-:W-:-:S00]  /*11b60*/  BRA `(.L_x_409) ;  /* 0xfffffffc00fc7947 */ /* 0x000fc0000383ffff */
[----:B------:R-:W-:-:S00]  /*11b70*/  NOP ;  /* 0x0000000000007918 */ /* 0x000fc00000000000 */
        /* <DEDUP_REMOVED lines=8> */
.L_x_5678:


//--------------------- .text._ZN2at6native27unrolled_elementwise_kernelIZZZNS0_66_GLOBAL__N__d53a5ca4_28_ActivationLeakyReluKernel_cu_f5210f67_355426leaky_relu_backward_kernelERNS_18TensorIteratorBaseERKN3c106ScalarEENKUlvE_clEvENKUlvE2_clEvEUlNS5_8BFloat16ESB_E_St5arrayIPcLm3EELi4E23TrivialOffsetCalculatorILi2EjESG_ILi1EjENS0_6memory12LoadWithCastILi2EEENSJ_13StoreWithCastILi1EEEEEviT_T0_T2_T3_T4_T5_ --------------------------
	.section	.text._ZN2at6native27unrolled_elementwise_kernelIZZZNS0_66_GLOBAL__N__d53a5ca4_28_ActivationLeakyReluKernel_cu_f5210f67_355426leaky_relu_backward_kernelERNS_18TensorIteratorBaseERKN3c106ScalarEENKUlvE_clEvENKUlvE2_clEvEUlNS5_8BFloat16ESB_E_St5arrayIPcLm3EELi4E23TrivialOffsetCalculatorILi2EjESG_ILi1EjENS0_6memory12LoadWithCastILi2EEENSJ_13StoreWithCastILi1EEEEEviT_T0_T2_T3_T4_T5_,"ax",@progbits
	.align	128
        .global         _ZN2at6native27unrolled_elementwise_kernelIZZZNS0_66_GLOBAL__N__d53a5ca4_28_ActivationLeakyReluKernel_cu_f5210f67_355426leaky_relu_backward_kernelERNS_18TensorIteratorBaseERKN3c106ScalarEENKUlvE_clEvENKUlvE2_clEvEUlNS5_8BFloat16ESB_E_St5arrayIPcLm3EELi4E23TrivialOffsetCalculatorILi2EjESG_ILi1EjENS0_6memory12LoadWithCastILi2EEENSJ_13StoreWithCastILi1EEEEEviT_T0_T2_T3_T4_T5_
        .type           _ZN2at6native27unrolled_elementwise_kernelIZZZNS0_66_GLOBAL__N__d53a5ca4_28_ActivationLeakyReluKernel_cu_f5210f67_355426leaky_relu_backward_kernelERNS_18TensorIteratorBaseERKN3c106ScalarEENKUlvE_clEvENKUlvE2_clEvEUlNS5_8BFloat16ESB_E_St5arrayIPcLm3EELi4E23TrivialOffsetCalculatorILi2EjESG_ILi1EjENS0_6memory12LoadWithCastILi2EEENSJ_13StoreWithCastILi1EEEEEviT_T0_T2_T3_T4_T5_,@function
        .size           _ZN2at6native27unrolled_elementwise_kernelIZZZNS0_66_GLOBAL__N__d53a5ca4_28_ActivationLeakyReluKernel_cu_f5210f67_355426leaky_relu_backward_kernelERNS_18TensorIteratorBaseERKN3c106ScalarEENKUlvE_clEvENKUlvE2_clEvEUlNS5_8BFloat16ESB_E_St5arrayIPcLm3EELi4E23TrivialOffsetCalculatorILi2EjESG_ILi1EjENS0_6memory12LoadWithCastILi2EEENSJ_13StoreWithCastILi1EEEEEviT_T0_T2_T3_T4_T5_,(.L_x_5679 - _ZN2at6native27unrolled_elementwise_kernelIZZZNS0_66_GLOBAL__N__d53a5ca4_28_ActivationLeakyReluKernel_cu_f5210f67_355426leaky_relu_backward_kernelERNS_18TensorIteratorBaseERKN3c106ScalarEENKUlvE_clEvENKUlvE2_clEvEUlNS5_8BFloat16ESB_E_St5arrayIPcLm3EELi4E23TrivialOffsetCalculatorILi2EjESG_ILi1EjENS0_6memory12LoadWithCastILi2EEENSJ_13StoreWithCastILi1EEEEEviT_T0_T2_T3_T4_T5_)
        .other          _ZN2at6native27unrolled_elementwise_kernelIZZZNS0_66_GLOBAL__N__d53a5ca4_28_ActivationLeakyReluKernel_cu_f5210f67_355426leaky_relu_backward_kernelERNS_18TensorIteratorBaseERKN3c106ScalarEENKUlvE_clEvENKUlvE2_clEvEUlNS5_8BFloat16ESB_E_St5arrayIPcLm3EELi4E23TrivialOffsetCalculatorILi2EjESG_ILi1EjENS0_6memory12LoadWithCastILi2EEENSJ_13StoreWithCastILi1EEEEEviT_T0_T2_T3_T4_T5_,@"STO_CUDA_ENTRY STV_DEFAULT"
_ZN2at6native27unrolled_elementwise_kernelIZZZNS0_66_GLOBAL__N__d53a5ca4_28_ActivationLeakyReluKernel_cu_f5210f67_355426leaky_relu_backward_kernelERNS_18TensorIteratorBaseERKN3c106ScalarEENKUlvE_clEvENKUlvE2_clEvEUlNS5_8BFloat16ESB_E_St5arrayIPcLm3EELi4E23TrivialOffsetCalculatorILi2EjESG_ILi1EjENS0_6memory12LoadWithCastILi2EEENSJ_13StoreWithCastILi1EEEEEviT_T0_T2_T3_T4_T5_:
.text._ZN2at6native27unrolled_elementwise_kernelIZZZNS0_66_GLOBAL__N__d53a5ca4_28_ActivationLeakyReluKernel_cu_f5210f67_355426leaky_relu_backward_kernelERNS_18TensorIteratorBaseERKN3c106ScalarEENKUlvE_clEvENKUlvE2_clEvEUlNS5_8BFloat16ESB_E_St5arrayIPcLm3EELi4E23TrivialOffsetCalculatorILi2EjESG_ILi1EjENS0_6memory12LoadWithCastILi2EEENSJ_13StoreWithCastILi1EEEEEviT_T0_T2_T3_T4_T5_:
[----:B------:R-:W0:Y:S01]  /*0000*/  LDC R1, c[0x0][0x28] ;  /* 0x00000a00ff017b82 */ /* 0x000e220000000800 */
[----:B------:R-:W1:Y:S07]  /*0010*/  S2R R2, SR_CTAID.X ;  /* 0x0000000000027919 */ /* 0x000e6e0000002500 */
[----:B------:R-:W1:Y:S01]  /*0020*/  LDC R3, c[0x0][0x210] ;  /* 0x00008400ff037b82 */ /* 0x000e620000000800 */
[----:B------:R-:W-:Y:S01]  /*0030*/  ULDC.64 UR36, c[0x0][0x208] ;  /* 0x0000820000247ab9 */ /* 0x000fe20000000a00 */
[----:B------:R-:W-:Y:S01]  /*0040*/  BSSY B6, `(.L_x_410) ;  /* 0x0000224000067945 */ /* 0x000fe20003800000 */
[----:B------:R-:W2:Y:S01]  /*0050*/  S2R R25, SR_TID.X ;  /* 0x0000000000197919 */ /* 0x000ea20000002100 */
[----:B------:R-:W-:-:S02]  /*0060*/  PRMT R17, RZ, 0x7610, R17 ;  /* 0x00007610ff117816 */ /* 0x000fc40000000011 */
[----:B------:R-:W-:Y:S02]  /*0070*/  PRMT R18, RZ, 0x7610, R18 ;  /* 0x00007610ff127816 */ /* 0x000fe40000000012 */
[----:B------:R-:W3:Y:S01]  /*0080*/  LDC.U8 R23, c[0x0][0x244] ;  /* 0x00009100ff177b82 */ /* 0x000ee20000000000 */
[----:B------:R-:W-:-:S07]  /*0090*/  PRMT R22, RZ, 0x7610, R22 ;  /* 0x00007610ff167816 */ /* 0x000fce0000000016 */
[----:B------:R-:W4:Y:S01]  /*00a0*/  LDC.U8 R24, c[0x0][0x245] ;  /* 0x00009140ff187b82 */ /* 0x000f220000000000 */
[----:B-1----:R-:W-:-:S05]  /*00b0*/  IMAD R16, R2, -0x200, R3 ;  /* 0xfffffe0002107824 */ /* 0x002fca00078e0203 */
[----:B--2---:R-:W-:-:S13]  /*00c0*/  ISETP.GE.AND P0, PT, R25, R16, PT ;  /* 0x000000101900720c */ /* 0x004fda0003f06270 */
[----:B0--34-:R-:W-:Y:S05]  /*00d0*/  @P0 BRA `(.L_x_411) ;  /* 0x0000002000680947 */ /* 0x019fea0003800000 */
[----:B------:R-:W0:Y:S01]  /*00e0*/  LDC.64 R4, c[0x0][0x230] ;  /* 0x00008c00ff047b82 */ /* 0x000e220000000a00 */
[----:B------:R-:W-:Y:S01]  /*00f0*/  PRMT R0, R23, 0x9910, RZ ;  /* 0x0000991017007816 */ /* 0x000fe200000000ff */
[----:B------:R-:W-:Y:S01]  /*0100*/  IMAD R19, R2, 0x200, R25 ;  /* 0x0000020002137824 */ /* 0x000fe200078e0219 */
[----:B------:R-:W-:Y:S02]  /*0110*/  ULDC UR4, c[0x0][0x248] ;  /* 0x0000920000047ab9 */ /* 0x000fe40000000800 */
[----:B------:R-:W-:Y:S01]  /*0120*/  ISETP.GT.AND P0, PT, R0, 0x9, PT ;  /* 0x000000090000780c */ /* 0x000fe20003f04270 */
[----:B------:R-:W-:-:S05]  /*0130*/  IMAD R3, R19, UR4, RZ ;  /* 0x0000000413037c24 */ /* 0x000fca000f8e02ff */
[----:B0-----:R-:W-:-:S05]  /*0140*/  IADD3 R4, P1, R3, R4, RZ ;  /* 0x0000000403047210 */ /* 0x001fca0007f3e0ff */
[----:B------:R-:W-:Y:S02]  /*0150*/  IMAD.X R5, RZ, RZ, R5, P1 ;  /* 0x000000ffff057224 */ /* 0x000fe400008e0605 */
[----:B------:R-:W-:Y:S06]  /*0160*/  @P0 BRA `(.L_x_412) ;  /* 0x0000000400300947 */ /* 0x000fec0003800000 */
        /* <DEDUP_REMOVED lines=13> */
.L_x_415:
[----:B------:R-:W2:Y:S02]  /*0240*/  LDG.E.U8 R4, desc[UR36][R4.64] ;  /* 0x0000002404047981 */ /* 0x000ea4000c1e1100 */
[----:B--2---:R-:W-:-:S04]  /*0250*/  I2FP.F32.U32 R0, R4 ;  /* 0x0000000400007245 */ /* 0x004fc80000201000 */
[----:B------:R-:W-:-:S04]  /*0260*/  F2FP.BF16.F32.PACK_AB R0, RZ, R0 ;  /* 0x00000000ff00723e */ /* 0x000fc800000010ff */
[----:B------:R-:W-:Y:S01]  /*0270*/  PRMT R18, R0, 0x7610, R18 ;  /* 0x0000761000127816 */ /* 0x000fe20000000012 */
[----:B------:R-:W-:Y:S06]  /*0280*/  BRA `(.L_x_417) ;  /* 0x0000000c00c87947 */ /* 0x000fec0003800000 */
.L_x_414:
        /* <DEDUP_REMOVED lines=11> */
.L_x_419:
[----:B------:R-:W2:Y:S02]  /*0340*/  LDG.E R4, desc[UR36][R4.64] ;  /* 0x0000002404047981 */ /* 0x000ea4000c1e1900 */
[----:B--2---:R-:W-:-:S04]  /*0350*/  I2FP.F32.S32 R0, R4 ;  /* 0x0000000400007245 */ /* 0x004fc80000201400 */
[----:B------:R-:W-:-:S04]  /*0360*/  F2FP.BF16.F32.PACK_AB R0, RZ, R0 ;  /* 0x00000000ff00723e */ /* 0x000fc800000010ff */
[----:B------:R-:W-:Y:S01]  /*0370*/  PRMT R18, R0, 0x7610, R18 ;  /* 0x0000761000127816 */ /* 0x000fe20000000012 */
[----:B------:R-:W-:Y:S06]  /*0380*/  BRA `(.L_x_417) ;  /* 0x0000000c00887947 */ /* 0x000fec0003800000 */
.L_x_418:
[----:B------:R-:W2:Y:S02]  /*0390*/  LDG.E.U16 R4, desc[UR36][R4.64] ;  /* 0x0000002404047981 */ /* 0x000ea4000c1e1500 */
[----:B--2---:R-:W0:Y:S02]  /*03a0*/  I2F.S16 R0, R4 ;  /* 0x0000000400007306 */ /* 0x004e240000101400 */
[----:B0-----:R-:W-:-:S04]  /*03b0*/  F2FP.BF16.F32.PACK_AB R0, RZ, R0 ;  /* 0x00000000ff00723e */ /* 0x001fc800000010ff */
[----:B------:R-:W-:Y:S01]  /*03c0*/  PRMT R18, R0, 0x7610, R18 ;  /* 0x0000761000127816 */ /* 0x000fe20000000012 */
[----:B------:R-:W-:Y:S06]  /*03d0*/  BRA `(.L_x_417) ;  /* 0x0000000c00747947 */ /* 0x000fec0003800000 */
.L_x_413:
        /* <DEDUP_REMOVED lines=9> */
.L_x_421:
[----:B------:R-:W2:Y:S02]  /*0470*/  LDG.E.U16 R0, desc[UR36][R4.64] ;  /* 0x0000002404007981 */ /* 0x000ea4000c1e1500 */
[----:B--2---:R-:W-:-:S05]  /*0480*/  HADD2.F32 R0, -RZ, R0.H0_H0 ;  /* 0x20000000ff007230 */ /* 0x004fca0000004100 */
[----:B------:R-:W-:-:S04]  /*0490*/  F2FP.BF16.F32.PACK_AB R0, RZ, R0 ;  /* 0x00000000ff00723e */ /* 0x000fc800000010ff */
[----:B------:R-:W-:Y:S01]  /*04a0*/  PRMT R18, R0, 0x7610, R18 ;  /* 0x0000761000127816 */ /* 0x000fe20000000012 */
[----:B------:R-:W-:Y:S06]  /*04b0*/  BRA `(.L_x_417) ;  /* 0x0000000c003c7947 */ /* 0x000fec0003800000 */
.L_x_420:
        /* <DEDUP_REMOVED lines=9> */
.L_x_423:
[----:B------:R-:W2:Y:S02]  /*0550*/  LDG.E.U16 R4, desc[UR36][R4.64] ;  /* 0x0000002404047981 */ /* 0x000ea4000c1e1500 */
[----:B--2---:R-:W-:-:S05]  /*0560*/  HADD2.F32 R0, -RZ, R4.H0_H0 ;  /* 0x20000004ff007230 */ /* 0x004fca0000004100 */
[----:B------:R-:W-:-:S04]  /*0570*/  F2FP.BF16.F32.PACK_AB R0, RZ, R0 ;  /* 0x00000000ff00723e */ /* 0x000fc800000010ff */
[----:B------:R-:W-:Y:S01]  /*0580*/  PRMT R18, R0, 0x7610, R18 ;  /* 0x0000761000127816 */ /* 0x000fe20000000012 */
[----:B------:R-:W-:Y:S06]  /*0590*/  BRA `(.L_x_417) ;  /* 0x0000000c00047947 */ /* 0x000fec0003800000 */
.L_x_422:
        /* <DEDUP_REMOVED lines=9> */
.L_x_412:
        /* <DEDUP_REMOVED lines=14> */
.L_x_426:
        /* <DEDUP_REMOVED lines=9> */
.L_x_425:
        /* <DEDUP_REMOVED lines=28> */
.L_x_428:
[----:B------:R-:W2:Y:S02]  /*0960*/  LDG.E.U8 R4, desc[UR36][R4.64] ;  /* 0x0000002404047981 */ /* 0x000ea4000c1e1100 */
[----:B--2---:R-:W-:-:S05]  /*0970*/  IMAD.SHL.U32 R0, R4, 0x2000000, RZ ;  /* 0x0200000004007824 */ /* 0x004fca00078e00ff */
[----:B------:R-:W-:-:S13]  /*0980*/  ISETP.GE.U32.AND P0, PT, R0, 0x8000000, PT ;  /* 0x080000000000780c */ /* 0x000fda0003f06070 */
[C---:B------:R-:W-:Y:S02]  /*0990*/  @!P0 IMAD.SHL.U32 R0, R4.reuse, 0x100, RZ ;  /* 0x0000010004008824 */ /* 0x040fe400078e00ff */
[----:B------:R-:W-:-:S03]  /*09a0*/  @P0 IMAD.SHL.U32 R3, R4, 0x200000, RZ ;  /* 0x0020000004030824 */ /* 0x000fc600078e00ff */
[----:B------:R-:W-:Y:S02]  /*09b0*/  @!P0 LOP3.LUT R0, R0, 0x7f00, RZ, 0xc0, !PT ;  /* 0x00007f0000008812 */ /* 0x000fe400078ec0ff */
[----:B------:R-:W-:Y:S02]  /*09c0*/  @P0 LOP3.LUT R3, R3, 0x70000000, RZ, 0xfc, !PT ;  /* 0x7000000003030812 */ /* 0x000fe400078efcff */
[----:B------:R-:W-:-:S03]  /*09d0*/  @!P0 LOP3.LUT R0, R0, 0x3f000000, RZ, 0xfc, !PT ;  /* 0x3f00000000008812 */ /* 0x000fc600078efcff */
[----:B------:R-:W-:Y:S02]  /*09e0*/  @P0 FMUL.FTZ R3, R3, 1.9259299443872358531e-34 ;  /* 0x0780000003030820 */ /* 0x000fe40000410000 */
[----:B------:R-:W-:Y:S01]  /*09f0*/  @!P0 FADD.FTZ R3, R0, -0.5 ;  /* 0xbf00000000038421 */ /* 0x000fe20000010000 */
[----:B------:R-:W-:-:S05]  /*0a00*/  IMAD.SHL.U32 R0, R4, 0x1000000, RZ ;  /* 0x0100000004007824 */ /* 0x000fca00078e00ff */
[----:B------:R-:W-:-:S04]  /*0a10*/  LOP3.LUT R0, R3, 0x80000000, R0, 0xf8, !PT ;  /* 0x8000000003007812 */ /* 0x000fc800078ef800 */
[----:B------:R-:W-:-:S04]  /*0a20*/  F2FP.BF16.F32.PACK_AB R0, RZ, R0 ;  /* 0x00000000ff00723e */ /* 0x000fc800000010ff */
[----:B------:R-:W-:Y:S01]  /*0a30*/  PRMT R18, R0, 0x7610, R18 ;  /* 0x0000761000127816 */ /* 0x000fe20000000012 */
[----:B------:R-:W-:Y:S06]  /*0a40*/  BRA `(.L_x_417) ;  /* 0x0000000400d87947 */ /* 0x000fec0003800000 */
.L_x_427:
[----:B------:R0:W5:Y:S01]  /*0a50*/  LDG.E.U16 R18, desc[UR36][R4.64] ;  /* 0x0000002404127981 */ /* 0x000162000c1e1500 */
[----:B------:R-:W-:Y:S05]  /*0a60*/  BRA `(.L_x_417) ;  /* 0x0000000400d07947 */ /* 0x000fea0003800000 */
.L_x_424:
        /* <DEDUP_REMOVED lines=13> */
.L_x_431:
        /* <DEDUP_REMOVED lines=21> */
.L_x_435:
[----:B------:R-:W-:Y:S05]  /*0c90*/  BSYNC B1 ;  /* 0x0000000000017941 */ /* 0x000fea0003800000 */
.L_x_434:
[----:B------:R-:W-:Y:S01]  /*0ca0*/  LEA R5, R0, 0x3b800000, 0x17 ;  /* 0x3b80000000057811 */ /* 0x000fe200078eb8ff */
[----:B------:R-:W-:-:S05]  /*0cb0*/  IMAD.SHL.U32 R0, R3, 0x100000, RZ ;  /* 0x0010000003007824 */ /* 0x000fca00078e00ff */
[----:B------:R-:W-:-:S07]  /*0cc0*/  LOP3.LUT R0, R5, R0, R6, 0xfe, !PT ;  /* 0x0000000005007212 */ /* 0x000fce00078efe06 */
.L_x_433:
[----:B------:R-:W-:Y:S05]  /*0cd0*/  BSYNC B0 ;  /* 0x0000000000007941 */ /* 0x000fea0003800000 */
.L_x_432:
[----:B------:R-:W-:-:S04]  /*0ce0*/  F2FP.BF16.F32.PACK_AB R0, RZ, R0 ;  /* 0x00000000ff00723e */ /* 0x000fc800000010ff */
[----:B------:R-:W-:Y:S01]  /*0cf0*/  PRMT R18, R0, 0x7610, R18 ;  /* 0x0000761000127816 */ /* 0x000fe20000000012 */
[----:B------:R-:W-:Y:S06]  /*0d00*/  BRA `(.L_x_417) ;  /* 0x0000000400287947 */ /* 0x000fec0003800000 */
.L_x_430:
        /* <DEDUP_REMOVED lines=21> */
.L_x_439:
[----:B------:R-:W-:Y:S05]  /*0e60*/  BSYNC B1 ;  /* 0x0000000000017941 */ /* 0x000fea0003800000 */
.L_x_438:
[----:B------:R-:W-:Y:S01]  /*0e70*/  LEA R5, R0, 0x37800000, 0x17 ;  /* 0x3780000000057811 */ /* 0x000fe200078eb8ff */
[----:B------:R-:W-:-:S05]  /*0e80*/  IMAD.SHL.U32 R0, R3, 0x200000, RZ ;  /* 0x0020000003007824 */ /* 0x000fca00078e00ff */
[----:B------:R-:W-:-:S07]  /*0e90*/  LOP3.LUT R0, R5, R0, R6, 0xfe, !PT ;  /* 0x0000000005007212 */ /* 0x000fce00078efe06 */
.L_x_437:
[----:B------:R-:W-:Y:S05]  /*0ea0*/  BSYNC B0 ;  /* 0x0000000000007941 */ /* 0x000fea0003800000 */
.L_x_436:
[----:B------:R-:W-:-:S04]  /*0eb0*/  F2FP.BF16.F32.PACK_AB R0, RZ, R0 ;  /* 0x00000000ff00723e */ /* 0x000fc800000010ff */
[----:B------:R-:W-:Y:S01]  /*0ec0*/  PRMT R18, R0, 0x7610, R18 ;  /* 0x0000761000127816 */ /* 0x000fe20000000012 */
[----:B------:R-:W-:Y:S06]  /*0ed0*/  BRA `(.L_x_417) ;  /* 0x0000000000b47947 */ /* 0x000fec0003800000 */
.L_x_429:
        /* <DEDUP_REMOVED lines=14> */
.L_x_443:
[----:B------:R-:W-:Y:S05]  /*0fc0*/  BSYNC B0 ;  /* 0x0000000000007941 */ /* 0x000fea0003800000 */
.L_x_442:
[----:B------:R-:W-:-:S04]  /*0fd0*/  F2FP.BF16.F32.PACK_AB R0, RZ, R0 ;  /* 0x00000000ff00723e */ /* 0x000fc800000010ff */
[----:B------:R-:W-:Y:S01]  /*0fe0*/  PRMT R18, R0, 0x7610, R18 ;  /* 0x0000761000127816 */ /* 0x000fe20000000012 */
[----:B------:R-:W-:Y:S06]  /*0ff0*/  BRA `(.L_x_417) ;  /* 0x00000000006c7947 */ /* 0x000fec0003800000 */
.L_x_416:
        /* <DEDUP_REMOVED lines=16> */
.L_x_444:
[----:B------:R-:W-:Y:S01]  /*1100*/  PRMT R18, RZ, 0x7610, R18 ;  /* 0x00007610ff127816 */ /* 0x000fe20000000012 */
[----:B------:R-:W-:Y:S06]  /*1110*/  BRA `(.L_x_417) ;  /* 0x0000000000247947 */ /* 0x000fec0003800000 */
.L_x_441:
[----:B------:R-:W2:Y:S02]  /*1120*/  LDG.E.64 R4, desc[UR36][R4.64] ;  /* 0x0000002404047981 */ /* 0x000ea4000c1e1b00 */
[----:B--2---:R-:W0:Y:S02]  /*1130*/  I2F.U64 R0, R4 ;  /* 0x0000000400007312 */ /* 0x004e240000301000 */
[----:B0-----:R-:W-:-:S04]  /*1140*/  F2FP.BF16.F32.PACK_AB R0, RZ, R0 ;  /* 0x00000000ff00723e */ /* 0x001fc800000010ff */
[----:B------:R-:W-:Y:S01]  /*1150*/  PRMT R18, R0, 0x7610, R18 ;  /* 0x0000761000127816 */ /* 0x000fe20000000012 */
[----:B------:R-:W-:Y:S06]  /*1160*/  BRA `(.L_x_417) ;  /* 0x0000000000107947 */ /* 0x000fec0003800000 */
.L_x_440:
[----:B------:R-:W2:Y:S02]  /*1170*/  LDG.E R4, desc[UR36][R4.64] ;  /* 0x0000002404047981 */ /* 0x000ea4000c1e1900 */
[----:B--2---:R-:W-:-:S04]  /*1180*/  I2FP.F32.U32 R0, R4 ;  /* 0x0000000400007245 */ /* 0x004fc80000201000 */
[----:B------:R-:W-:-:S04]  /*1190*/  F2FP.BF16.F32.PACK_AB R0, RZ, R0 ;  /* 0x00000000ff00723e */ /* 0x000fc800000010ff */
[----:B------:R-:W-:-:S07]  /*11a0*/  PRMT R18, R0, 0x7610, R18 ;  /* 0x0000761000127816 */ /* 0x000fce0000000012 */
.L_x_417:
[----:B0-----:R-:W0:Y:S01]  /*11b0*/  LDC.64 R4, c[0x0][0x238] ;  /* 0x00008e00ff047b82 */ /* 0x001e220000000a00 */
[----:B------:R-:W-:Y:S01]  /*11c0*/  PRMT R0, R24, 0x9910, RZ ;  /* 0x0000991018007816 */ /* 0x000fe200000000ff */
[----:B------:R-:W-:Y:S02]  /*11d0*/  ULDC UR4, c[0x0][0x24c] ;  /* 0x0000930000047ab9 */ /* 0x000fe40000000800 */
[----:B------:R-:W-:Y:S01]  /*11e0*/  IMAD R19, R19, UR4, RZ ;  /* 0x0000000413137c24 */ /* 0x000fe2000f8e02ff */
[----:B------:R-:W-:-:S04]  /*11f0*/  ISETP.GT.AND P0, PT, R0, 0x9, PT ;  /* 0x000000090000780c */ /* 0x000fc80003f04270 */
[----:B0-----:R-:W-:-:S05]  /*1200*/  IADD3 R4, P1, R19, R4, RZ ;  /* 0x0000000413047210 */ /* 0x001fca0007f3e0ff */
[----:B------:R-:W-:-:S04]  /*1210*/  IMAD.X R5, RZ, RZ, R5, P1 ;  /* 0x000000ffff057224 */ /* 0x000fc800008e0605 */
        /* <DEDUP_REMOVED lines=14> */
.L_x_448:
[----:B------:R-:W2:Y:S02]  /*1300*/  LDG.E.U8 R4, desc[UR36][R4.64] ;  /* 0x0000002404047981 */ /* 0x000ea4000c1e1100 */
[----:B--2---:R-:W-:-:S04]  /*1310*/  I2FP.F32.U32 R0, R4 ;  /* 0x0000000400007245 */ /* 0x004fc80000201000 */
[----:B------:R-:W-:-:S04]  /*1320*/  F2FP.BF16.F32.PACK_AB R0, RZ, R0 ;  /* 0x00000000ff00723e */ /* 0x000fc800000010ff */
[----:B------:R-:W-:Y:S01]  /*1330*/  PRMT R22, R0, 0x7610, R22 ;  /* 0x0000761000167816 */ /* 0x000fe20000000016 */
[----:B------:R-:W-:Y:S06]  /*1340*/  BRA `(.L_x_450) ;  /* 0x0000000c00c87947 */ /* 0x000fec0003800000 */
.L_x_447:
        /* <DEDUP_REMOVED lines=11> */
.L_x_452:
[----:B------:R-:W2:Y:S02]  /*1400*/  LDG.E R4, desc[UR36][R4.64] ;  /* 0x0000002404047981 */ /* 0x000ea4000c1e1900 */
[----:B--2---:R-:W-:-:S04]  /*1410*/  I2FP.F32.S32 R0, R4 ;  /* 0x0000000400007245 */ /* 0x004fc80000201400 */
[----:B------:R-:W-:-:S04]  /*1420*/  F2FP.BF16.F32.PACK_AB R0, RZ, R0 ;  /* 0x00000000ff00723e */ /* 0x000fc800000010ff */
[----:B------:R-:W-:Y:S01]  /*1430*/  PRMT R22, R0, 0x7610, R22 ;  /* 0x0000761000167816 */ /* 0x000fe20000000016 */
[----:B------:R-:W-:Y:S06]  /*1440*/  BRA `(.L_x_450) ;  /* 0x0000000c00887947 */ /* 0x000fec0003800000 */
.L_x_451:
[----:B------:R-:W2:Y:S02]  /*1450*/  LDG.E.U16 R4, desc[UR36][R4.64] ;  /* 0x0000002404047981 */ /* 0x000ea4000c1e1500 */
[----:B--2---:R-:W0:Y:S02]  /*1460*/  I2F.S16 R0, R4 ;  /* 0x0000000400007306 */ /* 0x004e240000101400 */
[----:B0-----:R-:W-:-:S04]  /*1470*/  F2FP.BF16.F32.PACK_AB R0, RZ, R0 ;  /* 0x00000000ff00723e */ /* 0x001fc800000010ff */
[----:B------:R-:W-:Y:S01]  /*1480*/  PRMT R22, R0, 0x7610, R22 ;  /* 0x0000761000167816 */ /* 0x000fe20000000016 */
[----:B------:R-:W-:Y:S06]  /*1490*/  BRA `(.L_x_450) ;  /* 0x0000000c00747947 */ /* 0x000fec0003800000 */
.L_x_446:
        /* <DEDUP_REMOVED lines=9> */
.L_x_454:
[----:B------:R-:W2:Y:S02]  /*1530*/  LDG.E.U16 R0, desc[UR36][R4.64] ;  /* 0x0000002404007981 */ /* 0x000ea4000c1e1500 */
[----:B--2---:R-:W-:-:S05]  /*1540*/  HADD2.F32 R0, -RZ, R0.H0_H0 ;  /* 0x20000000ff007230 */ /* 0x004fca0000004100 */
[----:B------:R-:W-:-:S04]  /*1550*/  F2FP.BF16.F32.PACK_AB R0, RZ, R0 ;  /* 0x00000000ff00723e */ /* 0x000fc800000010ff */
[----:B------:R-:W-:Y:S01]  /*1560*/  PRMT R22, R0, 0x7610, R22 ;  /* 0x0000761000167816 */ /* 0x000fe20000000016 */
[----:B------:R-:W-:Y:S06]  /*1570*/  BRA `(.L_x_450) ;  /* 0x0000000c003c7947 */ /* 0x000fec0003800000 */
.L_x_453:
        /* <DEDUP_REMOVED lines=9> */
.L_x_456:
[----:B------:R-:W2:Y:S02]  /*1610*/  LDG.E.U16 R4, desc[UR36][R4.64] ;  /* 0x0000002404047981 */ /* 0x000ea4000c1e1500 */
[----:B--2---:R-:W-:-:S05]  /*1620*/  HADD2.F32 R0, -RZ, R4.H0_H0 ;  /* 0x20000004ff007230 */ /* 0x004fca0000004100 */
[----:B------:R-:W-:-:S04]  /*1630*/  F2FP.BF16.F32.PACK_AB R0, RZ, R0 ;  /* 0x00000000ff00723e */ /* 0x000fc800000010ff */
[----:B------:R-:W-:Y:S01]  /*1640*/  PRMT R22, R0, 0x7610, R22 ;  /* 0x0000761000167816 */ /* 0x000fe20000000016 */
[----:B------:R-:W-:Y:S06]  /*1650*/  BRA `(.L_x_450) ;  /* 0x0000000c00047947 */ /* 0x000fec0003800000 */
.L_x_455:
        /* <DEDUP_REMOVED lines=9> */
.L_x_445:
        /* <DEDUP_REMOVED lines=14> */
.L_x_459:
        /* <DEDUP_REMOVED lines=9> */
.L_x_458:
        /* <DEDUP_REMOVED lines=28> */
.L_x_461:
        /* <DEDUP_REMOVED lines=15> */
.L_x_460:
[----:B------:R0:W5:Y:S01]  /*1b10*/  LDG.E.U16 R22, desc[UR36][R4.64] ;  /* 0x0000002404167981 */ /* 0x000162000c1e1500 */
[----:B------:R-:W-:Y:S05]  /*1b20*/  BRA `(.L_x_450) ;  /* 0x0000000400d07947 */ /* 0x000fea0003800000 */
.L_x_457:
        /* <DEDUP_REMOVED lines=13> */
.L_x_464:
        /* <DEDUP_REMOVED lines=21> */
.L_x_468:
[----:B------:R-:W-:Y:S05]  /*1d50*/  BSYNC B1 ;  /* 0x0000000000017941 */ /* 0x000fea0003800000 */
.L_x_467:
[----:B------:R-:W-:Y:S01]  /*1d60*/  LEA R5, R0, 0x3b800000, 0x17 ;  /* 0x3b80000000057811 */ /* 0x000fe200078eb8ff */
[----:B------:R-:W-:-:S05]  /*1d70*/  IMAD.SHL.U32 R0, R3, 0x100000, RZ ;  /* 0x0010000003007824 */ /* 0x000fca00078e00ff */
[----:B------:R-:W-:-:S07]  /*1d80*/  LOP3.LUT R0, R5, R0, R6, 0xfe, !PT ;  /* 0x0000000005007212 */ /* 0x000fce00078efe06 */
.L_x_466:
[----:B------:R-:W-:Y:S05]  /*1d90*/  BSYNC B0 ;  /* 0x0000000000007941 */ /* 0x000fea0003800000 */
.L_x_465:
[----:B------:R-:W-:-:S04]  /*1da0*/  F2FP.BF16.F32.PACK_AB R0, RZ, R0 ;  /* 0x00000000ff00723e */ /* 0x000fc800000010ff */
[----:B------:R-:W-:Y:S01]  /*1db0*/  PRMT R22, R0, 0x7610, R22 ;  /* 0x0000761000167816 */ /* 0x000fe20000000016 */
[----:B------:R-:W-:Y:S06]  /*1dc0*/  BRA `(.L_x_450) ;  /* 0x0000000400287947 */ /* 0x000fec0003800000 */
.L_x_463:
        /* <DEDUP_REMOVED lines=21> */
.L_x_472:
[----:B------:R-:W-:Y:S05]  /*1f20*/  BSYNC B1 ;  /* 0x0000000000017941 */ /* 0x000fea0003800000 */
.L_x_471:
[----:B------:R-:W-:Y:S01]  /*1f30*/  LEA R5, R0, 0x37800000, 0x17 ;  /* 0x3780000000057811 */ /* 0x000fe200078eb8ff */
[----:B------:R-:W-:-:S05]  /*1f40*/  IMAD.SHL.U32 R0, R3, 0x200000, RZ ;  /* 0x0020000003007824 */ /* 0x000fca00078e00ff */
[----:B------:R-:W-:-:S07]  /*1f50*/  LOP3.LUT R0, R5, R0, R6, 0xfe, !PT ;  /* 0x0000000005007212 */ /* 0x000fce00078efe06 */
.L_x_470:
[----:B------:R-:W-:Y:S05]  /*1f60*/  BSYNC B0 ;  /* 0x0000000000007941 */ /* 0x000fea0003800000 */
.L_x_469:
[----:B------:R-:W-:-:S04]  /*1f70*/  F2FP.BF16.F32.PACK_AB R0, RZ, R0 ;  /* 0x00000000ff00723e */ /* 0x000fc800000010ff */
[----:B------:R-:W-:Y:S01]  /*1f80*/  PRMT R22, R0, 0x7610, R22 ;  /* 0x0000761000167816 */ /* 0x000fe20000000016 */
[----:B------:R-:W-:Y:S06]  /*1f90*/  BRA `(.L_x_450) ;  /* 0x0000000000b47947 */ /* 0x000fec0003800000 */
.L_x_462:
        /* <DEDUP_REMOVED lines=14> */
.L_x_476:
[----:B------:R-:W-:Y:S05]  /*2080*/  BSYNC B0 ;  /* 0x0000000000007941 */ /* 0x000fea0003800000 */
.L_x_475:
[----:B------:R-:W-:-:S04]  /*2090*/  F2FP.BF16.F32.PACK_AB R0, RZ, R0 ;  /* 0x00000000ff00723e */ /* 0x000fc800000010ff */
[----:B------:R-:W-:Y:S01]  /*20a0*/  PRMT R22, R0, 0x7610, R22 ;  /* 0x0000761000167816 */ /* 0x000fe20000000016 */
[----:B------:R-:W-:Y:S06]  /*20b0*/  BRA `(.L_x_450) ;  /* 0x00000000006c7947 */ /* 0x000fec0003800000 */
.L_x_449:
        /* <DEDUP_REMOVED lines=16> */
.L_x_477:
[----:B------:R-:W-:Y:S01]  /*21c0*/  PRMT R22, RZ, 0x7610, R22 ;  /* 0x00007610ff167816 */ /* 0x000fe20000000016 */
[----:B------:R-:W-:Y:S06]  /*21d0*/  BRA `(.L_x_450) ;  /* 0x0000000000247947 */ /* 0x000fec0003800000 */
.L_x_474:
[----:B------:R-:W2:Y:S02]  /*21e0*/  LDG.E.64 R4, desc[UR36][R4.64] ;  /* 0x0000002404047981 */ /* 0x000ea4000c1e1b00 */
[----:B--2---:R-:W0:Y:S02]  /*21f0*/  I2F.U64 R0, R4 ;  /* 0x0000000400007312 */ /* 0x004e240000301000 */
[----:B0-----:R-:W-:-:S04]  /*2200*/  F2FP.BF16.F32.PACK_AB R0, RZ, R0 ;  /* 0x00000000ff00723e */ /* 0x001fc800000010ff */
[----:B------:R-:W-:Y:S01]  /*2210*/  PRMT R22, R0, 0x7610, R22 ;  /* 0x0000761000167816 */ /* 0x000fe20000000016 */
[----:B------:R-:W-:Y:S06]  /*2220*/  BRA `(.L_x_450) ;  /* 0x0000000000107947 */ /* 0x000fec0003800000 */
.L_x_473:
[----:B------:R-:W2:Y:S02]  /*2230*/  LDG.E R4, desc[UR36][R4.64] ;  /* 0x0000002404047981 */ /* 0x000ea4000c1e1900 */
[----:B--2---:R-:W-:-:S04]  /*2240*/  I2FP.F32.U32 R0, R4 ;  /* 0x0000000400007245 */ /* 0x004fc80000201000 */
[----:B------:R-:W-:-:S04]  /*2250*/  F2FP.BF16.F32.PACK_AB R0, RZ, R0 ;  /* 0x00000000ff00723e */ /* 0x000fc800000010ff */
[----:B------:R-:W-:-:S07]  /*2260*/  PRMT R22, R0, 0x7610, R22 ;  /* 0x0000761000167816 */ /* 0x000fce0000000016 */
.L_x_450:
[----:B------:R-:W-:-:S07]  /*2270*/  VIADD R25, R25, 0x80 ;  /* 0x0000008019197836 */ /* 0x000fce0000000000 */
.L_x_411:
[----:B------:R-:W-:Y:S05]  /*2280*/  BSYNC B6 ;  /* 0x0000000000067941 */ /* 0x000fea0003800000 */
.L_x_410:
[----:B------:R-:W-:Y:S01]  /*2290*/  ISETP.GE.AND P0, PT, R25, R16, PT ;  /* 0x000000101900720c */ /* 0x000fe20003f06270 */
[----:B------:R-:W-:Y:S01]  /*22a0*/  BSSY B6, `(.L_x_478) ;  /* 0x000021e000067945 */ /* 0x000fe20003800000 */
[----:B------:R-:W-:-:S11]  /*22b0*/  PRMT R19, RZ, 0x7610, R19 ;  /* 0x00007610ff137816 */ /* 0x000fd60000000013 */
[----:B------:R-:W-:Y:S05]  /*22c0*/  @P0 BRA `(.L_x_479) ;  /* 0x00000020006c0947 */ /* 0x000fea0003800000 */
[----:B0-----:R-:W0:Y:S01]  /*22d0*/  LDC.64 R4, c[0x0][0x230] ;  /* 0x00008c00ff047b82 */ /* 0x001e220000000a00 */
        /* <DEDUP_REMOVED lines=21> */
.L_x_483:
[----:B------:R-:W2:Y:S02]  /*2430*/  LDG.E.U8 R4, desc[UR36][R4.64] ;  /* 0x0000002404047981 */ /* 0x000ea4000c1e1100 */
[----:B--2---:R-:W-:-:S04]  /*2440*/  I2FP.F32.U32 R0, R4 ;  /* 0x0000000400007245 */ /* 0x004fc80000201000 */
[----:B------:R-:W-:-:S04]  /*2450*/  F2FP.BF16.F32.PACK_AB R0, RZ, R0 ;  /* 0x00000000ff00723e */ /* 0x000fc800000010ff */
[----:B------:R-:W-:Y:S01]  /*2460*/  PRMT R17, R0, 0x7610, R17 ;  /* 0x0000761000117816 */ /* 0x000fe20000000011 */
[----:B------:R-:W-:Y:S06]  /*2470*/  BRA `(.L_x_485) ;  /* 0x0000000c00cc7947 */ /* 0x000fec0003800000 */
.L_x_482:
        /* <DEDUP_REMOVED lines=11> */
.L_x_487:
[----:B------:R-:W2:Y:S02]  /*2530*/  LDG.E R4, desc[UR36][R4.64] ;  /* 0x0000002404047981 */ /* 0x000ea4000c1e1900 */
[----:B--2---:R-:W-:-:S04]  /*2540*/  I2FP.F32.S32 R0, R4 ;  /* 0x0000000400007245 */ /* 0x004fc80000201400 */
[----:B------:R-:W-:-:S04]  /*2550*/  F2FP.BF16.F32.PACK_AB R0, RZ, R0 ;  /* 0x00000000ff00723e */ /* 0x000fc800000010ff */
[----:B------:R-:W-:Y:S01]  /*2560*/  PRMT R17, R0, 0x7610, R17 ;  /* 0x0000761000117816 */ /* 0x000fe20000000011 */
[----:B------:R-:W-:Y:S06]  /*2570*/  BRA `(.L_x_485) ;  /* 0x0000000c008c7947 */ /* 0x000fec0003800000 */
.L_x_486:
[----:B------:R-:W2:Y:S02]  /*2580*/  LDG.E.U16 R4, desc[UR36][R4.64] ;  /* 0x0000002404047981 */ /* 0x000ea4000c1e1500 */
[----:B--2---:R-:W0:Y:S02]  /*2590*/  I2F.S16 R0, R4 ;  /* 0x0000000400007306 */ /* 0x004e240000101400 */
[----:B0-----:R-:W-:-:S04]  /*25a0*/  F2FP.BF16.F32.PACK_AB R0, RZ, R0 ;  /* 0x00000000ff00723e */ /* 0x001fc800000010ff */
[----:B------:R-:W-:Y:S01]  /*25b0*/  PRMT R17, R0, 0x7610, R17 ;  /* 0x0000761000117816 */ /* 0x000fe20000000011 */
[----:B------:R-:W-:Y:S06]  /*25c0*/  BRA `(.L_x_485) ;  /* 0x0000000c00787947 */ /* 0x000fec0003800000 */
.L_x_481:
        /* <DEDUP_REMOVED lines=9> */
.L_x_489:
[----:B------:R-:W2:Y:S02]  /*2660*/  LDG.E.U16 R0, desc[UR36][R4.64] ;  /* 0x0000002404007981 */ /* 0x000ea4000c1e1500 */
[----:B--2---:R-:W-:-:S05]  /*2670*/  HADD2.F32 R0, -RZ, R0.H0_H0 ;  /* 0x20000000ff007230 */ /* 0x004fca0000004100 */
[----:B------:R-:W-:-:S04]  /*2680*/  F2FP.BF16.F32.PACK_AB R0, RZ, R0 ;  /* 0x00000000ff00723e */ /* 0x000fc800000010ff */
[----:B------:R-:W-:Y:S01]  /*2690*/  PRMT R17, R0, 0x7610, R17 ;  /* 0x0000761000117816 */ /* 0x000fe20000000011 */
[----:B------:R-:W-:Y:S06]  /*26a0*/  BRA `(.L_x_485) ;  /* 0x0000000c00407947 */ /* 0x000fec0003800000 */
.L_x_488:
        /* <DEDUP_REMOVED lines=9> */
.L_x_491:
[----:B------:R-:W2:Y:S02]  /*2740*/  LDG.E.U16 R4, desc[UR36][R4.64] ;  /* 0x0000002404047981 */ /* 0x000ea4000c1e1500 */
[----:B--2---:R-:W-:-:S05]  /*2750*/  HADD2.F32 R0, -RZ, R4.H0_H0 ;  /* 0x20000004ff007230 */ /* 0x004fca0000004100 */
[----:B------:R-:W-:-:S04]  /*2760*/  F2FP.BF16.F32.PACK_AB R0, RZ, R0 ;  /* 0x00000000ff00723e */ /* 0x000fc800000010ff */
[----:B------:R-:W-:Y:S01]  /*2770*/  PRMT R17, R0, 0x7610, R17 ;  /* 0x0000761000117816 */ /* 0x000fe20000000011 */
[----:B------:R-:W-:Y:S06]  /*2780*/  BRA `(.L_x_485) ;  /* 0x0000000c00087947 */ /* 0x000fec0003800000 */
.L_x_490:
        /* <DEDUP_REMOVED lines=9> */
.L_x_480:
        /* <DEDUP_REMOVED lines=14> */
.L_x_494:
        /* <DEDUP_REMOVED lines=9> */
.L_x_493:
        /* <DEDUP_REMOVED lines=28> */
.L_x_496:
[----:B------:R-:W2:Y:S02]  /*2b50*/  LDG.E.U8 R4, desc[UR36][R4.64] ;  /* 0x0000002404047981 */ /* 0x000ea4000c1e1100 */
[----:B--2---:R-:W-:-:S05]  /*2b60*/  IMAD.SHL.U32 R0, R4, 0x2000000, RZ ;  /* 0x0200000004007824 */ /* 0x004fca00078e00ff */
[----:B------:R-:W-:-:S13]  /*2b70*/  ISETP.GE.U32.AND P0, PT, R0, 0x8000000, PT ;  /* 0x080000000000780c */ /* 0x000fda0003f06070 */
[C---:B------:R-:W-:Y:S02]  /*2b80*/  @P0 IMAD.SHL.U32 R3, R4.reuse, 0x200000, RZ ;  /* 0x0020000004030824 */ /* 0x040fe400078e00ff */
[----:B------:R-:W-:-:S03]  /*2b90*/  @!P0 IMAD.SHL.U32 R0, R4, 0x100, RZ ;  /* 0x0000010004008824 */ /* 0x000fc600078e00ff */
[----:B------:R-:W-:Y:S02]  /*2ba0*/  @P0 LOP3.LUT R3, R3, 0xfe00000, RZ, 0xc0, !PT ;  /* 0x0fe0000003030812 */ /* 0x000fe400078ec0ff */
        /* <DEDUP_REMOVED lines=10> */
.L_x_495:
[----:B------:R0:W5:Y:S01]  /*2c50*/  LDG.E.U16 R17, desc[UR36][R4.64] ;  /* 0x0000002404117981 */ /* 0x000162000c1e1500 */
[----:B------:R-:W-:Y:S05]  /*2c60*/  BRA `(.L_x_485) ;  /* 0x0000000400d07947 */ /* 0x000fea0003800000 */
.L_x_492:
        /* <DEDUP_REMOVED lines=13> */
.L_x_499:
        /* <DEDUP_REMOVED lines=21> */
.L_x_503:
[----:B------:R-:W-:Y:S05]  /*2e90*/  BSYNC B1 ;  /* 0x0000000000017941 */ /* 0x000fea0003800000 */
.L_x_502:
[----:B------:R-:W-:Y:S01]  /*2ea0*/  LEA R5, R0, 0x3b800000, 0x17 ;  /* 0x3b80000000057811 */ /* 0x000fe200078eb8ff */
[----:B------:R-:W-:-:S05]  /*2eb0*/  IMAD.SHL.U32 R0, R3, 0x100000, RZ ;  /* 0x0010000003007824 */ /* 0x000fca00078e00ff */
[----:B------:R-:W-:-:S07]  /*2ec0*/  LOP3.LUT R0, R5, R0, R6, 0xfe, !PT ;  /* 0x0000000005007212 */ /* 0x000fce00078efe06 */
.L_x_501:
[----:B------:R-:W-:Y:S05]  /*2ed0*/  BSYNC B0 ;  /* 0x0000000000007941 */ /* 0x000fea0003800000 */
.L_x_500:
[----:B------:R-:W-:-:S04]  /*2ee0*/  F2FP.BF16.F32.PACK_AB R0, RZ, R0 ;  /* 0x00000000ff00723e */ /* 0x000fc800000010ff */
[----:B------:R-:W-:Y:S01]  /*2ef0*/  PRMT R17, R0, 0x7610, R17 ;  /* 0x0000761000117816 */ /* 0x000fe20000000011 */
[----:B------:R-:W-:Y:S06]  /*2f00*/  BRA `(.L_x_485) ;  /* 0x0000000400287947 */ /* 0x000fec0003800000 */
.L_x_498:
        /* <DEDUP_REMOVED lines=21> */
.L_x_507:
[----:B------:R-:W-:Y:S05]  /*3060*/  BSYNC B1 ;  /* 0x0000000000017941 */ /* 0x000fea0003800000 */
.L_x_506:
[----:B------:R-:W-:Y:S01]  /*3070*/  LEA R5, R0, 0x37800000, 0x17 ;  /* 0x3780000000057811 */ /* 0x000fe200078eb8ff */
[----:B------:R-:W-:-:S05]  /*3080*/  IMAD.SHL.U32 R0, R3, 0x200000, RZ ;  /* 0x0020000003007824 */ /* 0x000fca00078e00ff */
[----:B------:R-:W-:-:S07]  /*3090*/  LOP3.LUT R0, R5, R0, R6, 0xfe, !PT ;  /* 0x0000000005007212 */ /* 0x000fce00078efe06 */
.L_x_505:
[----:B------:R-:W-:Y:S05]  /*30a0*/  BSYNC B0 ;  /* 0x0000000000007941 */ /* 0x000fea0003800000 */
.L_x_504:
[----:B------:R-:W-:-:S04]  /*30b0*/  F2FP.BF16.F32.PACK_AB R0, RZ, R0 ;  /* 0x00000000ff00723e */ /* 0x000fc800000010ff */
[----:B------:R-:W-:Y:S01]  /*30c0*/  PRMT R17, R0, 0x7610, R17 ;  /* 0x0000761000117816 */ /* 0x000fe20000000011 */
[----:B------:R-:W-:Y:S06]  /*30d0*/  BRA `(.L_x_485) ;  /* 0x0000000000b47947 */ /* 0x000fec0003800000 */
.L_x_497:
        /* <DEDUP_REMOVED lines=14> */
.L_x_511:
[----:B------:R-:W-:Y:S05]  /*31c0*/  BSYNC B0 ;  /* 0x0000000000007941 */ /* 0x000fea0003800000 */
.L_x_510:
[----:B------:R-:W-:-:S04]  /*31d0*/  F2FP.BF16.F32.PACK_AB R0, RZ, R0 ;  /* 0x00000000ff00723e */ /* 0x000fc800000010ff */
[----:B------:R-:W-:Y:S01]  /*31e0*/  PRMT R17, R0, 0x7610, R17 ;  /* 0x0000761000117816 */ /* 0x000fe20000000011 */
[----:B------:R-:W-:Y:S06]  /*31f0*/  BRA `(.L_x_485) ;  /* 0x00000000006c7947 */ /* 0x000fec0003800000 */
.L_x_484:
        /* <DEDUP_REMOVED lines=16> */
.L_x_512:
[----:B------:R-:W-:Y:S01]  /*3300*/  PRMT R17, RZ, 0x7610, R17 ;  /* 0x00007610ff117816 */ /* 0x000fe20000000011 */
[----:B------:R-:W-:Y:S06]  /*3310*/  BRA `(.L_x_485) ;  /* 0x0000000000247947 */ /* 0x000fec0003800000 */
.L_x_509:
[----:B------:R-:W2:Y:S02]  /*3320*/  LDG.E.64 R4, desc[UR36][R4.64] ;  /* 0x0000002404047981 */ /* 0x000ea4000c1e1b00 */
[----:B--2---:R-:W0:Y:S02]  /*3330*/  I2F.U64 R0, R4 ;  /* 0x0000000400007312 */ /* 0x004e240000301000 */
[----:B0-----:R-:W-:-:S04]  /*3340*/  F2FP.BF16.F32.PACK_AB R0, RZ, R0 ;  /* 0x00000000ff00723e */ /* 0x001fc800000010ff */
[----:B------:R-:W-:Y:S01]  /*3350*/  PRMT R17, R0, 0x7610, R17 ;  /* 0x0000761000117816 */ /* 0x000fe20000000011 */
[----:B------:R-:W-:Y:S06]  /*3360*/  BRA `(.L_x_485) ;  /* 0x0000000000107947 */ /* 0x000fec0003800000 */
.L_x_508:
[----:B------:R-:W2:Y:S02]  /*3370*/  LDG.E R4, desc[UR36][R4.64] ;  /* 0x0000002404047981 */ /* 0x000ea4000c1e1900 */
[----:B--2---:R-:W-:-:S04]  /*3380*/  I2FP.F32.U32 R0, R4 ;  /* 0x0000000400007245 */ /* 0x004fc80000201000 */
[----:B------:R-:W-:-:S04]  /*3390*/  F2FP.BF16.F32.PACK_AB R0, RZ, R0 ;  /* 0x00000000ff00723e */ /* 0x000fc800000010ff */
[----:B------:R-:W-:-:S07]  /*33a0*/  PRMT R17, R0, 0x7610, R17 ;  /* 0x0000761000117816 */ /* 0x000fce0000000011 */
.L_x_485:
        /* <DEDUP_REMOVED lines=21> */
.L_x_516:
[----:B------:R-:W2:Y:S02]  /*3500*/  LDG.E.U8 R4, desc[UR36][R4.64] ;  /* 0x0000002404047981 */ /* 0x000ea4000c1e1100 */
[----:B--2---:R-:W-:-:S04]  /*3510*/  I2FP.F32.U32 R0, R4 ;  /* 0x0000000400007245 */ /* 0x004fc80000201000 */
[----:B------:R-:W-:-:S04]  /*3520*/  F2FP.BF16.F32.PACK_AB R0, RZ, R0 ;  /* 0x00000000ff00723e */ /* 0x000fc800000010ff */
[----:B------:R-:W-:Y:S01]  /*3530*/  PRMT R19, R0, 0x7610, R19 ;  /* 0x0000761000137816 */ /* 0x000fe20000000013 */
[----:B------:R-:W-:Y:S06]  /*3540*/  BRA `(.L_x_518) ;  /* 0x0000000c00c87947 */ /* 0x000fec0003800000 */
.L_x_515:
        /* <DEDUP_REMOVED lines=11> */
.L_x_520:
[----:B------:R-:W2:Y:S02]  /*3600*/  LDG.E R4, desc[UR36][R4.64] ;  /* 0x0000002404047981 */ /* 0x000ea4000c1e1900 */
[----:B--2---:R-:W-:-:S04]  /*3610*/  I2FP.F32.S32 R0, R4 ;  /* 0x0000000400007245 */ /* 0x004fc80000201400 */
[----:B------:R-:W-:-:S04]  /*3620*/  F2FP.BF16.F32.PACK_AB R0, RZ, R0 ;  /* 0x00000000ff00723e */ /* 0x000fc800000010ff */
[----:B------:R-:W-:Y:S01]  /*3630*/  PRMT R19, R0, 0x7610, R19 ;  /* 0x0000761000137816 */ /* 0x000fe20000000013 */
[----:B------:R-:W-:Y:S06]  /*3640*/  BRA `(.L_x_518) ;  /* 0x0000000c00887947 */ /* 0x000fec0003800000 */
.L_x_519:
[----:B------:R-:W2:Y:S02]  /*3650*/  LDG.E.U16 R4, desc[UR36][R4.64] ;  /* 0x0000002404047981 */ /* 0x000ea4000c1e1500 */
[----:B--2---:R-:W0:Y:S02]  /*3660*/  I2F.S16 R0, R4 ;  /* 0x0000000400007306 */ /* 0x004e240000101400 */
[----:B0-----:R-:W-:-:S04]  /*3670*/  F2FP.BF16.F32.PACK_AB R0, RZ, R0 ;  /* 0x00000000ff00723e */ /* 0x001fc800000010ff */
[----:B------:R-:W-:Y:S01]  /*3680*/  PRMT R19, R0, 0x7610, R19 ;  /* 0x0000761000137816 */ /* 0x000fe20000000013 */
[----:B------:R-:W-:Y:S06]  /*3690*/  BRA `(.L_x_518) ;  /* 0x0000000c00747947 */ /* 0x000fec0003800000 */
.L_x_514:
        /* <DEDUP_REMOVED lines=9> */
.L_x_522:
[----:B------:R-:W2:Y:S02]  /*3730*/  LDG.E.U16 R0, desc[UR36][R4.64] ;  /* 0x0000002404007981 */ /* 0x000ea4000c1e1500 */
[----:B--2---:R-:W-:-:S05]  /*3740*/  HADD2.F32 R0, -RZ, R0.H0_H0 ;  /* 0x20000000ff007230 */ /* 0x004fca0000004100 */
[----:B------:R-:W-:-:S04]  /*3750*/  F2FP.BF16.F32.PACK_AB R0, RZ, R0 ;  /* 0x00000000ff00723e */ /* 0x000fc800000010ff */
[----:B------:R-:W-:Y:S01]  /*3760*/  PRMT R19, R0, 0x7610, R19 ;  /* 0x0000761000137816 */ /* 0x000fe20000000013 */
[----:B------:R-:W-:Y:S06]  /*3770*/  BRA `(.L_x_518) ;  /* 0x0000000c003c7947 */ /* 0x000fec0003800000 */
.L_x_521:
        /* <DEDUP_REMOVED lines=9> */
.L_x_524:
[----:B------:R-:W2:Y:S02]  /*3810*/  LDG.E.U16 R4, desc[UR36][R4.64] ;  /* 0x0000002404047981 */ /* 0x000ea4000c1e1500 */
[----:B--2---:R-:W-:-:S05]  /*3820*/  HADD2.F32 R0, -RZ, R4.H0_H0 ;  /* 0x20000004ff007230 */ /* 0x004fca0000004100 */
[----:B------:R-:W-:-:S04]  /*3830*/  F2FP.BF16.F32.PACK_AB R0, RZ, R0 ;  /* 0x00000000ff00723e */ /* 0x000fc800000010ff */
[----:B------:R-:W-:Y:S01]  /*3840*/  PRMT R19, R0, 0x7610, R19 ;  /* 0x0000761000137816 */ /* 0x000fe20000000013 */
[----:B------:R-:W-:Y:S06]  /*3850*/  BRA `(.L_x_518) ;  /* 0x0000000c00047947 */ /* 0x000fec0003800000 */
.L_x_523:
        /* <DEDUP_REMOVED lines=9> */
.L_x_513:
        /* <DEDUP_REMOVED lines=14> */
.L_x_527:
        /* <DEDUP_REMOVED lines=9> */
.L_x_526:
        /* <DEDUP_REMOVED lines=28> */
.L_x_529:
        /* <DEDUP_REMOVED lines=15> */
.L_x_528:
[----:B------:R0:W5:Y:S01]  /*3d10*/  LDG.E.U16 R19, desc[UR36][R4.64] ;  /* 0x0000002404137981 */ /* 0x000162000c1e1500 */
[----:B------:R-:W-:Y:S05]  /*3d20*/  BRA `(.L_x_518) ;  /* 0x0000000400d07947 */ /* 0x000fea0003800000 */
.L_x_525:
        /* <DEDUP_REMOVED lines=13> */
.L_x_532:
        /* <DEDUP_REMOVED lines=21> */
.L_x_536:
[----:B------:R-:W-:Y:S05]  /*3f50*/  BSYNC B1 ;  /* 0x0000000000017941 */ /* 0x000fea0003800000 */
.L_x_535:
[----:B------:R-:W-:Y:S01]  /*3f60*/  LEA R5, R0, 0x3b800000, 0x17 ;  /* 0x3b80000000057811 */ /* 0x000fe200078eb8ff */
[----:B------:R-:W-:-:S05]  /*3f70*/  IMAD.SHL.U32 R0, R3, 0x100000, RZ ;  /* 0x0010000003007824 */ /* 0x000fca00078e00ff */
[----:B------:R-:W-:-:S07]  /*3f80*/  LOP3.LUT R0, R5, R0, R6, 0xfe, !PT ;  /* 0x0000000005007212 */ /* 0x000fce00078efe06 */
.L_x_534:
[----:B------:R-:W-:Y:S05]  /*3f90*/  BSYNC B0 ;  /* 0x0000000000007941 */ /* 0x000fea0003800000 */
.L_x_533:
[----:B------:R-:W-:-:S04]  /*3fa0*/  F2FP.BF16.F32.PACK_AB R0, RZ, R0 ;  /* 0x00000000ff00723e */ /* 0x000fc800000010ff */
[----:B------:R-:W-:Y:S01]  /*3fb0*/  PRMT R19, R0, 0x7610, R19 ;  /* 0x0000761000137816 */ /* 0x000fe20000000013 */
[----:B------:R-:W-:Y:S06]  /*3fc0*/  BRA `(.L_x_518) ;  /* 0x0000000400287947 */ /* 0x000fec0003800000 */
.L_x_531:
        /* <DEDUP_REMOVED lines=21> */
.L_x_540:
[----:B------:R-:W-:Y:S05]  /*4120*/  BSYNC B1 ;  /* 0x0000000000017941 */ /* 0x000fea0003800000 */
.L_x_539:
[----:B------:R-:W-:Y:S01]  /*4130*/  LEA R5, R0, 0x37800000, 0x17 ;  /* 0x3780000000057811 */ /* 0x000fe200078eb8ff */
[----:B------:R-:W-:-:S05]  /*4140*/  IMAD.SHL.U32 R0, R3, 0x200000, RZ ;  /* 0x0020000003007824 */ /* 0x000fca00078e00ff */
[----:B------:R-:W-:-:S07]  /*4150*/  LOP3.LUT R0, R5, R0, R6, 0xfe, !PT ;  /* 0x0000000005007212 */ /* 0x000fce00078efe06 */
.L_x_538:
[----:B------:R-:W-:Y:S05]  /*4160*/  BSYNC B0 ;  /* 0x0000000000007941 */ /* 0x000fea0003800000 */
.L_x_537:
[----:B------:R-:W-:-:S04]  /*4170*/  F2FP.BF16.F32.PACK_AB R0, RZ, R0 ;  /* 0x00000000ff00723e */ /* 0x000fc800000010ff */
[----:B------:R-:W-:Y:S01]  /*4180*/  PRMT R19, R0, 0x7610, R19 ;  /* 0x0000761000137816 */ /* 0x000fe20000000013 */
[----:B------:R-:W-:Y:S06]  /*4190*/  BRA `(.L_x_518) ;  /* 0x0000000000b47947 */ /* 0x000fec0003800000 */
.L_x_530:
        /* <DEDUP_REMOVED lines=14> */
.L_x_544:
[----:B------:R-:W-:Y:S05]  /*4280*/  BSYNC B0 ;  /* 0x0000000000007941 */ /* 0x000fea0003800000 */
.L_x_543:
[----:B------:R-:W-:-:S04]  /*4290*/  F2FP.BF16.F32.PACK_AB R0, RZ, R0 ;  /* 0x00000000ff00723e */ /* 0x000fc800000010ff */
[----:B------:R-:W-:Y:S01]  /*42a0*/  PRMT R19, R0, 0x7610, R19 ;  /* 0x0000761000137816 */ /* 0x000fe20000000013 */
[----:B------:R-:W-:Y:S06]  /*42b0*/  BRA `(.L_x_518) ;  /* 0x00000000006c7947 */ /* 0x000fec0003800000 */
.L_x_517:
        /* <DEDUP_REMOVED lines=16> */
.L_x_545:
[----:B------:R-:W-:Y:S01]  /*43c0*/  PRMT R19, RZ, 0x7610, R19 ;  /* 0x00007610ff137816 */ /* 0x000fe20000000013 */
[----:B------:R-:W-:Y:S06]  /*43d0*/  BRA `(.L_x_518) ;  /* 0x0000000000247947 */ /* 0x000fec0003800000 */
.L_x_542:
[----:B------:R-:W2:Y:S02]  /*43e0*/  LDG.E.64 R4, desc[UR36][R4.64] ;  /* 0x0000002404047981 */ /* 0x000ea4000c1e1b00 */
[----:B--2---:R-:W0:Y:S02]  /*43f0*/  I2F.U64 R0, R4 ;  /* 0x0000000400007312 */ /* 0x004e240000301000 */
[----:B0-----:R-:W-:-:S04]  /*4400*/  F2FP.BF16.F32.PACK_AB R0, RZ, R0 ;  /* 0x00000000ff00723e */ /* 0x001fc800000010ff */
[----:B------:R-:W-:Y:S01]  /*4410*/  PRMT R19, R0, 0x7610, R19 ;  /* 0x0000761000137816 */ /* 0x000fe20000000013 */
[----:B------:R-:W-:Y:S06]  /*4420*/  BRA `(.L_x_518) ;  /* 0x0000000000107947 */ /* 0x000fec0003800000 */
.L_x_541:
[----:B------:R-:W2:Y:S02]  /*4430*/  LDG.E R4, desc[UR36][R4.64] ;  /* 0x0000002404047981 */ /* 0x000ea4000c1e1900 */
[----:B--2---:R-:W-:-:S04]  /*4440*/  I2FP.F32.U32 R0, R4 ;  /* 0x0000000400007245 */ /* 0x004fc80000201000 */
[----:B------:R-:W-:-:S04]  /*4450*/  F2FP.BF16.F32.PACK_AB R0, RZ, R0 ;  /* 0x00000000ff00723e */ /* 0x000fc800000010ff */
[----:B------:R-:W-:-:S07]  /*4460*/  PRMT R19, R0, 0x7610, R19 ;  /* 0x0000761000137816 */ /* 0x000fce0000000013 */
.L_x_518:
[----:B------:R-:W-:-:S07]  /*4470*/  VIADD R25, R25, 0x80 ;  /* 0x0000008019197836 */ /* 0x000fce0000000000 */
.L_x_479:
[----:B------:R-:W-:Y:S05]  /*4480*/  BSYNC B6 ;  /* 0x0000000000067941 */ /* 0x000fea0003800000 */
.L_x_478:
[----:B------:R-:W-:Y:S01]  /*4490*/  ISETP.GE.AND P0, PT, R25, R16, PT ;  /* 0x000000101900720c */ /* 0x000fe20003f06270 */
[----:B------:R-:W-:Y:S01]  /*44a0*/  BSSY B6, `(.L_x_546) ;  /* 0x0000220000067945 */ /* 0x000fe20003800000 */
[----:B------:R-:W-:Y:S02]  /*44b0*/  PRMT R24, RZ, 0x7610, R24 ;  /* 0x00007610ff187816 */ /* 0x000fe40000000018 */
[----:B------:R-:W-:Y:S02]  /*44c0*/  PRMT R26, RZ, 0x7610, R26 ;  /* 0x00007610ff1a7816 */ /* 0x000fe4000000001a */
[----:B------:R-:W-:-:S07]  /*44d0*/  PRMT R27, RZ, 0x7610, R27 ;  /* 0x00007610ff1b7816 */ /* 0x000fce000000001b */
        /* <DEDUP_REMOVED lines=23> */
.L_x_551:
[----:B------:R-:W2:Y:S02]  /*4650*/  LDG.E.U8 R4, desc[UR36][R4.64] ;  /* 0x0000002404047981 */ /* 0x000ea4000c1e1100 */
[----:B--2---:R-:W-:-:S04]  /*4660*/  I2FP.F32.U32 R0, R4 ;  /* 0x0000000400007245 */ /* 0x004fc80000201000 */
[----:B------:R-:W-:-:S04]  /*4670*/  F2FP.BF16.F32.PACK_AB R0, RZ, R0 ;  /* 0x00000000ff00723e */ /* 0x000fc800000010ff */
[----:B------:R-:W-:Y:S01]  /*4680*/  PRMT R26, R0, 0x7610, R26 ;  /* 0x00007610001a7816 */ /* 0x000fe2000000001a */
[----:B------:R-:W-:Y:S06]  /*4690*/  BRA `(.L_x_553) ;  /* 0x0000000c00c87947 */ /* 0x000fec0003800000 */
.L_x_550:
        /* <DEDUP_REMOVED lines=11> */
.L_x_555:
[----:B------:R-:W2:Y:S02]  /*4750*/  LDG.E R4, desc[UR36][R4.64] ;  /* 0x0000002404047981 */ /* 0x000ea4000c1e1900 */
[----:B--2---:R-:W-:-:S04]  /*4760*/  I2FP.F32.S32 R0, R4 ;  /* 0x0000000400007245 */ /* 0x004fc80000201400 */
[----:B------:R-:W-:-:S04]  /*4770*/  F2FP.BF16.F32.PACK_AB R0, RZ, R0 ;  /* 0x00000000ff00723e */ /* 0x000fc800000010ff */
[----:B------:R-:W-:Y:S01]  /*4780*/  PRMT R26, R0, 0x7610, R26 ;  /* 0x00007610001a7816 */ /* 0x000fe2000000001a */
[----:B------:R-:W-:Y:S06]  /*4790*/  BRA `(.L_x_553) ;  /* 0x0000000c00887947 */ /* 0x000fec0003800000 */
.L_x_554:
[----:B------:R-:W2:Y:S02]  /*47a0*/  LDG.E.U16 R4, desc[UR36][R4.64] ;  /* 0x0000002404047981 */ /* 0x000ea4000c1e1500 */
[----:B--2---:R-:W0:Y:S02]  /*47b0*/  I2F.S16 R0, R4 ;  /* 0x0000000400007306 */ /* 0x004e240000101400 */
[----:B0-----:R-:W-:-:S04]  /*47c0*/  F2FP.BF16.F32.PACK_AB R0, RZ, R0 ;  /* 0x00000000ff00723e */ /* 0x001fc800000010ff */
[----:B------:R-:W-:Y:S01]  /*47d0*/  PRMT R26, R0, 0x7610, R26 ;  /* 0x00007610001a7816 */ /* 0x000fe2000000001a */
[----:B------:R-:W-:Y:S06]  /*47e0*/  BRA `(.L_x_553) ;  /* 0x0000000c00747947 */ /* 0x000fec0003800000 */
.L_x_549:
        /* <DEDUP_REMOVED lines=9> */
.L_x_557:
[----:B------:R-:W2:Y:S02]  /*4880*/  LDG.E.U16 R0, desc[UR36][R4.64] ;  /* 0x0000002404007981 */ /* 0x000ea4000c1e1500 */
[----:B--2---:R-:W-:-:S05]  /*4890*/  HADD2.F32 R0, -RZ, R0.H0_H0 ;  /* 0x20000000ff007230 */ /* 0x004fca0000004100 */
[----:B------:R-:W-:-:S04]  /*48a0*/  F2FP.BF16.F32.PACK_AB R0, RZ, R0 ;  /* 0x00000000ff00723e */ /* 0x000fc800000010ff */
[----:B------:R-:W-:Y:S01]  /*48b0*/  PRMT R26, R0, 0x7610, R26 ;  /* 0x00007610001a7816 */ /* 0x000fe2000000001a */
[----:B------:R-:W-:Y:S06]  /*48c0*/  BRA `(.L_x_553) ;  /* 0x0000000c003c7947 */ /* 0x000fec0003800000 */
.L_x_556:
        /* <DEDUP_REMOVED lines=9> */
.L_x_559:
[----:B------:R-:W2:Y:S02]  /*4960*/  LDG.E.U16 R4, desc[UR36][R4.64] ;  /* 0x0000002404047981 */ /* 0x000ea4000c1e1500 */
[----:B--2---:R-:W-:-:S05]  /*4970*/  HADD2.F32 R0, -RZ, R4.H0_H0 ;  /* 0x20000004ff007230 */ /* 0x004fca0000004100 */
[----:B------:R-:W-:-:S04]  /*4980*/  F2FP.BF16.F32.PACK_AB R0, RZ, R0 ;  /* 0x00000000ff00723e */ /* 0x000fc800000010ff */
[----:B------:R-:W-:Y:S01]  /*4990*/  PRMT R26, R0, 0x7610, R26 ;  /* 0x00007610001a7816 */ /* 0x000fe2000000001a */
[----:B------:R-:W-:Y:S06]  /*49a0*/  BRA `(.L_x_553) ;  /* 0x0000000c00047947 */ /* 0x000fec0003800000 */
.L_x_558:
        /* <DEDUP_REMOVED lines=9> */
.L_x_548:
        /* <DEDUP_REMOVED lines=14> */
.L_x_562:
        /* <DEDUP_REMOVED lines=9> */
.L_x_561:
        /* <DEDUP_REMOVED lines=28> */
.L_x_564:
        /* <DEDUP_REMOVED lines=15> */
.L_x_563:
[----:B------:R0:W5:Y:S01]  /*4e60*/  LDG.E.U16 R26, desc[UR36][R4.64] ;  /* 0x00000024041a7981 */ /* 0x000162000c1e1500 */
[----:B------:R-:W-:Y:S05]  /*4e70*/  BRA `(.L_x_553) ;  /* 0x0000000400d07947 */ /* 0x000fea0003800000 */
.L_x_560:
        /* <DEDUP_REMOVED lines=13> */
.L_x_567:
        /* <DEDUP_REMOVED lines=21> */
.L_x_571:
[----:B------:R-:W-:Y:S05]  /*50a0*/  BSYNC B1 ;  /* 0x0000000000017941 */ /* 0x000fea0003800000 */
.L_x_570:
[----:B------:R-:W-:Y:S01]  /*50b0*/  LEA R5, R0, 0x3b800000, 0x17 ;  /* 0x3b80000000057811 */ /* 0x000fe200078eb8ff */
[----:B------:R-:W-:-:S05]  /*50c0*/  IMAD.SHL.U32 R0, R3, 0x100000, RZ ;  /* 0x0010000003007824 */ /* 0x000fca00078e00ff */
[----:B------:R-:W-:-:S07]  /*50d0*/  LOP3.LUT R0, R5, R0, R6, 0xfe, !PT ;  /* 0x0000000005007212 */ /* 0x000fce00078efe06 */
.L_x_569:
[----:B------:R-:W-:Y:S05]  /*50e0*/  BSYNC B0 ;  /* 0x0000000000007941 */ /* 0x000fea0003800000 */
.L_x_568:
[----:B------:R-:W-:-:S04]  /*50f0*/  F2FP.BF16.F32.PACK_AB R0, RZ, R0 ;  /* 0x00000000ff00723e */ /* 0x000fc800000010ff */
[----:B------:R-:W-:Y:S01]  /*5100*/  PRMT R26, R0, 0x7610, R26 ;  /* 0x00007610001a7816 */ /* 0x000fe2000000001a */
[----:B------:R-:W-:Y:S06]  /*5110*/  BRA `(.L_x_553) ;  /* 0x0000000400287947 */ /* 0x000fec0003800000 */
.L_x_566:
        /* <DEDUP_REMOVED lines=21> */
.L_x_575:
[----:B------:R-:W-:Y:S05]  /*5270*/  BSYNC B1 ;  /* 0x0000000000017941 */ /* 0x000fea0003800000 */
.L_x_574:
[----:B------:R-:W-:Y:S01]  /*5280*/  LEA R5, R0, 0x37800000, 0x17 ;  /* 0x3780000000057811 */ /* 0x000fe200078eb8ff */
[----:B------:R-:W-:-:S05]  /*5290*/  IMAD.SHL.U32 R0, R3, 0x200000, RZ ;  /* 0x0020000003007824 */ /* 0x000fca00078e00ff */
[----:B------:R-:W-:-:S07]  /*52a0*/  LOP3.LUT R0, R5, R0, R6, 0xfe, !PT ;  /* 0x0000000005007212 */ /* 0x000fce00078efe06 */
.L_x_573:
[----:B------:R-:W-:Y:S05]  /*52b0*/  BSYNC B0 ;  /* 0x0000000000007941 */ /* 0x000fea0003800000 */
.L_x_572:
[----:B------:R-:W-:-:S04]  /*52c0*/  F2FP.BF16.F32.PACK_AB R0, RZ, R0 ;  /* 0x00000000ff00723e */ /* 0x000fc800000010ff */
[----:B------:R-:W-:Y:S01]  /*52d0*/  PRMT R26, R0, 0x7610, R26 ;  /* 0x00007610001a7816 */ /* 0x000fe2000000001a */
[----:B------:R-:W-:Y:S06]  /*52e0*/  BRA `(.L_x_553) ;  /* 0x0000000000b47947 */ /* 0x000fec0003800000 */
.L_x_565:
        /* <DEDUP_REMOVED lines=14> */
.L_x_579:
[----:B------:R-:W-:Y:S05]  /*53d0*/  BSYNC B0 ;  /* 0x0000000000007941 */ /* 0x000fea0003800000 */
.L_x_578:
[----:B------:R-:W-:-:S04]  /*53e0*/  F2FP.BF16.F32.PACK_AB R0, RZ, R0 ;  /* 0x00000000ff00723e */ /* 0x000fc800000010ff */
[----:B------:R-:W-:Y:S01]  /*53f0*/  PRMT R26, R0, 0x7610, R26 ;  /* 0x00007610001a7816 */ /* 0x000fe2000000001a */
[----:B------:R-:W-:Y:S06]  /*5400*/  BRA `(.L_x_553) ;  /* 0x00000000006c7947 */ /* 0x000fec0003800000 */
.L_x_552:
        /* <DEDUP_REMOVED lines=16> */
.L_x_580:
[----:B------:R-:W-:Y:S01]  /*5510*/  PRMT R26, RZ, 0x7610, R26 ;  /* 0x00007610ff1a7816 */ /* 0x000fe2000000001a */
[----:B------:R-:W-:Y:S06]  /*5520*/  BRA `(.L_x_553) ;  /* 0x0000000000247947 */ /* 0x000fec0003800000 */
.L_x_577:
[----:B------:R-:W2:Y:S02]  /*5530*/  LDG.E.64 R4, desc[UR36][R4.64] ;  /* 0x0000002404047981 */ /* 0x000ea4000c1e1b00 */
[----:B--2---:R-:W0:Y:S02]  /*5540*/  I2F.U64 R0, R4 ;  /* 0x0000000400007312 */ /* 0x004e240000301000 */
[----:B0-----:R-:W-:-:S04]  /*5550*/  F2FP.BF16.F32.PACK_AB R0, RZ, R0 ;  /* 0x00000000ff00723e */ /* 0x001fc800000010ff */
[----:B------:R-:W-:Y:S01]  /*5560*/  PRMT R26, R0, 0x7610, R26 ;  /* 0x00007610001a7816 */ /* 0x000fe2000000001a */
[----:B------:R-:W-:Y:S06]  /*5570*/  BRA `(.L_x_553) ;  /* 0x0000000000107947 */ /* 0x000fec0003800000 */
.L_x_576:
[----:B------:R-:W2:Y:S02]  /*5580*/  LDG.E R4, desc[UR36][R4.64] ;  /* 0x0000002404047981 */ /* 0x000ea4000c1e1900 */
[----:B--2---:R-:W-:-:S04]  /*5590*/  I2FP.F32.U32 R0, R4 ;  /* 0x0000000400007245 */ /* 0x004fc80000201000 */
[----:B------:R-:W-:-:S04]  /*55a0*/  F2FP.BF16.F32.PACK_AB R0, RZ, R0 ;  /* 0x00000000ff00723e */ /* 0x000fc800000010ff */
[----:B------:R-:W-:-:S07]  /*55b0*/  PRMT R26, R0, 0x7610, R26 ;  /* 0x00007610001a7816 */ /* 0x000fce000000001a */
.L_x_553:
[----:B------:R-:W1:Y:S01]  /*55c0*/  LDC.U8 R3, c[0x0][0x245] ;  /* 0x00009140ff037b82 */ /* 0x000e620000000000 */
[----:B------:R-:W-:Y:S02]  /*55d0*/  ULDC UR4, c[0x0][0x24c] ;  /* 0x0000930000047ab9 */ /* 0x000fe40000000800 */
[----:B------:R-:W-:-:S05]  /*55e0*/  IMAD R27, R27, UR4, RZ ;  /* 0x000000041b1b7c24 */ /* 0x000fca000f8e02ff */
[----:B0-----:R-:W0:Y:S01]  /*55f0*/  LDC.64 R4, c[0x0][0x238] ;  /* 0x00008e00ff047b82 */ /* 0x001e220000000a00 */
[----:B-1----:R-:W-:-:S04]  /*5600*/  PRMT R0, R3, 0x9910, RZ ;  /* 0x0000991003007816 */ /* 0x002fc800000000ff */
[----:B------:R-:W-:Y:S02]  /*5610*/  ISETP.GT.AND P1, PT, R0, 0x9, PT ;  /* 0x000000090000780c */ /* 0x000fe40003f24270 */
[----:B0-----:R-:W-:-:S05]  /*5620*/  IADD3 R4, P0, R27, R4, RZ ;  /* 0x000000041b047210 */ /* 0x001fca0007f1e0ff */
[----:B------:R-:W-:-:S06]  /*5630*/  IMAD.X R5, RZ, RZ, R5, P0 ;  /* 0x000000ffff057224 */ /* 0x000fcc00000e0605 */
        /* <DEDUP_REMOVED lines=14> */
.L_x_584:
[----:B------:R-:W2:Y:S02]  /*5720*/  LDG.E.U8 R4, desc[UR36][R4.64] ;  /* 0x0000002404047981 */ /* 0x000ea4000c1e1100 */
[----:B--2---:R-:W-:-:S04]  /*5730*/  I2FP.F32.U32 R0, R4 ;  /* 0x0000000400007245 */ /* 0x004fc80000201000 */
[----:B------:R-:W-:-:S04]  /*5740*/  F2FP.BF16.F32.PACK_AB R0, RZ, R0 ;  /* 0x00000000ff00723e */ /* 0x000fc800000010ff */
[----:B------:R-:W-:Y:S01]  /*5750*/  PRMT R27, R0, 0x7610, R27 ;  /* 0x00007610001b7816 */ /* 0x000fe2000000001b */
[----:B------:R-:W-:Y:S06]  /*5760*/  BRA `(.L_x_586) ;  /* 0x0000000c00c87947 */ /* 0x000fec0003800000 */
.L_x_583:
        /* <DEDUP_REMOVED lines=11> */
.L_x_588:
[----:B------:R-:W2:Y:S02]  /*5820*/  LDG.E R4, desc[UR36][R4.64] ;  /* 0x0000002404047981 */ /* 0x000ea4000c1e1900 */
[----:B--2---:R-:W-:-:S04]  /*5830*/  I2FP.F32.S32 R0, R4 ;  /* 0x0000000400007245 */ /* 0x004fc80000201400 */
[----:B------:R-:W-:-:S04]  /*5840*/  F2FP.BF16.F32.PACK_AB R0, RZ, R0 ;  /* 0x00000000ff00723e */ /* 0x000fc800000010ff */
[----:B------:R-:W-:Y:S01]  /*5850*/  PRMT R27, R0, 0x7610, R27 ;  /* 0x00007610001b7816 */ /* 0x000fe2000000001b */
[----:B------:R-:W-:Y:S06]  /*5860*/  BRA `(.L_x_586) ;  /* 0x0000000c00887947 */ /* 0x000fec0003800000 */
.L_x_587:
[----:B------:R-:W2:Y:S02]  /*5870*/  LDG.E.U16 R4, desc[UR36][R4.64] ;  /* 0x0000002404047981 */ /* 0x000ea4000c1e1500 */
[----:B--2---:R-:W0:Y:S02]  /*5880*/  I2F.S16 R0, R4 ;  /* 0x0000000400007306 */ /* 0x004e240000101400 */
[----:B0-----:R-:W-:-:S04]  /*5890*/  F2FP.BF16.F32.PACK_AB R0, RZ, R0 ;  /* 0x00000000ff00723e */ /* 0x001fc800000010ff */
[----:B------:R-:W-:Y:S01]  /*58a0*/  PRMT R27, R0, 0x7610, R27 ;  /* 0x00007610001b7816 */ /* 0x000fe2000000001b */
[----:B------:R-:W-:Y:S06]  /*58b0*/  BRA `(.L_x_586) ;  /* 0x0000000c00747947 */ /* 0x000fec0003800000 */
.L_x_582:
        /* <DEDUP_REMOVED lines=9> */
.L_x_590:
[----:B------:R-:W2:Y:S02]  /*5950*/  LDG.E.U16 R0, desc[UR36][R4.64] ;  /* 0x0000002404007981 */ /* 0x000ea4000c1e1500 */
[----:B--2---:R-:W-:-:S05]  /*5960*/  HADD2.F32 R0, -RZ, R0.H0_H0 ;  /* 0x20000000ff007230 */ /* 0x004fca0000004100 */
[----:B------:R-:W-:-:S04]  /*5970*/  F2FP.BF16.F32.PACK_AB R0, RZ, R0 ;  /* 0x00000000ff00723e */ /* 0x000fc800000010ff */
[----:B------:R-:W-:Y:S01]  /*5980*/  PRMT R27, R0, 0x7610, R27 ;  /* 0x00007610001b7816 */ /* 0x000fe2000000001b */
[----:B------:R-:W-:Y:S06]  /*5990*/  BRA `(.L_x_586) ;  /* 0x0000000c003c7947 */ /* 0x000fec0003800000 */
.L_x_589:
        /* <DEDUP_REMOVED lines=9> */
.L_x_592:
[----:B------:R-:W2:Y:S02]  /*5a30*/  LDG.E.U16 R4, desc[UR36][R4.64] ;  /* 0x0000002404047981 */ /* 0x000ea4000c1e1500 */
[----:B--2---:R-:W-:-:S05]  /*5a40*/  HADD2.F32 R0, -RZ, R4.H0_H0 ;  /* 0x20000004ff007230 */ /* 0x004fca0000004100 */
[----:B------:R-:W-:-:S04]  /*5a50*/  F2FP.BF16.F32.PACK_AB R0, RZ, R0 ;  /* 0x00000000ff00723e */ /* 0x000fc800000010ff */
[----:B------:R-:W-:Y:S01]  /*5a60*/  PRMT R27, R0, 0x7610, R27 ;  /* 0x00007610001b7816 */ /* 0x000fe2000000001b */
[----:B------:R-:W-:Y:S06]  /*5a70*/  BRA `(.L_x_586) ;  /* 0x0000000c00047947 */ /* 0x000fec0003800000 */
.L_x_591:
        /* <DEDUP_REMOVED lines=9> */
.L_x_581:
        /* <DEDUP_REMOVED lines=14> */
.L_x_595:
        /* <DEDUP_REMOVED lines=9> */
.L_x_594:
        /* <DEDUP_REMOVED lines=28> */
.L_x_597:
        /* <DEDUP_REMOVED lines=15> */
.L_x_596:
[----:B------:R0:W5:Y:S01]  /*5f30*/  LDG.E.U16 R27, desc[UR36][R4.64] ;  /* 0x00000024041b7981 */ /* 0x000162000c1e1500 */
[----:B------:R-:W-:Y:S05]  /*5f40*/  BRA `(.L_x_586) ;  /* 0x0000000400d07947 */ /* 0x000fea0003800000 */
.L_x_593:
        /* <DEDUP_REMOVED lines=13> */
.L_x_600:
        /* <DEDUP_REMOVED lines=21> */
.L_x_604:
[----:B------:R-:W-:Y:S05]  /*6170*/  BSYNC B1 ;  /* 0x0000000000017941 */ /* 0x000fea0003800000 */
.L_x_603:
[----:B------:R-:W-:Y:S01]  /*6180*/  LEA R5, R0, 0x3b800000, 0x17 ;  /* 0x3b80000000057811 */ /* 0x000fe200078eb8ff */
[----:B------:R-:W-:-:S05]  /*6190*/  IMAD.SHL.U32 R0, R3, 0x100000, RZ ;  /* 0x0010000003007824 */ /* 0x000fca00078e00ff */
[----:B------:R-:W-:-:S07]  /*61a0*/  LOP3.LUT R0, R5, R0, R6, 0xfe, !PT ;  /* 0x0000000005007212 */ /* 0x000fce00078efe06 */
.L_x_602:
[----:B------:R-:W-:Y:S05]  /*61b0*/  BSYNC B0 ;  /* 0x0000000000007941 */ /* 0x000fea0003800000 */
.L_x_601:
[----:B------:R-:W-:-:S04]  /*61c0*/  F2FP.BF16.F32.PACK_AB R0, RZ, R0 ;  /* 0x00000000ff00723e */ /* 0x000fc800000010ff */
[----:B------:R-:W-:Y:S01]  /*61d0*/  PRMT R27, R0, 0x7610, R27 ;  /* 0x00007610001b7816 */ /* 0x000fe2000000001b */
[----:B------:R-:W-:Y:S06]  /*61e0*/  BRA `(.L_x_586) ;  /* 0x0000000400287947 */ /* 0x000fec0003800000 */
.L_x_599:
        /* <DEDUP_REMOVED lines=21> */
.L_x_608:
[----:B------:R-:W-:Y:S05]  /*6340*/  BSYNC B1 ;  /* 0x0000000000017941 */ /* 0x000fea0003800000 */
.L_x_607:
[----:B------:R-:W-:Y:S01]  /*6350*/  LEA R5, R0, 0x37800000, 0x17 ;  /* 0x3780000000057811 */ /* 0x000fe200078eb8ff */
[----:B------:R-:W-:-:S05]  /*6360*/  IMAD.SHL.U32 R0, R3, 0x200000, RZ ;  /* 0x0020000003007824 */ /* 0x000fca00078e00ff */
[----:B------:R-:W-:-:S07]  /*6370*/  LOP3.LUT R0, R5, R0, R6, 0xfe, !PT ;  /* 0x0000000005007212 */ /* 0x000fce00078efe06 */
.L_x_606:
[----:B------:R-:W-:Y:S05]  /*6380*/  BSYNC B0 ;  /* 0x0000000000007941 */ /* 0x000fea0003800000 */
.L_x_605:
[----:B------:R-:W-:-:S04]  /*6390*/  F2FP.BF16.F32.PACK_AB R0, RZ, R0 ;  /* 0x00000000ff00723e */ /* 0x000fc800000010ff */
[----:B------:R-:W-:Y:S01]  /*63a0*/  PRMT R27, R0, 0x7610, R27 ;  /* 0x00007610001b7816 */ /* 0x000fe2000000001b */
[----:B------:R-:W-:Y:S06]  /*63b0*/  BRA `(.L_x_586) ;  /* 0x0000000000b47947 */ /* 0x000fec0003800000 */
.L_x_598:
        /* <DEDUP_REMOVED lines=14> */
.L_x_612:
[----:B------:R-:W-:Y:S05]  /*64a0*/  BSYNC B0 ;  /* 0x0000000000007941 */ /* 0x000fea0003800000 */
.L_x_611:
[----:B------:R-:W-:-:S04]  /*64b0*/  F2FP.BF16.F32.PACK_AB R0, RZ, R0 ;  /* 0x00000000ff00723e */ /* 0x000fc800000010ff */
[----:B------:R-:W-:Y:S01]  /*64c0*/  PRMT R27, R0, 0x7610, R27 ;  /* 0x00007610001b7816 */ /* 0x000fe2000000001b */
[----:B------:R-:W-:Y:S06]  /*64d0*/  BRA `(.L_x_586) ;  /* 0x00000000006c7947 */ /* 0x000fec0003800000 */
.L_x_585:
        /* <DEDUP_REMOVED lines=16> */
.L_x_613:
[----:B------:R-:W-:Y:S01]  /*65e0*/  PRMT R27, RZ, 0x7610, R27 ;  /* 0x00007610ff1b7816 */ /* 0x000fe2000000001b */
[----:B------:R-:W-:Y:S06]  /*65f0*/  BRA `(.L_x_586) ;  /* 0x0000000000247947 */ /* 0x000fec0003800000 */
.L_x_610:
[----:B------:R-:W2:Y:S02]  /*6600*/  LDG.E.64 R4, desc[UR36][R4.64] ;  /* 0x0000002404047981 */ /* 0x000ea4000c1e1b00 */
[----:B--2---:R-:W0:Y:S02]  /*6610*/  I2F.U64 R0, R4 ;  /* 0x0000000400007312 */ /* 0x004e240000301000 */
[----:B0-----:R-:W-:-:S04]  /*6620*/  F2FP.BF16.F32.PACK_AB R0, RZ, R0 ;  /* 0x00000000ff00723e */ /* 0x001fc800000010ff */
[----:B------:R-:W-:Y:S01]  /*6630*/  PRMT R27, R0, 0x7610, R27 ;  /* 0x00007610001b7816 */ /* 0x000fe2000000001b */
[----:B------:R-:W-:Y:S06]  /*6640*/  BRA `(.L_x_586) ;  /* 0x0000000000107947 */ /* 0x000fec0003800000 */
.L_x_609:
[----:B------:R-:W2:Y:S02]  /*6650*/  LDG.E R4, desc[UR36][R4.64] ;  /* 0x0000002404047981 */ /* 0x000ea4000c1e1900 */
[----:B--2---:R-:W-:-:S04]  /*6660*/  I2FP.F32.U32 R0, R4 ;  /* 0x0000000400007245 */ /* 0x004fc80000201000 */
[----:B------:R-:W-:-:S04]  /*6670*/  F2FP.BF16.F32.PACK_AB R0, RZ, R0 ;  /* 0x00000000ff00723e */ /* 0x000fc800000010ff */
[----:B------:R-:W-:-:S07]  /*6680*/  PRMT R27, R0, 0x7610, R27 ;  /* 0x00007610001b7816 */ /* 0x000fce000000001b */
.L_x_586:
[----:B------:R-:W-:-:S07]  /*6690*/  VIADD R25, R25, 0x80 ;  /* 0x0000008019197836 */ /* 0x000fce0000000000 */
.L_x_547:
[----:B------:R-:W-:Y:S05]  /*66a0*/  BSYNC B6 ;  /* 0x0000000000067941 */ /* 0x000fea0003800000 */
.L_x_546:
        /* <DEDUP_REMOVED lines=26> */
.L_x_619:
[----:B------:R-:W2:Y:S02]  /*6850*/  LDG.E.U8 R4, desc[UR36][R4.64] ;  /* 0x0000002404047981 */ /* 0x000ea4000c1e1100 */
[----:B--2---:R-:W-:-:S04]  /*6860*/  I2FP.F32.U32 R0, R4 ;  /* 0x0000000400007245 */ /* 0x004fc80000201000 */
[----:B------:R-:W-:-:S04]  /*6870*/  F2FP.BF16.F32.PACK_AB R0, RZ, R0 ;  /* 0x00000000ff00723e */ /* 0x000fc800000010ff */
[----:B------:R-:W-:Y:S01]  /*6880*/  PRMT R24, R0, 0x7610, R24 ;  /* 0x0000761000187816 */ /* 0x000fe20000000018 */
[----:B------:R-:W-:Y:S06]  /*6890*/  BRA `(.L_x_621) ;  /* 0x0000000c00c87947 */ /* 0x000fec0003800000 */
.L_x_618:
        /* <DEDUP_REMOVED lines=11> */
.L_x_623:
[----:B------:R-:W2:Y:S02]  /*6950*/  LDG.E R4, desc[UR36][R4.64] ;  /* 0x0000002404047981 */ /* 0x000ea4000c1e1900 */
[----:B--2---:R-:W-:-:S04]  /*6960*/  I2FP.F32.S32 R0, R4 ;  /* 0x0000000400007245 */ /* 0x004fc80000201400 */
[----:B------:R-:W-:-:S04]  /*6970*/  F2FP.BF16.F32.PACK_AB R0, RZ, R0 ;  /* 0x00000000ff00723e */ /* 0x000fc800000010ff */
[----:B------:R-:W-:Y:S01]  /*6980*/  PRMT R24, R0, 0x7610, R24 ;  /* 0x0000761000187816 */ /* 0x000fe20000000018 */
[----:B------:R-:W-:Y:S06]  /*6990*/  BRA `(.L_x_621) ;  /* 0x0000000c00887947 */ /* 0x000fec0003800000 */
.L_x_622:
[----:B------:R-:W2:Y:S02]  /*69a0*/  LDG.E.U16 R4, desc[UR36][R4.64] ;  /* 0x0000002404047981 */ /* 0x000ea4000c1e1500 */
[----:B--2---:R-:W0:Y:S02]  /*69b0*/  I2F.S16 R0, R4 ;  /* 0x0000000400007306 */ /* 0x004e240000101400 */
[----:B0-----:R-:W-:-:S04]  /*69c0*/  F2FP.BF16.F32.PACK_AB R0, RZ, R0 ;  /* 0x00000000ff00723e */ /* 0x001fc800000010ff */
[----:B------:R-:W-:Y:S01]  /*69d0*/  PRMT R24, R0, 0x7610, R24 ;  /* 0x0000761000187816 */ /* 0x000fe20000000018 */
[----:B------:R-:W-:Y:S06]  /*69e0*/  BRA `(.L_x_621) ;  /* 0x0000000c00747947 */ /* 0x000fec0003800000 */
.L_x_617:
        /* <DEDUP_REMOVED lines=9> */
.L_x_625:
[----:B------:R-:W2:Y:S02]  /*6a80*/  LDG.E.U16 R0, desc[UR36][R4.64] ;  /* 0x0000002404007981 */ /* 0x000ea4000c1e1500 */
[----:B--2---:R-:W-:-:S05]  /*6a90*/  HADD2.F32 R0, -RZ, R0.H0_H0 ;  /* 0x20000000ff007230 */ /* 0x004fca0000004100 */
[----:B------:R-:W-:-:S04]  /*6aa0*/  F2FP.BF16.F32.PACK_AB R0, RZ, R0 ;  /* 0x00000000ff00723e */ /* 0x000fc800000010ff */
[----:B------:R-:W-:Y:S01]  /*6ab0*/  PRMT R24, R0, 0x7610, R24 ;  /* 0x0000761000187816 */ /* 0x000fe20000000018 */
[----:B------:R-:W-:Y:S06]  /*6ac0*/  BRA `(.L_x_621) ;  /* 0x0000000c003c7947 */ /* 0x000fec0003800000 */
.L_x_624:
        /* <DEDUP_REMOVED lines=9> */
.L_x_627:
[----:B------:R-:W2:Y:S02]  /*6b60*/  LDG.E.U16 R4, desc[UR36][R4.64] ;  /* 0x0000002404047981 */ /* 0x000ea4000c1e1500 */
[----:B--2---:R-:W-:-:S05]  /*6b70*/  HADD2.F32 R0, -RZ, R4.H0_H0 ;  /* 0x20000004ff007230 */ /* 0x004fca0000004100 */
[----:B------:R-:W-:-:S04]  /*6b80*/  F2FP.BF16.F32.PACK_AB R0, RZ, R0 ;  /* 0x00000000ff00723e */ /* 0x000fc800000010ff */
[----:B------:R-:W-:Y:S01]  /*6b90*/  PRMT R24, R0, 0x7610, R24 ;  /* 0x0000761000187816 */ /* 0x000fe20000000018 */
[----:B------:R-:W-:Y:S06]  /*6ba0*/  BRA `(.L_x_621) ;  /* 0x0000000c00047947 */ /* 0x000fec0003800000 */
.L_x_626:
        /* <DEDUP_REMOVED lines=9> */
.L_x_616:
        /* <DEDUP_REMOVED lines=14> */
.L_x_630:
        /* <DEDUP_REMOVED lines=9> */
.L_x_629:
        /* <DEDUP_REMOVED lines=28> */
.L_x_632:
        /* <DEDUP_REMOVED lines=15> */
.L_x_631:
[----:B------:R0:W5:Y:S01]  /*7060*/  LDG.E.U16 R24, desc[UR36][R4.64] ;  /* 0x0000002404187981 */ /* 0x000162000c1e1500 */
[----:B------:R-:W-:Y:S05]  /*7070*/  BRA `(.L_x_621) ;  /* 0x0000000400d07947 */ /* 0x000fea0003800000 */
.L_x_628:
        /* <DEDUP_REMOVED lines=13> */
.L_x_635:
        /* <DEDUP_REMOVED lines=21> */
.L_x_639:
[----:B------:R-:W-:Y:S05]  /*72a0*/  BSYNC B1 ;  /* 0x0000000000017941 */ /* 0x000fea0003800000 */
.L_x_638:
[----:B------:R-:W-:Y:S01]  /*72b0*/  LEA R5, R0, 0x3b800000, 0x17 ;  /* 0x3b80000000057811 */ /* 0x000fe200078eb8ff */
[----:B------:R-:W-:-:S05]  /*72c0*/  IMAD.SHL.U32 R0, R3, 0x100000, RZ ;  /* 0x0010000003007824 */ /* 0x000fca00078e00ff */
[----:B------:R-:W-:-:S07]  /*72d0*/  LOP3.LUT R0, R5, R0, R6, 0xfe, !PT ;  /* 0x0000000005007212 */ /* 0x000fce00078efe06 */
.L_x_637:
[----:B------:R-:W-:Y:S05]  /*72e0*/  BSYNC B0 ;  /* 0x0000000000007941 */ /* 0x000fea0003800000 */
.L_x_636:
[----:B------:R-:W-:-:S04]  /*72f0*/  F2FP.BF16.F32.PACK_AB R0, RZ, R0 ;  /* 0x00000000ff00723e */ /* 0x000fc800000010ff */
[----:B------:R-:W-:Y:S01]  /*7300*/  PRMT R24, R0, 0x7610, R24 ;  /* 0x0000761000187816 */ /* 0x000fe20000000018 */
[----:B------:R-:W-:Y:S06]  /*7310*/  BRA `(.L_x_621) ;  /* 0x0000000400287947 */ /* 0x000fec0003800000 */
.L_x_634:
        /* <DEDUP_REMOVED lines=21> */
.L_x_643:
[----:B------:R-:W-:Y:S05]  /*7470*/  BSYNC B1 ;  /* 0x0000000000017941 */ /* 0x000fea0003800000 */
.L_x_642:
[----:B------:R-:W-:Y:S01]  /*7480*/  LEA R5, R0, 0x37800000, 0x17 ;  /* 0x3780000000057811 */ /* 0x000fe200078eb8ff */
[----:B------:R-:W-:-:S05]  /*7490*/  IMAD.SHL.U32 R0, R3, 0x200000, RZ ;  /* 0x0020000003007824 */ /* 0x000fca00078e00ff */
[----:B------:R-:W-:-:S07]  /*74a0*/  LOP3.LUT R0, R5, R0, R6, 0xfe, !PT ;  /* 0x0000000005007212 */ /* 0x000fce00078efe06 */
.L_x_641:
[----:B------:R-:W-:Y:S05]  /*74b0*/  BSYNC B0 ;  /* 0x0000000000007941 */ /* 0x000fea0003800000 */
.L_x_640:
[----:B------:R-:W-:-:S04]  /*74c0*/  F2FP.BF16.F32.PACK_AB R0, RZ, R0 ;  /* 0x00000000ff00723e */ /* 0x000fc800000010ff */
[----:B------:R-:W-:Y:S01]  /*74d0*/  PRMT R24, R0, 0x7610, R24 ;  /* 0x0000761000187816 */ /* 0x000fe20000000018 */
[----:B------:R-:W-:Y:S06]  /*74e0*/  BRA `(.L_x_621) ;  /* 0x0000000000b47947 */ /* 0x000fec0003800000 */
.L_x_633:
        /* <DEDUP_REMOVED lines=14> */
.L_x_647:
[----:B------:R-:W-:Y:S05]  /*75d0*/  BSYNC B0 ;  /* 0x0000000000007941 */ /* 0x000fea0003800000 */
.L_x_646:
[----:B------:R-:W-:-:S04]  /*75e0*/  F2FP.BF16.F32.PACK_AB R0, RZ, R0 ;  /* 0x00000000ff00723e */ /* 0x000fc800000010ff */
[----:B------:R-:W-:Y:S01]  /*75f0*/  PRMT R24, R0, 0x7610, R24 ;  /* 0x0000761000187816 */ /* 0x000fe20000000018 */
[----:B------:R-:W-:Y:S06]  /*7600*/  BRA `(.L_x_621) ;  /* 0x00000000006c7947 */ /* 0x000fec0003800000 */
.L_x_620:
        /* <DEDUP_REMOVED lines=16> */
.L_x_648:
[----:B------:R-:W-:Y:S01]  /*7710*/  PRMT R24, RZ, 0x7610, R24 ;  /* 0x00007610ff187816 */ /* 0x000fe20000000018 */
[----:B------:R-:W-:Y:S06]  /*7720*/  BRA `(.L_x_621) ;  /* 0x0000000000247947 */ /* 0x000fec0003800000 */
.L_x_645:
[----:B------:R-:W2:Y:S02]  /*7730*/  LDG.E.64 R4, desc[UR36][R4.64] ;  /* 0x0000002404047981 */ /* 0x000ea4000c1e1b00 */
[----:B--2---:R-:W0:Y:S02]  /*7740*/  I2F.U64 R0, R4 ;  /* 0x0000000400007312 */ /* 0x004e240000301000 */
[----:B0-----:R-:W-:-:S04]  /*7750*/  F2FP.BF16.F32.PACK_AB R0, RZ, R0 ;  /* 0x00000000ff00723e */ /* 0x001fc800000010ff */
[----:B------:R-:W-:Y:S01]  /*7760*/  PRMT R24, R0, 0x7610, R24 ;  /* 0x0000761000187816 */ /* 0x000fe20000000018 */
[----:B------:R-:W-:Y:S06]  /*7770*/  BRA `(.L_x_621) ;  /* 0x0000000000107947 */ /* 0x000fec0003800000 */
.L_x_644:
[----:B------:R-:W2:Y:S02]  /*7780*/  LDG.E R4, desc[UR36][R4.64] ;  /* 0x0000002404047981 */ /* 0x000ea4000c1e1900 */
[----:B--2---:R-:W-:-:S04]  /*7790*/  I2FP.F32.U32 R0, R4 ;  /* 0x0000000400007245 */ /* 0x004fc80000201000 */
[----:B------:R-:W-:-:S04]  /*77a0*/  F2FP.BF16.F32.PACK_AB R0, RZ, R0 ;  /* 0x00000000ff00723e */ /* 0x000fc800000010ff */
[----:B------:R-:W-:-:S07]  /*77b0*/  PRMT R24, R0, 0x7610, R24 ;  /* 0x0000761000187816 */ /* 0x000fce0000000018 */
.L_x_621:
        /* <DEDUP_REMOVED lines=21> */
.L_x_652:
[----:B------:R-:W2:Y:S02]  /*7910*/  LDG.E.U8 R4, desc[UR36][R4.64] ;  /* 0x0000002404047981 */ /* 0x000ea4000c1e1100 */
[----:B--2---:R-:W-:-:S04]  /*7920*/  I2FP.F32.U32 R0, R4 ;  /* 0x0000000400007245 */ /* 0x004fc80000201000 */
[----:B------:R-:W-:Y:S01]  /*7930*/  F2FP.BF16.F32.PACK_AB R0, RZ, R0 ;  /* 0x00000000ff00723e */ /* 0x000fe200000010ff */
[----:B------:R-:W-:Y:S06]  /*7940*/  BRA `(.L_x_615) ;  /* 0x0000000c008c7947 */ /* 0x000fec0003800000 */
.L_x_651:
        /* <DEDUP_REMOVED lines=10> */
.L_x_655:
[----:B------:R-:W2:Y:S02]  /*79f0*/  LDG.E R4, desc[UR36][R4.64] ;  /* 0x0000002404047981 */ /* 0x000ea4000c1e1900 */
[----:B--2---:R-:W-:-:S04]  /*7a00*/  I2FP.F32.S32 R0, R4 ;  /* 0x0000000400007245 */ /* 0x004fc80000201400 */
[----:B------:R-:W-:Y:S01]  /*7a10*/  F2FP.BF16.F32.PACK_AB R0, RZ, R0 ;  /* 0x00000000ff00723e */ /* 0x000fe200000010ff */
[----:B------:R-:W-:Y:S06]  /*7a20*/  BRA `(.L_x_615) ;  /* 0x0000000c00547947 */ /* 0x000fec0003800000 */
.L_x_654:
[----:B------:R-:W2:Y:S02]  /*7a30*/  LDG.E.U16 R4, desc[UR36][R4.64] ;  /* 0x0000002404047981 */ /* 0x000ea4000c1e1500 */
[----:B--2---:R-:W0:Y:S02]  /*7a40*/  I2F.S16 R0, R4 ;  /* 0x0000000400007306 */ /* 0x004e240000101400 */
[----:B0-----:R-:W-:Y:S01]  /*7a50*/  F2FP.BF16.F32.PACK_AB R0, RZ, R0 ;  /* 0x00000000ff00723e */ /* 0x001fe200000010ff */
[----:B------:R-:W-:Y:S06]  /*7a60*/  BRA `(.L_x_615) ;  /* 0x0000000c00447947 */ /* 0x000fec0003800000 */
.L_x_650:
        /* <DEDUP_REMOVED lines=9> */
.L_x_657:
[----:B------:R-:W2:Y:S02]  /*7b00*/  LDG.E.U16 R0, desc[UR36][R4.64] ;  /* 0x0000002404007981 */ /* 0x000ea4000c1e1500 */
[----:B--2---:R-:W-:-:S05]  /*7b10*/  HADD2.F32 R0, -RZ, R0.H0_H0 ;  /* 0x20000000ff007230 */ /* 0x004fca0000004100 */
[----:B------:R-:W-:Y:S01]  /*7b20*/  F2FP.BF16.F32.PACK_AB R0, RZ, R0 ;  /* 0x00000000ff00723e */ /* 0x000fe200000010ff */
[----:B------:R-:W-:Y:S06]  /*7b30*/  BRA `(.L_x_615) ;  /* 0x0000000c00107947 */ /* 0x000fec0003800000 */
.L_x_656:
        /* <DEDUP_REMOVED lines=9> */
.L_x_659:
[----:B------:R-:W2:Y:S02]  /*7bd0*/  LDG.E.U16 R4, desc[UR36][R4.64] ;  /* 0x0000002404047981 */ /* 0x000ea4000c1e1500 */
[----:B--2---:R-:W-:-:S05]  /*7be0*/  HADD2.F32 R0, -RZ, R4.H0_H0 ;  /* 0x20000004ff007230 */ /* 0x004fca0000004100 */
[----:B------:R-:W-:Y:S01]  /*7bf0*/  F2FP.BF16.F32.PACK_AB R0, RZ, R0 ;  /* 0x00000000ff00723e */ /* 0x000fe200000010ff */
[----:B------:R-:W-:Y:S06]  /*7c00*/  BRA `(.L_x_615) ;  /* 0x0000000800dc7947 */ /* 0x000fec0003800000 */
.L_x_658:
        /* <DEDUP_REMOVED lines=8> */
.L_x_649:
        /* <DEDUP_REMOVED lines=13> */
.L_x_662:
        /* <DEDUP_REMOVED lines=8> */
.L_x_661:
        /* <DEDUP_REMOVED lines=28> */
.L_x_664:
        /* <DEDUP_REMOVED lines=12> */
[----:B------:R-:W-:Y:S01]  /*8060*/  F2FP.BF16.F32.PACK_AB R0, RZ, R0 ;  /* 0x00000000ff00723e */ /* 0x000fe200000010ff */
[----:B------:R-:W-:Y:S06]  /*8070*/  BRA `(.L_x_615) ;  /* 0x0000000400c07947 */ /* 0x000fec0003800000 */
.L_x_663:
[----:B------:R1:W5:Y:S01]  /*8080*/  LDG.E.U16 R0, desc[UR36][R4.64] ;  /* 0x0000002404007981 */ /* 0x000362000c1e1500 */
[----:B------:R-:W-:Y:S05]  /*8090*/  BRA `(.L_x_615) ;  /* 0x0000000400b87947 */ /* 0x000fea0003800000 */
.L_x_660:
        /* <DEDUP_REMOVED lines=12> */
.L_x_667:
        /* <DEDUP_REMOVED lines=21> */
.L_x_671:
[----:B------:R-:W-:Y:S05]  /*82b0*/  BSYNC B1 ;  /* 0x0000000000017941 */ /* 0x000fea0003800000 */
.L_x_670:
[----:B------:R-:W-:Y:S01]  /*82c0*/  LEA R5, R0, 0x3b800000, 0x17 ;  /* 0x3b80000000057811 */ /* 0x000fe200078eb8ff */
[----:B------:R-:W-:-:S05]  /*82d0*/  IMAD.SHL.U32 R0, R3, 0x100000, RZ ;  /* 0x0010000003007824 */ /* 0x000fca00078e00ff */
[----:B------:R-:W-:-:S07]  /*82e0*/  LOP3.LUT R0, R5, R0, R6, 0xfe, !PT ;  /* 0x0000000005007212 */ /* 0x000fce00078efe06 */
.L_x_669:
[----:B------:R-:W-:Y:S05]  /*82f0*/  BSYNC B0 ;  /* 0x0000000000007941 */ /* 0x000fea0003800000 */
.L_x_668:
[----:B------:R-:W-:Y:S01]  /*8300*/  F2FP.BF16.F32.PACK_AB R0, RZ, R0 ;  /* 0x00000000ff00723e */ /* 0x000fe200000010ff */
[----:B------:R-:W-:Y:S06]  /*8310*/  BRA `(.L_x_615) ;  /* 0x0000000400187947 */ /* 0x000fec0003800000 */
.L_x_666:
        /* <DEDUP_REMOVED lines=21> */
.L_x_675:
[----:B------:R-:W-:Y:S05]  /*8470*/  BSYNC B1 ;  /* 0x0000000000017941 */ /* 0x000fea0003800000 */
.L_x_674:
[----:B------:R-:W-:Y:S01]  /*8480*/  LEA R5, R0, 0x37800000, 0x17 ;  /* 0x3780000000057811 */ /* 0x000fe200078eb8ff */
[----:B------:R-:W-:-:S05]  /*8490*/  IMAD.SHL.U32 R0, R3, 0x200000, RZ ;  /* 0x0020000003007824 */ /* 0x000fca00078e00ff */
[----:B------:R-:W-:-:S07]  /*84a0*/  LOP3.LUT R0, R5, R0, R6, 0xfe, !PT ;  /* 0x0000000005007212 */ /* 0x000fce00078efe06 */
.L_x_673:
[----:B------:R-:W-:Y:S05]  /*84b0*/  BSYNC B0 ;  /* 0x0000000000007941 */ /* 0x000fea0003800000 */
.L_x_672:
[----:B------:R-:W-:Y:S01]  /*84c0*/  F2FP.BF16.F32.PACK_AB R0, RZ, R0 ;  /* 0x00000000ff00723e */ /* 0x000fe200000010ff */
[----:B------:R-:W-:Y:S06]  /*84d0*/  BRA `(.L_x_615) ;  /* 0x0000000000a87947 */ /* 0x000fec0003800000 */
.L_x_665:
        /* <DEDUP_REMOVED lines=14> */
.L_x_679:
[----:B------:R-:W-:Y:S05]  /*85c0*/  BSYNC B0 ;  /* 0x0000000000007941 */ /* 0x000fea0003800000 */
.L_x_678:
[----:B------:R-:W-:Y:S01]  /*85d0*/  F2FP.BF16.F32.PACK_AB R0, RZ, R0 ;  /* 0x00000000ff00723e */ /* 0x000fe200000010ff */
[----:B------:R-:W-:Y:S06]  /*85e0*/  BRA `(.L_x_615) ;  /* 0x0000000000647947 */ /* 0x000fec0003800000 */
.L_x_653:
        /* <DEDUP_REMOVED lines=16> */
.L_x_680:
[----:B------:R-:W-:Y:S01]  /*86f0*/  PRMT R0, RZ, 0x7610, R0 ;  /* 0x00007610ff007816 */ /* 0x000fe20000000000 */
[----:B------:R-:W-:Y:S06]  /*8700*/  BRA `(.L_x_615) ;  /* 0x00000000001c7947 */ /* 0x000fec0003800000 */
.L_x_677:
[----:B------:R-:W2:Y:S02]  /*8710*/  LDG.E.64 R4, desc[UR36][R4.64] ;  /* 0x0000002404047981 */ /* 0x000ea4000c1e1b00 */
[----:B--2---:R-:W0:Y:S02]  /*8720*/  I2F.U64 R0, R4 ;  /* 0x0000000400007312 */ /* 0x004e240000301000 */
[----:B0-----:R-:W-:Y:S01]  /*8730*/  F2FP.BF16.F32.PACK_AB R0, RZ, R0 ;  /* 0x00000000ff00723e */ /* 0x001fe200000010ff */
[----:B------:R-:W-:Y:S06]  /*8740*/  BRA `(.L_x_615) ;  /* 0x00000000000c7947 */ /* 0x000fec0003800000 */
.L_x_676:
[----:B------:R-:W2:Y:S02]  /*8750*/  LDG.E R4, desc[UR36][R4.64] ;  /* 0x0000002404047981 */ /* 0x000ea4000c1e1900 */
[----:B--2---:R-:W-:-:S04]  /*8760*/  I2FP.F32.U32 R0, R4 ;  /* 0x0000000400007245 */ /* 0x004fc80000201000 */
[----:B------:R-:W-:-:S07]  /*8770*/  F2FP.BF16.F32.PACK_AB R0, RZ, R0 ;  /* 0x00000000ff00723e */ /* 0x000fce00000010ff */
.L_x_615:
[----:B------:R-:W-:Y:S05]  /*8780*/  BSYNC B6 ;  /* 0x0000000000067941 */ /* 0x000fea0003800000 */
.L_x_614:
[----:B------:R-:W2:Y:S01]  /*8790*/  S2R R25, SR_TID.X ;  /* 0x0000000000197919 */ /* 0x000ea20000002100 */
[----:B------:R-:W-:Y:S01]  /*87a0*/  BSSY B6, `(.L_x_681) ;  /* 0x0000132000067945 */ /* 0x000fe20003800000 */
[C---:B--2---:R-:W-:Y:S01]  /*87b0*/  ISETP.GE.AND P0, PT, R25.reuse, R16, PT ;  /* 0x000000101900720c */ /* 0x044fe20003f06270 */
[C---:B01----:R-:W-:Y:S02]  /*87c0*/  VIADD R5, R25.reuse, 0x100 ;  /* 0x0000010019057836 */ /* 0x043fe40000000000 */
[----:B------:R-:W-:-:S03]  /*87d0*/  VIADD R23, R25, 0x80 ;  /* 0x0000008019177836 */ /* 0x000fc60000000000 */
[-C--:B------:R-:W-:Y:S01]  /*87e0*/  ISETP.GE.AND P4, PT, R5, R16.reuse, PT ;  /* 0x000000100500720c */ /* 0x080fe20003f86270 */
[----:B------:R-:W-:Y:S01]  /*87f0*/  VIADD R5, R25, 0x180 ;  /* 0x0000018019057836 */ /* 0x000fe20000000000 */
[----:B------:R-:W-:-:S04]  /*8800*/  ISETP.GE.AND P1, PT, R23, R16, PT ;  /* 0x000000101700720c */ /* 0x000fc80003f26270 */
[----:B------:R-:W-:Y:S01]  /*8810*/  ISETP.GE.AND P2, PT, R5, R16, PT ;  /* 0x000000100500720c */ /* 0x000fe20003f46270 */
[----:B------:R-:W0:Y:S01]  /*8820*/  @!P0 LDC R7, c[0x0][0x218] ;  /* 0x00008600ff078b82 */ /* 0x000e220000000800 */
[----:B-----5:R-:W-:Y:S02]  /*8830*/  @!P0 IMAD.U32 R18, R18, 0x10000, RZ ;  /* 0x0001000012128824 */ /* 0x020fe400078e00ff */
[----:B------:R-:W-:-:S03]  /*8840*/  @!P0 IMAD.U32 R4, R22, 0x10000, RZ ;  /* 0x0001000016048824 */ /* 0x000fc600078e00ff */
[----:B------:R-:W-:Y:S01]  /*8850*/  FSETP.GT.OR P6, PT, R18, RZ, P0 ;  /* 0x000000ff1200720b */ /* 0x000fe200007c4400 */
[----:B------:R-:W-:Y:S01]  /*8860*/  @!P4 IMAD.U32 R26, R26, 0x10000, RZ ;  /* 0x000100001a1ac824 */ /* 0x000fe200078e00ff */
[----:B------:R-:W1:Y:S01]  /*8870*/  @!P4 LDC R6, c[0x0][0x218] ;  /* 0x00008600ff06cb82 */ /* 0x000e620000000800 */
[----:B------:R-:W-:Y:S02]  /*8880*/  @!P1 IMAD.U32 R5, R17, 0x10000, RZ ;  /* 0x0001000011059824 */ /* 0x000fe400078e00ff */
[----:B------:R-:W-:Y:S01]  /*8890*/  @!P4 IMAD.U32 R27, R27, 0x10000, RZ ;  /* 0x000100001b1bc824 */ /* 0x000fe200078e00ff */
[----:B------:R-:W-:Y:S01]  /*88a0*/  FSETP.GT.OR P5, PT, R26, RZ, P4 ;  /* 0x000000ff1a00720b */ /* 0x000fe200027a4400 */
[----:B------:R-:W-:-:S03]  /*88b0*/  @!P2 IMAD.U32 R24, R24, 0x10000, RZ ;  /* 0x000100001818a824 */ /* 0x000fc600078e00ff */
[----:B------:R-:W2:Y:S02]  /*88c0*/  @!P2 LDC R8, c[0x0][0x218] ;  /* 0x00008600ff08ab82 */ /* 0x000ea40000000800 */
[----:B------:R-:W-:-:S06]  /*88d0*/  FSETP.GT.OR P3, PT, R24, RZ, P2 ;  /* 0x000000ff1800720b */ /* 0x000fcc0001764400 */
[----:B------:R-:W3:Y:S01]  /*88e0*/  @!P1 LDC R9, c[0x0][0x218] ;  /* 0x00008600ff099b82 */ /* 0x000ee20000000800 */
[----:B0-----:R-:W-:Y:S01]  /*88f0*/  @!P6 FMUL.FTZ R4, R4, R7 ;  /* 0x000000070404e220 */ /* 0x001fe20000410000 */
[----:B------:R-:W-:Y:S01]  /*8900*/  FSETP.GT.OR P6, PT, R5, RZ, P1 ;  /* 0x000000ff0500720b */ /* 0x000fe20000fc4400 */
[----:B------:R-:W-:Y:S02]  /*8910*/  @!P2 IMAD.U32 R5, R0, 0x10000, RZ ;  /* 0x000100000005a824 */ /* 0x000fe400078e00ff */
[----:B------:R-:W-:Y:S01]  /*8920*/  @!P1 IMAD.U32 R0, R19, 0x10000, RZ ;  /* 0x0001000013009824 */ /* 0x000fe200078e00ff */
[----:B------:R0:W4:Y:S02]  /*8930*/  @!P0 F2F.BF16.F32 R3, R4 ;  /* 0x0000000400038304 */ /* 0x0001240000202000 */
[----:B------:R-:W0:Y:S01]  /*8940*/  LDC.U8 R18, c[0x0][0x250] ;  /* 0x00009400ff127b82 */ /* 0x000e220000000000 */
[----:B-1----:R-:W-:-:S05]  /*8950*/  @!P5 FMUL.FTZ R27, R27, R6 ;  /* 0x000000061b1bd220 */ /* 0x002fca0000410000 */
[----:B------:R1:W0:Y:S01]  /*8960*/  @!P4 F2F.BF16.F32 R17, R27 ;  /* 0x0000001b0011c304 */ /* 0x0002220000202000 */
[----:B--2---:R-:W-:-:S07]  /*8970*/  @!P3 FMUL.FTZ R5, R5, R8 ;  /* 0x000000080505b220 */ /* 0x004fce0000410000 */
[----:B------:R1:W2:Y:S01]  /*8980*/  @!P2 F2F.BF16.F32 R19, R5 ;  /* 0x000000050013a304 */ /* 0x0002a20000202000 */
[----:B---3--:R-:W-:-:S07]  /*8990*/  @!P6 FMUL.FTZ R0, R0, R9 ;  /* 0x000000090000e220 */ /* 0x008fce0000410000 */
[----:B------:R1:W3:Y:S01]  /*89a0*/  @!P1 F2F.BF16.F32 R22, R0 ;  /* 0x0000000000169304 */ /* 0x0002e20000202000 */
[----:B----4-:R-:W-:Y:S05]  /*89b0*/  @P0 BRA `(.L_x_682) ;  /* 0x0000001000400947 */ /* 0x010fea0003800000 */
[----:B------:R-:W4:Y:S01]  /*89c0*/  LDC.64 R8, c[0x0][0x228] ;  /* 0x00008a00ff087b82 */ /* 0x000f220000000a00 */
[----:B01----:R-:W-:Y:S01]  /*89d0*/  PRMT R0, R18, 0x9910, RZ ;  /* 0x0000991012007816 */ /* 0x003fe200000000ff */
[----:B------:R-:W-:Y:S01]  /*89e0*/  IMAD R25, R2, 0x200, R25 ;  /* 0x0000020002197824 */ /* 0x000fe200078e0219 */
[----:B------:R-:W-:Y:S02]  /*89f0*/  ULDC UR4, c[0x0][0x254] ;  /* 0x0000950000047ab9 */ /* 0x000fe40000000800 */
[----:B------:R-:W-:Y:S01]  /*8a00*/  ISETP.GT.AND P0, PT, R0, 0x9, PT ;  /* 0x000000090000780c */ /* 0x000fe20003f04270 */
[----:B------:R-:W-:-:S05]  /*8a10*/  IMAD R25, R25, UR4, RZ ;  /* 0x0000000419197c24 */ /* 0x000fca000f8e02ff */
[----:B----4-:R-:W-:-:S05]  /*8a20*/  IADD3 R8, P1, R25, R8, RZ ;  /* 0x0000000819087210 */ /* 0x010fca0007f3e0ff */
        /* <DEDUP_REMOVED lines=10> */
[----:B------:R-:W-:Y:S02]  /*8ad0*/  IMAD.U32 R3, R3, 0x10000, RZ ;  /* 0x0001000003037824 */ /* 0x000fe400078e00ff */
[----:B------:R-:W-:-:S04]  /*8ae0*/  IMAD.MOV.U32 R25, RZ, RZ, R23 ;  /* 0x000000ffff197224 */ /* 0x000fc800078e0017 */
[----:B------:R-:W0:Y:S02]  /*8af0*/  F2I.FTZ.TRUNC.NTZ R3, R3 ;  /* 0x0000000300037305 */ /* 0x000e24000021f100 */
[----:B0-----:R0:W-:Y:S01]  /*8b00*/  STG.E.U8 desc[UR36][R8.64], R3 ;  /* 0x0000000308007986 */ /* 0x0011e2000c101124 */
[----:B------:R-:W-:Y:S05]  /*8b10*/  BRA `(.L_x_682) ;  /* 0x0000000c00e87947 */ /* 0x000fea0003800000 */
.L_x_686:
[----:B------:R-:W-:Y:S02]  /*8b20*/  IMAD.U32 R5, R3, 0x10000, RZ ;  /* 0x0001000003057824 */ /* 0x000fe400078e00ff */
[----:B------:R-:W-:-:S04]  /*8b30*/  IMAD.MOV.U32 R25, RZ, RZ, R23 ;  /* 0x000000ffff197224 */ /* 0x000fc800078e0017 */
[----:B------:R-:W0:Y:S02]  /*8b40*/  F2I.S64.TRUNC R4, R5 ;  /* 0x0000000500047311 */ /* 0x000e24000020d900 */
[----:B0-----:R0:W-:Y:S01]  /*8b50*/  STG.E.U8 desc[UR36][R8.64], R4 ;  /* 0x0000000408007986 */ /* 0x0011e2000c101124 */
[----:B------:R-:W-:Y:S05]  /*8b60*/  BRA `(.L_x_682) ;  /* 0x0000000c00d47947 */ /* 0x000fea0003800000 */
.L_x_685:
[----:B------:R-:W-:-:S13]  /*8b70*/  ISETP.NE.AND P0, PT, R0, 0x2, PT ;  /* 0x000000020000780c */ /* 0x000fda0003f05270 */
[----:B------:R-:W-:Y:S05]  /*8b80*/  @!P0 BRA `(.L_x_688) ;  /* 0x0000000000388947 */ /* 0x000fea0003800000 */
[----:B------:R-:W-:-:S13]  /*8b90*/  ISETP.NE.AND P0, PT, R0, 0x3, PT ;  /* 0x000000030000780c */ /* 0x000fda0003f05270 */
[----:B------:R-:W-:Y:S05]  /*8ba0*/  @!P0 BRA `(.L_x_689) ;  /* 0x00000000001c8947 */ /* 0x000fea0003800000 */
[----:B------:R-:W-:-:S13]  /*8bb0*/  ISETP.NE.AND P0, PT, R0, 0x4, PT ;  /* 0x000000040000780c */ /* 0x000fda0003f05270 */
[----:B------:R-:W-:Y:S05]  /*8bc0*/  @P0 BRA `(.L_x_687) ;  /* 0x0000000c00500947 */ /* 0x000fea0003800000 */
[----:B------:R-:W-:Y:S02]  /*8bd0*/  IMAD.U32 R4, R3, 0x10000, RZ ;  /* 0x0001000003047824 */ /* 0x000fe400078e00ff */
[----:B------:R-:W-:-:S04]  /*8be0*/  IMAD.MOV.U32 R25, RZ, RZ, R23 ;  /* 0x000000ffff197224 */ /* 0x000fc800078e0017 */
[----:B------:R-:W0:Y:S02]  /*8bf0*/  F2I.S64.TRUNC R4, R4 ;  /* 0x0000000400047311 */ /* 0x000e24000020d900 */
[----:B0-----:R0:W-:Y:S01]  /*8c00*/  STG.E.64 desc[UR36][R8.64], R4 ;  /* 0x0000000408007986 */ /* 0x0011e2000c101b24 */
[----:B------:R-:W-:Y:S05]  /*8c10*/  BRA `(.L_x_682) ;  /* 0x0000000c00a87947 */ /* 0x000fea0003800000 */
.L_x_689:
[----:B------:R-:W-:Y:S02]  /*8c20*/  IMAD.U32 R3, R3, 0x10000, RZ ;  /* 0x0001000003037824 */ /* 0x000fe400078e00ff */
[----:B------:R-:W-:-:S04]  /*8c30*/  IMAD.MOV.U32 R25, RZ, RZ, R23 ;  /* 0x000000ffff197224 */ /* 0x000fc800078e0017 */
[----:B------:R-:W0:Y:S02]  /*8c40*/  F2I.FTZ.TRUNC.NTZ R3, R3 ;  /* 0x0000000300037305 */ /* 0x000e24000021f100 */
[----:B0-----:R0:W-:Y:S01]  /*8c50*/  STG.E desc[UR36][R8.64], R3 ;  /* 0x0000000308007986 */ /* 0x0011e2000c101924 */
[----:B------:R-:W-:Y:S05]  /*8c60*/  BRA `(.L_x_682) ;  /* 0x0000000c00947947 */ /* 0x000fea0003800000 */
.L_x_688:
[----:B------:R-:W-:Y:S02]  /*8c70*/  IMAD.U32 R3, R3, 0x10000, RZ ;  /* 0x0001000003037824 */ /* 0x000fe400078e00ff */
[----:B------:R-:W-:-:S04]  /*8c80*/  IMAD.MOV.U32 R25, RZ, RZ, R23 ;  /* 0x000000ffff197224 */ /* 0x000fc800078e0017 */
[----:B------:R-:W0:Y:S02]  /*8c90*/  F2I.FTZ.TRUNC.NTZ R3, R3 ;  /* 0x0000000300037305 */ /* 0x000e24000021f100 */
[----:B0-----:R0:W-:Y:S01]  /*8ca0*/  STG.E.U16 desc[UR36][R8.64], R3 ;  /* 0x0000000308007986 */ /* 0x0011e2000c101524 */
[----:B------:R-:W-:Y:S05]  /*8cb0*/  BRA `(.L_x_682) ;  /* 0x0000000c00807947 */ /* 0x000fea0003800000 */
.L_x_684:
[----:B------:R-:W-:-:S13]  /*8cc0*/  ISETP.GT.AND P0, PT, R0, 0x6, PT ;  /* 0x000000060000780c */ /* 0x000fda0003f04270 */
[----:B------:R-:W-:Y:S05]  /*8cd0*/  @P0 BRA `(.L_x_690) ;  /* 0x0000000000340947 */ /* 0x000fea0003800000 */
[----:B------:R-:W-:-:S13]  /*8ce0*/  ISETP.NE.AND P0, PT, R0, 0x5, PT ;  /* 0x000000050000780c */ /* 0x000fda0003f05270 */
[----:B------:R-:W-:Y:S05]  /*8cf0*/  @!P0 BRA `(.L_x_691) ;  /* 0x0000000000188947 */ /* 0x000fea0003800000 */
[----:B------:R-:W-:-:S13]  /*8d00*/  ISETP.NE.AND P0, PT, R0, 0x6, PT ;  /* 0x000000060000780c */ /* 0x000fda0003f05270 */
[----:B------:R-:W-:Y:S05]  /*8d10*/  @P0 BRA `(.L_x_687) ;  /* 0x0000000800fc0947 */ /* 0x000fea0003800000 */
[----:B------:R-:W-:Y:S02]  /*8d20*/  IMAD.U32 R3, R3, 0x10000, RZ ;  /* 0x0001000003037824 */ /* 0x000fe400078e00ff */
[----:B------:R-:W-:-:S03]  /*8d30*/  IMAD.MOV.U32 R25, RZ, RZ, R23 ;  /* 0x000000ffff197224 */ /* 0x000fc600078e0017 */
[----:B------:R0:W-:Y:S01]  /*8d40*/  STG.E desc[UR36][R8.64], R3 ;  /* 0x0000000308007986 */ /* 0x0001e2000c101924 */
[----:B------:R-:W-:Y:S05]  /*8d50*/  BRA `(.L_x_682) ;  /* 0x0000000c00587947 */ /* 0x000fea0003800000 */
.L_x_691:
[----:B------:R-:W-:Y:S02]  /*8d60*/  IMAD.U32 R0, R3, 0x10000, RZ ;  /* 0x0001000003007824 */ /* 0x000fe400078e00ff */
[----:B------:R-:W-:-:S03]  /*8d70*/  IMAD.MOV.U32 R25, RZ, RZ, R23 ;  /* 0x000000ffff197224 */ /* 0x000fc600078e0017 */
[----:B------:R-:W-:-:S05]  /*8d80*/  F2FP.F16.F32.PACK_AB R0, RZ, R0 ;  /* 0x00000000ff00723e */ /* 0x000fca00000000ff */
[----:B------:R4:W-:Y:S01]  /*8d90*/  STG.E.U16 desc[UR36][R8.64], R0 ;  /* 0x0000000008007986 */ /* 0x0009e2000c101524 */
[----:B------:R-:W-:Y:S05]  /*8da0*/  BRA `(.L_x_682) ;  /* 0x0000000c00447947 */ /* 0x000fea0003800000 */
.L_x_690:
[----:B------:R-:W-:-:S13]  /*8db0*/  ISETP.NE.AND P0, PT, R0, 0x7, PT ;  /* 0x000000070000780c */ /* 0x000fda0003f05270 */
[----:B------:R-:W-:Y:S05]  /*8dc0*/  @!P0 BRA `(.L_x_692) ;  /* 0x00000000003c8947 */ /* 0x000fea0003800000 */
[----:B------:R-:W-:-:S13]  /*8dd0*/  ISETP.NE.AND P0, PT, R0, 0x8, PT ;  /* 0x000000080000780c */ /* 0x000fda0003f05270 */
[----:B------:R-:W-:Y:S05]  /*8de0*/  @!P0 BRA `(.L_x_693) ;  /* 0x00000000001c8947 */ /* 0x000fea0003800000 */
[----:B------:R-:W-:-:S13]  /*8df0*/  ISETP.NE.AND P0, PT, R0, 0x9, PT ;  /* 0x000000090000780c */ /* 0x000fda0003f05270 */
[----:B------:R-:W-:Y:S05]  /*8e00*/  @P0 BRA `(.L_x_687) ;  /* 0x0000000800c00947 */ /* 0x000fea0003800000 */
[----:B------:R-:W-:Y:S02]  /*8e10*/  IMAD.U32 R4, R3, 0x10000, RZ ;  /* 0x0001000003047824 */ /* 0x000fe400078e00ff */
[----:B------:R-:W-:Y:S02]  /*8e20*/  IMAD.MOV.U32 R5, RZ, RZ, RZ ;  /* 0x000000ffff057224 */ /* 0x000fe400078e00ff */
[----:B------:R-:W-:-:S03]  /*8e30*/  IMAD.MOV.U32 R25, RZ, RZ, R23 ;  /* 0x000000ffff197224 */ /* 0x000fc600078e0017 */
[----:B------:R0:W-:Y:S01]  /*8e40*/  STG.E.64 desc[UR36][R8.64], R4 ;  /* 0x0000000408007986 */ /* 0x0001e2000c101b24 */
[----:B------:R-:W-:Y:S05]  /*8e50*/  BRA `(.L_x_682) ;  /* 0x0000000c00187947 */ /* 0x000fea0003800000 */
.L_x_693:
[----:B------:R-:W-:Y:S02]  /*8e60*/  IMAD.U32 R3, R3, 0x10000, RZ ;  /* 0x0001000003037824 */ /* 0x000fe400078e00ff */
[----:B------:R-:W-:-:S03]  /*8e70*/  IMAD.MOV.U32 R25, RZ, RZ, R23 ;  /* 0x000000ffff197224 */ /* 0x000fc600078e0017 */
[----:B------:R-:W-:-:S04]  /*8e80*/  F2FP.F16.F32.PACK_AB R3, RZ, R3 ;  /* 0x00000003ff03723e */ /* 0x000fc800000000ff */
[----:B------:R-:W-:-:S05]  /*8e90*/  PRMT R3, R3, 0x5410, RZ ;  /* 0x0000541003037816 */ /* 0x000fca00000000ff */
[----:B------:R0:W-:Y:S01]  /*8ea0*/  STG.E desc[UR36][R8.64], R3 ;  /* 0x0000000308007986 */ /* 0x0001e2000c101924 */
[----:B------:R-:W-:Y:S05]  /*8eb0*/  BRA `(.L_x_682) ;  /* 0x0000000c00007947 */ /* 0x000fea0003800000 */
.L_x_692:
[----:B------:R-:W-:Y:S02]  /*8ec0*/  IMAD.U32 R4, R3, 0x10000, RZ ;  /* 0x0001000003047824 */ /* 0x000fe400078e00ff */
[----:B------:R-:W-:Y:S02]  /*8ed0*/  IMAD.MOV.U32 R25, RZ, RZ, R23 ;  /* 0x000000ffff197224 */ /* 0x000fe400078e0017 */
[----:B------:R-:W-:-:S06]  /*8ee0*/  FMUL.FTZ R4, R4, 1 ;  /* 0x3f80000004047820 */ /* 0x000fcc0000410000 */
[----:B------:R-:W0:Y:S02]  /*8ef0*/  F2F.F64.F32 R4, R4 ;  /* 0x0000000400047310 */ /* 0x000e240000201800 */
[----:B0-----:R0:W-:Y:S01]  /*8f00*/  STG.E.64 desc[UR36][R8.64], R4 ;  /* 0x0000000408007986 */ /* 0x0011e2000c101b24 */
[----:B------:R-:W-:Y:S05]  /*8f10*/  BRA `(.L_x_682) ;  /* 0x0000000800e87947 */ /* 0x000fea0003800000 */
.L_x_683:
        /* <DEDUP_REMOVED lines=10> */
[----:B------:R-:W-:-:S04]  /*8fc0*/  FSETP.NEU.FTZ.AND P0, PT, R3, RZ, PT ;  /* 0x000000ff0300720b */ /* 0x000fc80003f1d000 */
[----:B------:R-:W-:-:S05]  /*8fd0*/  SEL R3, RZ, 0x1, !P0 ;  /* 0x00000001ff037807 */ /* 0x000fca0004000000 */
[----:B------:R0:W-:Y:S01]  /*8fe0*/  STG.E.U8 desc[UR36][R8.64], R3 ;  /* 0x0000000308007986 */ /* 0x0001e2000c101124 */
[----:B------:R-:W-:Y:S05]  /*8ff0*/  BRA `(.L_x_682) ;  /* 0x0000000800b07947 */ /* 0x000fea0003800000 */
.L_x_696:
[----:B------:R-:W-:Y:S01]  /*9000*/  IMAD.U32 R3, R3, 0x10000, RZ ;  /* 0x0001000003037824 */ /* 0x000fe200078e00ff */
[----:B------:R-:W-:Y:S01]  /*9010*/  CS2R R6, SRZ ;  /* 0x0000000000067805 */ /* 0x000fe2000001ff00 */
[----:B------:R-:W-:Y:S02]  /*9020*/  IMAD.MOV.U32 R25, RZ, RZ, R23 ;  /* 0x000000ffff197224 */ /* 0x000fe400078e0017 */
[----:B------:R-:W-:-:S04]  /*9030*/  FMUL.FTZ R3, R3, 1 ;  /* 0x3f80000003037820 */ /* 0x000fc80000410000 */
[----:B------:R-:W0:Y:S02]  /*9040*/  F2F.F64.F32 R4, R3 ;  /* 0x0000000300047310 */ /* 0x000e240000201800 */
[----:B0-----:R0:W-:Y:S01]  /*9050*/  STG.E.128 desc[UR36][R8.64], R4 ;  /* 0x0000000408007986 */ /* 0x0011e2000c101d24 */
[----:B------:R-:W-:Y:S05]  /*9060*/  BRA `(.L_x_682) ;  /* 0x0000000800947947 */ /* 0x000fea0003800000 */
.L_x_695:
        /* <DEDUP_REMOVED lines=21> */
.L_x_700:
[----:B------:R-:W-:Y:S05]  /*91c0*/  BSYNC B0 ;  /* 0x0000000000007941 */ /* 0x000fea0003800000 */
.L_x_699:
[----:B------:R-:W-:Y:S01]  /*91d0*/  LOP3.LUT R5, R0, R5, RZ, 0xfc, !PT ;  /* 0x0000000500057212 */ /* 0x000fe200078efcff */
[----:B------:R-:W-:-:S04]  /*91e0*/  IMAD.MOV.U32 R25, RZ, RZ, R23 ;  /* 0x000000ffff197224 */ /* 0x000fc800078e0017 */
[----:B------:R0:W-:Y:S01]  /*91f0*/  STG.E.U8 desc[UR36][R8.64], R5 ;  /* 0x0000000508007986 */ /* 0x0001e2000c101124 */
[----:B------:R-:W-:Y:S05]  /*9200*/  BRA `(.L_x_682) ;  /* 0x00000008002c7947 */ /* 0x000fea0003800000 */
.L_x_698:
        /* <DEDUP_REMOVED lines=13> */
.L_x_702:
[----:B------:R-:W-:Y:S01]  /*92e0*/  IMAD.MOV.U32 R0, RZ, RZ, 0x7f ;  /* 0x0000007fff007424 */ /* 0x000fe200078e00ff */
[----:B------:R-:W-:-:S04]  /*92f0*/  ISETP.GT.U32.AND P0, PT, R3, 0x7f800000, PT ;  /* 0x7f8000000300780c */ /* 0x000fc80003f04070 */
[----:B------:R-:W-:-:S09]  /*9300*/  SEL R0, R0, 0x7c, P0 ;  /* 0x0000007c00007807 */ /* 0x000fd20000000000 */
.L_x_703:
[----:B------:R-:W-:Y:S05]  /*9310*/  BSYNC B0 ;  /* 0x0000000000007941 */ /* 0x000fea0003800000 */
.L_x_701:
[----:B------:R-:W-:Y:S01]  /*9320*/  LOP3.LUT R3, R5, 0x80000000, RZ, 0xc0, !PT ;  /* 0x8000000005037812 */ /* 0x000fe200078ec0ff */
[----:B------:R-:W-:-:S03]  /*9330*/  IMAD.MOV.U32 R25, RZ, RZ, R23 ;  /* 0x000000ffff197224 */ /* 0x000fc600078e0017 */
[----:B------:R-:W-:-:S04]  /*9340*/  SHF.R.U32.HI R3, RZ, 0x18, R3 ;  /* 0x00000018ff037819 */ /* 0x000fc80000011603 */
[----:B------:R-:W-:-:S05]  /*9350*/  LOP3.LUT R3, R0, R3, RZ, 0xfc, !PT ;  /* 0x0000000300037212 */ /* 0x000fca00078efcff */
[----:B------:R0:W-:Y:S01]  /*9360*/  STG.E.U8 desc[UR36][R8.64], R3 ;  /* 0x0000000308007986 */ /* 0x0001e2000c101124 */
[----:B------:R-:W-:Y:S05]  /*9370*/  BRA `(.L_x_682) ;  /* 0x0000000400d07947 */ /* 0x000fea0003800000 */
.L_x_697:
[----:B------:R0:W-:Y:S01]  /*9380*/  STG.E.U16 desc[UR36][R8.64], R3 ;  /* 0x0000000308007986 */ /* 0x0001e2000c101524 */
[----:B------:R-:W-:Y:S01]  /*9390*/  IMAD.MOV.U32 R25, RZ, RZ, R23 ;  /* 0x000000ffff197224 */ /* 0x000fe200078e0017 */
[----:B------:R-:W-:Y:S06]  /*93a0*/  BRA `(.L_x_682) ;  /* 0x0000000400c47947 */ /* 0x000fec0003800000 */
.L_x_694:
        /* <DEDUP_REMOVED lines=10> */
[----:B------:R-:W0:Y:S02]  /*9450*/  F2I.FTZ.U32.TRUNC.NTZ R3, R3 ;  /* 0x0000000300037305 */ /* 0x000e24000021f000 */
[----:B0-----:R0:W-:Y:S01]  /*9460*/  STG.E.U16 desc[UR36][R8.64], R3 ;  /* 0x0000000308007986 */ /* 0x0011e2000c101524 */
[----:B------:R-:W-:Y:S05]  /*9470*/  BRA `(.L_x_682) ;  /* 0x0000000400907947 */ /* 0x000fea0003800000 */
.L_x_706:
        /* <DEDUP_REMOVED lines=17> */
.L_x_709:
[----:B------:R-:W-:-:S04]  /*9590*/  LOP3.LUT R3, R5, 0x80000000, RZ, 0xc0, !PT ;  /* 0x8000000005037812 */ /* 0x000fc800078ec0ff */
[----:B------:R-:W-:-:S04]  /*95a0*/  SHF.R.U32.HI R3, RZ, 0x18, R3 ;  /* 0x00000018ff037819 */ /* 0x000fc80000011603 */
[----:B------:R-:W-:-:S04]  /*95b0*/  LOP3.LUT R0, R0, R3, RZ, 0xfc, !PT ;  /* 0x0000000300007212 */ /* 0x000fc800078efcff */
[----:B------:R-:W-:-:S07]  /*95c0*/  PRMT R4, R0, 0x7610, R4 ;  /* 0x0000761000047816 */ /* 0x000fce0000000004 */
.L_x_708:
[----:B------:R-:W-:Y:S05]  /*95d0*/  BSYNC B0 ;  /* 0x0000000000007941 */ /* 0x000fea0003800000 */
.L_x_707:
[----:B------:R0:W-:Y:S01]  /*95e0*/  STG.E.U8 desc[UR36][R8.64], R4 ;  /* 0x0000000408007986 */ /* 0x0001e2000c101124 */
[----:B------:R-:W-:Y:S01]  /*95f0*/  IMAD.MOV.U32 R25, RZ, RZ, R23 ;  /* 0x000000ffff197224 */ /* 0x000fe200078e0017 */
[----:B------:R-:W-:Y:S06]  /*9600*/  BRA `(.L_x_682) ;  /* 0x00000004002c7947 */ /* 0x000fec0003800000 */
.L_x_705:
        /* <DEDUP_REMOVED lines=17> */
.L_x_712:
[----:B------:R-:W-:-:S04]  /*9720*/  LOP3.LUT R3, R5, 0x80000000, RZ, 0xc0, !PT ;  /* 0x8000000005037812 */ /* 0x000fc800078ec0ff */
[----:B------:R-:W-:-:S04]  /*9730*/  SHF.R.U32.HI R3, RZ, 0x18, R3 ;  /* 0x00000018ff037819 */ /* 0x000fc80000011603 */
[----:B------:R-:W-:-:S04]  /*9740*/  LOP3.LUT R0, R0, R3, RZ, 0xfc, !PT ;  /* 0x0000000300007212 */ /* 0x000fc800078efcff */
[----:B------:R-:W-:-:S07]  /*9750*/  PRMT R4, R0, 0x7610, R4 ;  /* 0x0000761000047816 */ /* 0x000fce0000000004 */
.L_x_711:
[----:B------:R-:W-:Y:S05]  /*9760*/  BSYNC B0 ;  /* 0x0000000000007941 */ /* 0x000fea0003800000 */
.L_x_710:
[----:B------:R0:W-:Y:S01]  /*9770*/  STG.E.U8 desc[UR36][R8.64], R4 ;  /* 0x0000000408007986 */ /* 0x0001e2000c101124 */
[----:B------:R-:W-:Y:S01]  /*9780*/  IMAD.MOV.U32 R25, RZ, RZ, R23 ;  /* 0x000000ffff197224 */ /* 0x000fe200078e0017 */
[----:B------:R-:W-:Y:S06]  /*9790*/  BRA `(.L_x_682) ;  /* 0x0000000000c87947 */ /* 0x000fec0003800000 */
.L_x_704:
[----:B------:R-:W-:-:S13]  /*97a0*/  ISETP.NE.AND P0, PT, R0, 0x1c, PT ;  /* 0x0000001c0000780c */ /* 0x000fda0003f05270 */
[----:B------:R-:W-:Y:S05]  /*97b0*/  @!P0 BRA `(.L_x_713) ;  /* 0x0000000000b08947 */ /* 0x000fea0003800000 */
[----:B------:R-:W-:-:S13]  /*97c0*/  ISETP.NE.AND P0, PT, R0, 0x1d, PT ;  /* 0x0000001d0000780c */ /* 0x000fda0003f05270 */
[----:B------:R-:W-:Y:S05]  /*97d0*/  @!P0 BRA `(.L_x_714) ;  /* 0x0000000000948947 */ /* 0x000fea0003800000 */
[----:B------:R-:W-:-:S13]  /*97e0*/  ISETP.NE.AND P0, PT, R0, 0x2c, PT ;  /* 0x0000002c0000780c */ /* 0x000fda0003f05270 */
[----:B------:R-:W-:Y:S05]  /*97f0*/  @P0 BRA `(.L_x_687) ;  /* 0x0000000000440947 */ /* 0x000fea0003800000 */
[----:B------:R-:W-:Y:S02]  /*9800*/  IMAD.U32 R4, R3, 0x10000, RZ ;  /* 0x0001000003047824 */ /* 0x000fe400078e00ff */
[----:B------:R-:W-:-:S03]  /*9810*/  IMAD.MOV.U32 R25, RZ, RZ, R23 ;  /* 0x000000ffff197224 */ /* 0x000fc600078e0017 */
        /* <DEDUP_REMOVED lines=15> */
.L_x_687:
        /* <DEDUP_REMOVED lines=15> */
[----:B0-23--:R-:W-:Y:S05]  /*9a00*/  CALL.ABS.NOINC R14 ;  /* 0x000000000e007343 */ /* 0x00dfea0003c00000 */
.L_x_715:
[----:B------:R-:W-:Y:S01]  /*9a10*/  IMAD.MOV.U32 R25, RZ, RZ, R23 ;  /* 0x000000ffff197224 */ /* 0x000fe200078e0017 */
[----:B------:R-:W-:Y:S06]  /*9a20*/  BRA `(.L_x_682) ;  /* 0x0000000000247947 */ /* 0x000fec0003800000 */
.L_x_714:
[----:B------:R-:W-:Y:S02]  /*9a30*/  IMAD.U32 R4, R3, 0x10000, RZ ;  /* 0x0001000003047824 */ /* 0x000fe400078e00ff */
[----:B------:R-:W-:-:S04]  /*9a40*/  IMAD.MOV.U32 R25, RZ, RZ, R23 ;  /* 0x000000ffff197224 */ /* 0x000fc800078e0017 */
[----:B------:R-:W0:Y:S02]  /*9a50*/  F2I.U64.TRUNC R4, R4 ;  /* 0x0000000400047311 */ /* 0x000e24000020d800 */
[----:B0-----:R0:W-:Y:S01]  /*9a60*/  STG.E.64 desc[UR36][R8.64], R4 ;  /* 0x0000000408007986 */ /* 0x0011e2000c101b24 */
[----:B------:R-:W-:Y:S05]  /*9a70*/  BRA `(.L_x_682) ;  /* 0x0000000000107947 */ /* 0x000fea0003800000 */
.L_x_713:
[----:B------:R-:W-:Y:S02]  /*9a80*/  IMAD.U32 R3, R3, 0x10000, RZ ;  /* 0x0001000003037824 */ /* 0x000fe400078e00ff */
[----:B------:R-:W-:-:S04]  /*9a90*/  IMAD.MOV.U32 R25, RZ, RZ, R23 ;  /* 0x000000ffff197224 */ /* 0x000fc800078e0017 */
[----:B------:R-:W0:Y:S02]  /*9aa0*/  F2I.FTZ.U32.TRUNC.NTZ R3, R3 ;  /* 0x0000000300037305 */ /* 0x000e24000021f000 */
[----:B0-----:R0:W-:Y:S02]  /*9ab0*/  STG.E desc[UR36][R8.64], R3 ;  /* 0x0000000308007986 */ /* 0x0011e4000c101924 */
.L_x_682:
[----:B------:R-:W-:Y:S05]  /*9ac0*/  BSYNC B6 ;  /* 0x0000000000067941 */ /* 0x000fea0003800000 */
.L_x_681:
[----:B------:R-:W-:Y:S01]  /*9ad0*/  ISETP.GE.AND P0, PT, R25, R16, PT ;  /* 0x000000101900720c */ /* 0x000fe20003f06270 */
[----:B------:R-:W-:-:S12]  /*9ae0*/  BSSY B6, `(.L_x_716) ;  /* 0x00001fc000067945 */ /* 0x000fd80003800000 */
[----:B------:R-:W-:Y:S05]  /*9af0*/  @P0 BRA `(.L_x_717) ;  /* 0x0000001c00e80947 */ /* 0x000fea0003800000 */
[----:B0---4-:R-:W0:Y:S01]  /*9b00*/  LDC.64 R8, c[0x0][0x228] ;  /* 0x00008a00ff087b82 */ /* 0x011e220000000a00 */
[----:B-1----:R-:W-:Y:S01]  /*9b10*/  IMAD R0, R2, 0x200, R25 ;  /* 0x0000020002007824 */ /* 0x002fe200078e0219 */
[----:B------:R-:W-:Y:S01]  /*9b20*/  PRMT R4, R18, 0x9910, RZ ;  /* 0x0000991012047816 */ /* 0x000fe200000000ff */
[----:B------:R-:W-:Y:S02]  /*9b30*/  ULDC UR4, c[0x0][0x254] ;  /* 0x0000950000047ab9 */ /* 0x000fe40000000800 */
[----:B------:R-:W-:Y:S02]  /*9b40*/  IMAD R3, R0, UR4, RZ ;  /* 0x0000000400037c24 */ /* 0x000fe4000f8e02ff */
[----:B------:R-:W-:-:S05]  /*9b50*/  IMAD.MOV.U32 R0, RZ, RZ, R4 ;  /* 0x000000ffff007224 */ /* 0x000fca00078e0004 */
        /* <DEDUP_REMOVED lines=12> */
[----:B---3--:R-:W-:-:S04]  /*9c20*/  IMAD.U32 R22, R22, 0x10000, RZ ;  /* 0x0001000016167824 */ /* 0x008fc800078e00ff */
[----:B------:R-:W0:Y:S02]  /*9c30*/  F2I.FTZ.TRUNC.NTZ R3, R22 ;  /* 0x0000001600037305 */ /* 0x000e24000021f100 */
[----:B0-----:R0:W-:Y:S01]  /*9c40*/  STG.E.U8 desc[UR36][R8.64], R3 ;  /* 0x0000000308007986 */ /* 0x0011e2000c101124 */
[----:B------:R-:W-:Y:S05]  /*9c50*/  BRA `(.L_x_723) ;  /* 0x0000000c00947947 */ /* 0x000fea0003800000 */
.L_x_721:
[----:B---3--:R-:W-:-:S06]  /*9c60*/  IMAD.U32 R5, R22, 0x10000, RZ ;  /* 0x0001000016057824 */ /* 0x008fcc00078e00ff */
[----:B------:R-:W0:Y:S02]  /*9c70*/  F2I.S64.TRUNC R4, R5 ;  /* 0x0000000500047311 */ /* 0x000e24000020d900 */
[----:B0-----:R0:W-:Y:S01]  /*9c80*/  STG.E.U8 desc[UR36][R8.64], R4 ;  /* 0x0000000408007986 */ /* 0x0011e2000c101124 */
[----:B------:R-:W-:Y:S05]  /*9c90*/  BRA `(.L_x_723) ;  /* 0x0000000c00847947 */ /* 0x000fea0003800000 */
.L_x_720:
[----:B------:R-:W-:-:S13]  /*9ca0*/  ISETP.NE.AND P0, PT, R0, 0x2, PT ;  /* 0x000000020000780c */ /* 0x000fda0003f05270 */
[----:B------:R-:W-:Y:S05]  /*9cb0*/  @!P0 BRA `(.L_x_724) ;  /* 0x0000000000308947 */ /* 0x000fea0003800000 */
[----:B------:R-:W-:-:S13]  /*9cc0*/  ISETP.NE.AND P0, PT, R0, 0x3, PT ;  /* 0x000000030000780c */ /* 0x000fda0003f05270 */
[----:B------:R-:W-:Y:S05]  /*9cd0*/  @!P0 BRA `(.L_x_725) ;  /* 0x0000000000188947 */ /* 0x000fea0003800000 */
[----:B------:R-:W-:-:S13]  /*9ce0*/  ISETP.NE.AND P0, PT, R0, 0x4, PT ;  /* 0x000000040000780c */ /* 0x000fda0003f05270 */
[----:B------:R-:W-:Y:S05]  /*9cf0*/  @P0 BRA `(.L_x_722) ;  /* 0x0000000c000c0947 */ /* 0x000fea0003800000 */
[----:B---3--:R-:W-:-:S06]  /*9d00*/  IMAD.U32 R4, R22, 0x10000, RZ ;  /* 0x0001000016047824 */ /* 0x008fcc00078e00ff */
[----:B------:R-:W0:Y:S02]  /*9d10*/  F2I.S64.TRUNC R4, R4 ;  /* 0x0000000400047311 */ /* 0x000e24000020d900 */
[----:B0-----:R0:W-:Y:S01]  /*9d20*/  STG.E.64 desc[UR36][R8.64], R4 ;  /* 0x0000000408007986 */ /* 0x0011e2000c101b24 */
[----:B------:R-:W-:Y:S05]  /*9d30*/  BRA `(.L_x_723) ;  /* 0x0000000c005c7947 */ /* 0x000fea0003800000 */
.L_x_725:
[----:B---3--:R-:W-:-:S04]  /*9d40*/  IMAD.U32 R22, R22, 0x10000, RZ ;  /* 0x0001000016167824 */ /* 0x008fc800078e00ff */
[----:B------:R-:W0:Y:S02]  /*9d50*/  F2I.FTZ.TRUNC.NTZ R3, R22 ;  /* 0x0000001600037305 */ /* 0x000e24000021f100 */
[----:B0-----:R0:W-:Y:S01]  /*9d60*/  STG.E desc[UR36][R8.64], R3 ;  /* 0x0000000308007986 */ /* 0x0011e2000c101924 */
[----:B------:R-:W-:Y:S05]  /*9d70*/  BRA `(.L_x_723) ;  /* 0x0000000c004c7947 */ /* 0x000fea0003800000 */
.L_x_724:
[----:B---3--:R-:W-:-:S04]  /*9d80*/  IMAD.U32 R22, R22, 0x10000, RZ ;  /* 0x0001000016167824 */ /* 0x008fc800078e00ff */
[----:B------:R-:W0:Y:S02]  /*9d90*/  F2I.FTZ.TRUNC.NTZ R3, R22 ;  /* 0x0000001600037305 */ /* 0x000e24000021f100 */
[----:B0-----:R0:W-:Y:S01]  /*9da0*/  STG.E.U16 desc[UR36][R8.64], R3 ;  /* 0x0000000308007986 */ /* 0x0011e2000c101524 */
[----:B------:R-:W-:Y:S05]  /*9db0*/  BRA `(.L_x_723) ;  /* 0x0000000c003c7947 */ /* 0x000fea0003800000 */
.L_x_719:
[----:B------:R-:W-:-:S13]  /*9dc0*/  ISETP.GT.AND P0, PT, R0, 0x6, PT ;  /* 0x000000060000780c */ /* 0x000fda0003f04270 */
[----:B------:R-:W-:Y:S05]  /*9dd0*/  @P0 BRA `(.L_x_726) ;  /* 0x00000000002c0947 */ /* 0x000fea0003800000 */
[----:B------:R-:W-:-:S13]  /*9de0*/  ISETP.NE.AND P0, PT, R0, 0x5, PT ;  /* 0x000000050000780c */ /* 0x000fda0003f05270 */
[----:B------:R-:W-:Y:S05]  /*9df0*/  @!P0 BRA `(.L_x_727) ;  /* 0x0000000000148947 */ /* 0x000fea0003800000 */
[----:B------:R-:W-:-:S13]  /*9e00*/  ISETP.NE.AND P0, PT, R0, 0x6, PT ;  /* 0x000000060000780c */ /* 0x000fda0003f05270 */
[----:B------:R-:W-:Y:S05]  /*9e10*/  @P0 BRA `(.L_x_722) ;  /* 0x0000000800c40947 */ /* 0x000fea0003800000 */
[----:B---3--:R-:W-:-:S05]  /*9e20*/  IMAD.U32 R3, R22, 0x10000, RZ ;  /* 0x0001000016037824 */ /* 0x008fca00078e00ff */
[----:B------:R1:W-:Y:S01]  /*9e30*/  STG.E desc[UR36][R8.64], R3 ;  /* 0x0000000308007986 */ /* 0x0003e2000c101924 */
[----:B------:R-:W-:Y:S05]  /*9e40*/  BRA `(.L_x_723) ;  /* 0x0000000c00187947 */ /* 0x000fea0003800000 */
.L_x_727:
[----:B---3--:R-:W-:-:S05]  /*9e50*/  IMAD.U32 R0, R22, 0x10000, RZ ;  /* 0x0001000016007824 */ /* 0x008fca00078e00ff */
[----:B------:R-:W-:-:S05]  /*9e60*/  F2FP.F16.F32.PACK_AB R0, RZ, R0 ;  /* 0x00000000ff00723e */ /* 0x000fca00000000ff */
[----:B------:R0:W-:Y:S01]  /*9e70*/  STG.E.U16 desc[UR36][R8.64], R0 ;  /* 0x0000000008007986 */ /* 0x0001e2000c101524 */
[----:B------:R-:W-:Y:S05]  /*9e80*/  BRA `(.L_x_723) ;  /* 0x0000000c00087947 */ /* 0x000fea0003800000 */
.L_x_726:
[----:B------:R-:W-:-:S13]  /*9e90*/  ISETP.NE.AND P0, PT, R0, 0x7, PT ;  /* 0x000000070000780c */ /* 0x000fda0003f05270 */
[----:B------:R-:W-:Y:S05]  /*9ea0*/  @!P0 BRA `(.L_x_728) ;  /* 0x0000000000348947 */ /* 0x000fea0003800000 */
[----:B------:R-:W-:-:S13]  /*9eb0*/  ISETP.NE.AND P0, PT, R0, 0x8, PT ;  /* 0x000000080000780c */ /* 0x000fda0003f05270 */
[----:B------:R-:W-:Y:S05]  /*9ec0*/  @!P0 BRA `(.L_x_729) ;  /* 0x0000000000188947 */ /* 0x000fea0003800000 */
[----:B------:R-:W-:-:S13]  /*9ed0*/  ISETP.NE.AND P0, PT, R0, 0x9, PT ;  /* 0x000000090000780c */ /* 0x000fda0003f05270 */
[----:B------:R-:W-:Y:S05]  /*9ee0*/  @P0 BRA `(.L_x_722) ;  /* 0x0000000800900947 */ /* 0x000fea0003800000 */
[----:B---3--:R-:W-:Y:S02]  /*9ef0*/  IMAD.U32 R22, R22, 0x10000, RZ ;  /* 0x0001000016167824 */ /* 0x008fe400078e00ff */
[----:B------:R-:W-:-:S05]  /*9f00*/  IMAD.MOV.U32 R23, RZ, RZ, RZ ;  /* 0x000000ffff177224 */ /* 0x000fca00078e00ff */
[----:B------:R3:W-:Y:S01]  /*9f10*/  STG.E.64 desc[UR36][R8.64], R22 ;  /* 0x0000001608007986 */ /* 0x0007e2000c101b24 */
[----:B------:R-:W-:Y:S05]  /*9f20*/  BRA `(.L_x_723) ;  /* 0x0000000800e07947 */ /* 0x000fea0003800000 */
.L_x_729:
[----:B---3--:R-:W-:-:S05]  /*9f30*/  IMAD.U32 R22, R22, 0x10000, RZ ;  /* 0x0001000016167824 */ /* 0x008fca00078e00ff */
[----:B------:R-:W-:-:S04]  /*9f40*/  F2FP.F16.F32.PACK_AB R3, RZ, R22 ;  /* 0x00000016ff03723e */ /* 0x000fc800000000ff */
[----:B------:R-:W-:-:S05]  /*9f50*/  PRMT R3, R3, 0x5410, RZ ;  /* 0x0000541003037816 */ /* 0x000fca00000000ff */
[----:B------:R4:W-:Y:S01]  /*9f60*/  STG.E desc[UR36][R8.64], R3 ;  /* 0x0000000308007986 */ /* 0x0009e2000c101924 */
[----:B------:R-:W-:Y:S05]  /*9f70*/  BRA `(.L_x_723) ;  /* 0x0000000800cc7947 */ /* 0x000fea0003800000 */
.L_x_728:
[----:B---3--:R-:W-:-:S04]  /*9f80*/  IMAD.U32 R4, R22, 0x10000, RZ ;  /* 0x0001000016047824 */ /* 0x008fc800078e00ff */
[----:B------:R-:W-:-:S06]  /*9f90*/  FMUL.FTZ R4, R4, 1 ;  /* 0x3f80000004047820 */ /* 0x000fcc0000410000 */
[----:B------:R-:W0:Y:S02]  /*9fa0*/  F2F.F64.F32 R4, R4 ;  /* 0x0000000400047310 */ /* 0x000e240000201800 */
[----:B0-----:R0:W-:Y:S01]  /*9fb0*/  STG.E.64 desc[UR36][R8.64], R4 ;  /* 0x0000000408007986 */ /* 0x0011e2000c101b24 */
[----:B------:R-:W-:Y:S05]  /*9fc0*/  BRA `(.L_x_723) ;  /* 0x0000000800b87947 */ /* 0x000fea0003800000 */
.L_x_718:
        /* <DEDUP_REMOVED lines=8> */
[----:B---3--:R-:W-:-:S05]  /*a050*/  IMAD.U32 R22, R22, 0x10000, RZ ;  /* 0x0001000016167824 */ /* 0x008fca00078e00ff */
[----:B------:R-:W-:-:S04]  /*a060*/  FSETP.NEU.FTZ.AND P0, PT, R22, RZ, PT ;  /* 0x000000ff1600720b */ /* 0x000fc80003f1d000 */
[----:B------:R-:W-:-:S05]  /*a070*/  SEL R3, RZ, 0x1, !P0 ;  /* 0x00000001ff037807 */ /* 0x000fca0004000000 */
[----:B------:R0:W-:Y:S01]  /*a080*/  STG.E.U8 desc[UR36][R8.64], R3 ;  /* 0x0000000308007986 */ /* 0x0001e2000c101124 */
[----:B------:R-:W-:Y:S05]  /*a090*/  BRA `(.L_x_723) ;  /* 0x0000000800847947 */ /* 0x000fea0003800000 */
.L_x_732:
[----:B---3--:R-:W-:Y:S01]  /*a0a0*/  IMAD.U32 R22, R22, 0x10000, RZ ;  /* 0x0001000016167824 */ /* 0x008fe200078e00ff */
[----:B------:R-:W-:-:S03]  /*a0b0*/  CS2R R6, SRZ ;  /* 0x0000000000067805 */ /* 0x000fc6000001ff00 */
[----:B------:R-:W-:-:S06]  /*a0c0*/  FMUL.FTZ R4, R22, 1 ;  /* 0x3f80000016047820 */ /* 0x000fcc0000410000 */
[----:B------:R-:W0:Y:S02]  /*a0d0*/  F2F.F64.F32 R4, R4 ;  /* 0x0000000400047310 */ /* 0x000e240000201800 */
[----:B0-----:R0:W-:Y:S01]  /*a0e0*/  STG.E.128 desc[UR36][R8.64], R4 ;  /* 0x0000000408007986 */ /* 0x0011e2000c101d24 */
[----:B------:R-:W-:Y:S05]  /*a0f0*/  BRA `(.L_x_723) ;  /* 0x00000008006c7947 */ /* 0x000fea0003800000 */
.L_x_731:
[----:B------:R-:W-:-:S13]  /*a100*/  ISETP.NE.AND P0, PT, R0, 0xf, PT ;  /* 0x0000000f0000780c */ /* 0x000fda0003f05270 */
[----:B------:R-:W-:Y:S05]  /*a110*/  @!P0 BRA `(.L_x_733) ;  /* 0x0000000000b48947 */ /* 0x000fea0003800000 */
[----:B------:R-:W-:-:S13]  /*a120*/  ISETP.NE.AND P0, PT, R0, 0x17, PT ;  /* 0x000000170000780c */ /* 0x000fda0003f05270 */
[----:B------:R-:W-:Y:S05]  /*a130*/  @!P0 BRA `(.L_x_734) ;  /* 0x0000000000548947 */ /* 0x000fea0003800000 */
[----:B------:R-:W-:-:S13]  /*a140*/  ISETP.NE.AND P0, PT, R0, 0x18, PT ;  /* 0x000000180000780c */ /* 0x000fda0003f05270 */
[----:B------:R-:W-:Y:S05]  /*a150*/  @P0 BRA `(.L_x_722) ;  /* 0x0000000400f40947 */ /* 0x000fea0003800000 */
[----:B---3--:R-:W-:Y:S01]  /*a160*/  IMAD.U32 R7, R22, 0x10000, RZ ;  /* 0x0001000016077824 */ /* 0x008fe200078e00ff */
        /* <DEDUP_REMOVED lines=14> */
.L_x_736:
[----:B------:R-:W-:Y:S05]  /*a250*/  BSYNC B0 ;  /* 0x0000000000007941 */ /* 0x000fea0003800000 */
.L_x_735:
[----:B------:R-:W-:-:S05]  /*a260*/  LOP3.LUT R5, R0, R5, RZ, 0xfc, !PT ;  /* 0x0000000500057212 */ /* 0x000fca00078efcff */
[----:B------:R0:W-:Y:S01]  /*a270*/  STG.E.U8 desc[UR36][R8.64], R5 ;  /* 0x0000000508007986 */ /* 0x0001e2000c101124 */
[----:B------:R-:W-:Y:S05]  /*a280*/  BRA `(.L_x_723) ;  /* 0x0000000800087947 */ /* 0x000fea0003800000 */
.L_x_734:
[----:B---3--:R-:W-:Y:S01]  /*a290*/  IMAD.U32 R5, R22, 0x10000, RZ ;  /* 0x0001000016057824 */ /* 0x008fe200078e00ff */
        /* <DEDUP_REMOVED lines=12> */
.L_x_738:
[----:B------:R-:W-:Y:S01]  /*a360*/  IMAD.MOV.U32 R0, RZ, RZ, 0x7f ;  /* 0x0000007fff007424 */ /* 0x000fe200078e00ff */
[----:B------:R-:W-:-:S04]  /*a370*/  ISETP.GT.U32.AND P0, PT, R3, 0x7f800000, PT ;  /* 0x7f8000000300780c */ /* 0x000fc80003f04070 */
[----:B------:R-:W-:-:S09]  /*a380*/  SEL R0, R0, 0x7c, P0 ;  /* 0x0000007c00007807 */ /* 0x000fd20000000000 */
.L_x_739:
[----:B------:R-:W-:Y:S05]  /*a390*/  BSYNC B0 ;  /* 0x0000000000007941 */ /* 0x000fea0003800000 */
.L_x_737:
[----:B------:R-:W-:-:S04]  /*a3a0*/  LOP3.LUT R3, R5, 0x80000000, RZ, 0xc0, !PT ;  /* 0x8000000005037812 */ /* 0x000fc800078ec0ff */
[----:B------:R-:W-:-:S04]  /*a3b0*/  SHF.R.U32.HI R3, RZ, 0x18, R3 ;  /* 0x00000018ff037819 */ /* 0x000fc80000011603 */
[----:B------:R-:W-:-:S05]  /*a3c0*/  LOP3.LUT R3, R0, R3, RZ, 0xfc, !PT ;  /* 0x0000000300037212 */ /* 0x000fca00078efcff */
[----:B------:R0:W-:Y:S01]  /*a3d0*/  STG.E.U8 desc[UR36][R8.64], R3 ;  /* 0x0000000308007986 */ /* 0x0001e2000c101124 */
[----:B------:R-:W-:Y:S05]  /*a3e0*/  BRA `(.L_x_723) ;  /* 0x0000000400b07947 */ /* 0x000fea0003800000 */
.L_x_733:
[----:B---3--:R0:W-:Y:S01]  /*a3f0*/  STG.E.U16 desc[UR36][R8.64], R22 ;  /* 0x0000001608007986 */ /* 0x0081e2000c101524 */
[----:B------:R-:W-:Y:S05]  /*a400*/  BRA `(.L_x_723) ;  /* 0x0000000400a87947 */ /* 0x000fea0003800000 */
.L_x_730:
        /* <DEDUP_REMOVED lines=8> */
[----:B---3--:R-:W-:-:S06]  /*a490*/  IMAD.U32 R3, R22, 0x10000, RZ ;  /* 0x0001000016037824 */ /* 0x008fcc00078e00ff */
[----:B------:R-:W0:Y:S02]  /*a4a0*/  F2I.FTZ.U32.TRUNC.NTZ R3, R3 ;  /* 0x0000000300037305 */ /* 0x000e24000021f000 */
[----:B0-----:R0:W-:Y:S01]  /*a4b0*/  STG.E.U16 desc[UR36][R8.64], R3 ;  /* 0x0000000308007986 */ /* 0x0011e2000c101524 */
[----:B------:R-:W-:Y:S05]  /*a4c0*/  BRA `(.L_x_723) ;  /* 0x0000000400787947 */ /* 0x000fea0003800000 */
.L_x_742:
[----:B---3--:R-:W-:Y:S01]  /*a4d0*/  IMAD.U32 R5, R22, 0x10000, RZ ;  /* 0x0001000016057824 */ /* 0x008fe200078e00ff */
        /* <DEDUP_REMOVED lines=16> */
.L_x_745:
[----:B------:R-:W-:-:S04]  /*a5e0*/  LOP3.LUT R3, R5, 0x80000000, RZ, 0xc0, !PT ;  /* 0x8000000005037812 */ /* 0x000fc800078ec0ff */
[----:B------:R-:W-:-:S04]  /*a5f0*/  SHF.R.U32.HI R3, RZ, 0x18, R3 ;  /* 0x00000018ff037819 */ /* 0x000fc80000011603 */
[----:B------:R-:W-:-:S04]  /*a600*/  LOP3.LUT R0, R0, R3, RZ, 0xfc, !PT ;  /* 0x0000000300007212 */ /* 0x000fc800078efcff */
[----:B------:R-:W-:-:S07]  /*a610*/  PRMT R4, R0, 0x7610, R4 ;  /* 0x0000761000047816 */ /* 0x000fce0000000004 */
.L_x_744:
[----:B------:R-:W-:Y:S05]  /*a620*/  BSYNC B0 ;  /* 0x0000000000007941 */ /* 0x000fea0003800000 */
.L_x_743:
[----:B------:R0:W-:Y:S01]  /*a630*/  STG.E.U8 desc[UR36][R8.64], R4 ;  /* 0x0000000408007986 */ /* 0x0001e2000c101124 */
[----:B------:R-:W-:Y:S05]  /*a640*/  BRA `(.L_x_723) ;  /* 0x0000000400187947 */ /* 0x000fea0003800000 */
.L_x_741:
        /* <DEDUP_REMOVED lines=17> */
.L_x_748:
[----:B------:R-:W-:-:S04]  /*a760*/  LOP3.LUT R3, R5, 0x80000000, RZ, 0xc0, !PT ;  /* 0x8000000005037812 */ /* 0x000fc800078ec0ff */
[----:B------:R-:W-:-:S04]  /*a770*/  SHF.R.U32.HI R3, RZ, 0x18, R3 ;  /* 0x00000018ff037819 */ /* 0x000fc80000011603 */
[----:B------:R-:W-:-:S04]  /*a780*/  LOP3.LUT R0, R0, R3, RZ, 0xfc, !PT ;  /* 0x0000000300007212 */ /* 0x000fc800078efcff */
[----:B------:R-:W-:-:S07]  /*a790*/  PRMT R4, R0, 0x7610, R4 ;  /* 0x0000761000047816 */ /* 0x000fce0000000004 */
.L_x_747:
[----:B------:R-:W-:Y:S05]  /*a7a0*/  BSYNC B0 ;  /* 0x0000000000007941 */ /* 0x000fea0003800000 */
.L_x_746:
[----:B------:R0:W-:Y:S01]  /*a7b0*/  STG.E.U8 desc[UR36][R8.64], R4 ;  /* 0x0000000408007986 */ /* 0x0001e2000c101124 */
[----:B------:R-:W-:Y:S05]  /*a7c0*/  BRA `(.L_x_723) ;  /* 0x0000000000b87947 */ /* 0x000fea0003800000 */
.L_x_740:
[----:B------:R-:W-:-:S13]  /*a7d0*/  ISETP.NE.AND P0, PT, R0, 0x1c, PT ;  /* 0x0000001c0000780c */ /* 0x000fda0003f05270 */
[----:B------:R-:W-:Y:S05]  /*a7e0*/  @!P0 BRA `(.L_x_749) ;  /* 0x0000000000a48947 */ /* 0x000fea0003800000 */
[----:B------:R-:W-:-:S13]  /*a7f0*/  ISETP.NE.AND P0, PT, R0, 0x1d, PT ;  /* 0x0000001d0000780c */ /* 0x000fda0003f05270 */
[----:B------:R-:W-:Y:S05]  /*a800*/  @!P0 BRA `(.L_x_750) ;  /* 0x00000000008c8947 */ /* 0x000fea0003800000 */
[----:B------:R-:W-:-:S13]  /*a810*/  ISETP.NE.AND P0, PT, R0, 0x2c, PT ;  /* 0x0000002c0000780c */ /* 0x000fda0003f05270 */
[----:B------:R-:W-:Y:S05]  /*a820*/  @P0 BRA `(.L_x_722) ;  /* 0x0000000000400947 */ /* 0x000fea0003800000 */
[----:B---3--:R-:W-:-:S05]  /*a830*/  IMAD.U32 R22, R22, 0x10000, RZ ;  /* 0x0001000016167824 */ /* 0x008fca00078e00ff */
        /* <DEDUP_REMOVED lines=15> */
.L_x_722:
        /* <DEDUP_REMOVED lines=16> */
.L_x_751:
[----:B------:R-:W-:Y:S05]  /*aa30*/  BRA `(.L_x_723) ;  /* 0x00000000001c7947 */ /* 0x000fea0003800000 */
.L_x_750:
[----:B---3--:R-:W-:-:S06]  /*aa40*/  IMAD.U32 R4, R22, 0x10000, RZ ;  /* 0x0001000016047824 */ /* 0x008fcc00078e00ff */
[----:B------:R-:W0:Y:S02]  /*aa50*/  F2I.U64.TRUNC R4, R4 ;  /* 0x0000000400047311 */ /* 0x000e24000020d800 */
[----:B0-----:R0:W-:Y:S01]  /*aa60*/  STG.E.64 desc[UR36][R8.64], R4 ;  /* 0x0000000408007986 */ /* 0x0011e2000c101b24 */
[----:B------:R-:W-:Y:S05]  /*aa70*/  BRA `(.L_x_723) ;  /* 0x00000000000c7947 */ /* 0x000fea0003800000 */
.L_x_749:
[----:B---3--:R-:W-:-:S04]  /*aa80*/  IMAD.U32 R22, R22, 0x10000, RZ ;  /* 0x0001000016167824 */ /* 0x008fc800078e00ff */
[----:B------:R-:W0:Y:S02]  /*aa90*/  F2I.FTZ.U32.TRUNC.NTZ R3, R22 ;  /* 0x0000001600037305 */ /* 0x000e24000021f000 */
[----:B0-----:R0:W-:Y:S02]  /*aaa0*/  STG.E desc[UR36][R8.64], R3 ;  /* 0x0000000308007986 */ /* 0x0011e4000c101924 */
.L_x_723:
[----:B------:R-:W-:-:S05]  /*aab0*/  VIADD R25, R25, 0x80 ;  /* 0x0000008019197836 */ /* 0x000fca0000000000 */
[----:B------:R-:W-:-:S13]  /*aac0*/  ISETP.GE.AND P0, PT, R25, R16, PT ;  /* 0x000000101900720c */ /* 0x000fda0003f06270 */
[----:B------:R-:W-:Y:S05]  /*aad0*/  @P0 BRA `(.L_x_717) ;  /* 0x0000000c00f00947 */ /* 0x000fea0003800000 */
[----:B01-34-:R-:W0:Y:S01]  /*aae0*/  LDC.64 R8, c[0x0][0x228] ;  /* 0x00008a00ff087b82 */ /* 0x01be220000000a00 */
[----:B------:R-:W-:Y:S01]  /*aaf0*/  IMAD R0, R2, 0x200, R25 ;  /* 0x0000020002007824 */ /* 0x000fe200078e0219 */
        /* <DEDUP_REMOVED lines=16> */
[----:B------:R-:W-:-:S06]  /*ac00*/  IMAD.U32 R17, R17, 0x10000, RZ ;  /* 0x0001000011117824 */ /* 0x000fcc00078e00ff */
[----:B------:R-:W0:Y:S02]  /*ac10*/  F2I.FTZ.TRUNC.NTZ R17, R17 ;  /* 0x0000001100117305 */ /* 0x000e24000021f100 */
[----:B0-----:R0:W-:Y:S01]  /*ac20*/  STG.E.U8 desc[UR36][R8.64], R17 ;  /* 0x0000001108007986 */ /* 0x0011e2000c101124 */
[----:B------:R-:W-:Y:S05]  /*ac30*/  BRA `(.L_x_757) ;  /* 0x0000000c00947947 */ /* 0x000fea0003800000 */
.L_x_755:
[----:B------:R-:W-:-:S06]  /*ac40*/  IMAD.U32 R5, R17, 0x10000, RZ ;  /* 0x0001000011057824 */ /* 0x000fcc00078e00ff */
[----:B------:R-:W0:Y:S02]  /*ac50*/  F2I.S64.TRUNC R4, R5 ;  /* 0x0000000500047311 */ /* 0x000e24000020d900 */
[----:B0-----:R0:W-:Y:S01]  /*ac60*/  STG.E.U8 desc[UR36][R8.64], R4 ;  /* 0x0000000408007986 */ /* 0x0011e2000c101124 */
[----:B------:R-:W-:Y:S05]  /*ac70*/  BRA `(.L_x_757) ;  /* 0x0000000c00847947 */ /* 0x000fea0003800000 */
.L_x_754:
        /* <DEDUP_REMOVED lines=10> */
.L_x_759:
[----:B------:R-:W-:-:S06]  /*ad20*/  IMAD.U32 R17, R17, 0x10000, RZ ;  /* 0x0001000011117824 */ /* 0x000fcc00078e00ff */
[----:B------:R-:W0:Y:S02]  /*ad30*/  F2I.FTZ.TRUNC.NTZ R17, R17 ;  /* 0x0000001100117305 */ /* 0x000e24000021f100 */
[----:B0-----:R0:W-:Y:S01]  /*ad40*/  STG.E desc[UR36][R8.64], R17 ;  /* 0x0000001108007986 */ /* 0x0011e2000c101924 */
[----:B------:R-:W-:Y:S05]  /*ad50*/  BRA `(.L_x_757) ;  /* 0x0000000c004c7947 */ /* 0x000fea0003800000 */
.L_x_758:
[----:B------:R-:W-:-:S06]  /*ad60*/  IMAD.U32 R17, R17, 0x10000, RZ ;  /* 0x0001000011117824 */ /* 0x000fcc00078e00ff */
[----:B------:R-:W0:Y:S02]  /*ad70*/  F2I.FTZ.TRUNC.NTZ R17, R17 ;  /* 0x0000001100117305 */ /* 0x000e24000021f100 */
[----:B0-----:R0:W-:Y:S01]  /*ad80*/  STG.E.U16 desc[UR36][R8.64], R17 ;  /* 0x0000001108007986 */ /* 0x0011e2000c101524 */
[----:B------:R-:W-:Y:S05]  /*ad90*/  BRA `(.L_x_757) ;  /* 0x0000000c003c7947 */ /* 0x000fea0003800000 */
.L_x_753:
        /* <DEDUP_REMOVED lines=9> */
.L_x_761:
[----:B------:R-:W-:-:S05]  /*ae30*/  IMAD.U32 R0, R17, 0x10000, RZ ;  /* 0x0001000011007824 */ /* 0x000fca00078e00ff */
[----:B------:R-:W-:-:S05]  /*ae40*/  F2FP.F16.F32.PACK_AB R0, RZ, R0 ;  /* 0x00000000ff00723e */ /* 0x000fca00000000ff */
[----:B------:R0:W-:Y:S01]  /*ae50*/  STG.E.U16 desc[UR36][R8.64], R0 ;  /* 0x0000000008007986 */ /* 0x0001e2000c101524 */
[----:B------:R-:W-:Y:S05]  /*ae60*/  BRA `(.L_x_757) ;  /* 0x0000000c00087947 */ /* 0x000fea0003800000 */
.L_x_760:
        /* <DEDUP_REMOVED lines=10> */
.L_x_763:
[----:B------:R-:W-:-:S05]  /*af10*/  IMAD.U32 R17, R17, 0x10000, RZ ;  /* 0x0001000011117824 */ /* 0x000fca00078e00ff */
[----:B------:R-:W-:-:S04]  /*af20*/  F2FP.F16.F32.PACK_AB R3, RZ, R17 ;  /* 0x00000011ff03723e */ /* 0x000fc800000000ff */
[----:B------:R-:W-:-:S05]  /*af30*/  PRMT R3, R3, 0x5410, RZ ;  /* 0x0000541003037816 */ /* 0x000fca00000000ff */
[----:B------:R3:W-:Y:S01]  /*af40*/  STG.E desc[UR36][R8.64], R3 ;  /* 0x0000000308007986 */ /* 0x0007e2000c101924 */
[----:B------:R-:W-:Y:S05]  /*af50*/  BRA `(.L_x_757) ;  /* 0x0000000800cc7947 */ /* 0x000fea0003800000 */
.L_x_762:
[----:B------:R-:W-:-:S04]  /*af60*/  IMAD.U32 R4, R17, 0x10000, RZ ;  /* 0x0001000011047824 */ /* 0x000fc800078e00ff */
[----:B------:R-:W-:-:S06]  /*af70*/  FMUL.FTZ R4, R4, 1 ;  /* 0x3f80000004047820 */ /* 0x000fcc0000410000 */
[----:B------:R-:W0:Y:S02]  /*af80*/  F2F.F64.F32 R4, R4 ;  /* 0x0000000400047310 */ /* 0x000e240000201800 */
[----:B0-----:R0:W-:Y:S01]  /*af90*/  STG.E.64 desc[UR36][R8.64], R4 ;  /* 0x0000000408007986 */ /* 0x0011e2000c101b24 */
[----:B------:R-:W-:Y:S05]  /*afa0*/  BRA `(.L_x_757) ;  /* 0x0000000800b87947 */ /* 0x000fea0003800000 */
.L_x_752:
        /* <DEDUP_REMOVED lines=13> */
.L_x_766:
[----:B------:R-:W-:Y:S01]  /*b080*/  IMAD.U32 R17, R17, 0x10000, RZ ;  /* 0x0001000011117824 */ /* 0x000fe200078e00ff */
[----:B------:R-:W-:-:S03]  /*b090*/  CS2R R6, SRZ ;  /* 0x0000000000067805 */ /* 0x000fc6000001ff00 */
[----:B------:R-:W-:-:S06]  /*b0a0*/  FMUL.FTZ R4, R17, 1 ;  /* 0x3f80000011047820 */ /* 0x000fcc0000410000 */
[----:B------:R-:W0:Y:S02]  /*b0b0*/  F2F.F64.F32 R4, R4 ;  /* 0x0000000400047310 */ /* 0x000e240000201800 */
[----:B0-----:R0:W-:Y:S01]  /*b0c0*/  STG.E.128 desc[UR36][R8.64], R4 ;  /* 0x0000000408007986 */ /* 0x0011e2000c101d24 */
[----:B------:R-:W-:Y:S05]  /*b0d0*/  BRA `(.L_x_757) ;  /* 0x00000008006c7947 */ /* 0x000fea0003800000 */
.L_x_765:
        /* <DEDUP_REMOVED lines=21> */
.L_x_770:
[----:B------:R-:W-:Y:S05]  /*b230*/  BSYNC B0 ;  /* 0x0000000000007941 */ /* 0x000fea0003800000 */
.L_x_769:
[----:B------:R-:W-:-:S05]  /*b240*/  LOP3.LUT R5, R0, R5, RZ, 0xfc, !PT ;  /* 0x0000000500057212 */ /* 0x000fca00078efcff */
[----:B------:R0:W-:Y:S01]  /*b250*/  STG.E.U8 desc[UR36][R8.64], R5 ;  /* 0x0000000508007986 */ /* 0x0001e2000c101124 */
[----:B------:R-:W-:Y:S05]  /*b260*/  BRA `(.L_x_757) ;  /* 0x0000000800087947 */ /* 0x000fea0003800000 */
.L_x_768:
        /* <DEDUP_REMOVED lines=13> */
.L_x_772:
[----:B------:R-:W-:Y:S01]  /*b340*/  IMAD.MOV.U32 R0, RZ, RZ, 0x7f ;  /* 0x0000007fff007424 */ /* 0x000fe200078e00ff */
[----:B------:R-:W-:-:S04]  /*b350*/  ISETP.GT.U32.AND P0, PT, R3, 0x7f800000, PT ;  /* 0x7f8000000300780c */ /* 0x000fc80003f04070 */
[----:B------:R-:W-:-:S09]  /*b360*/  SEL R0, R0, 0x7c, P0 ;  /* 0x0000007c00007807 */ /* 0x000fd20000000000 */
.L_x_773:
[----:B------:R-:W-:Y:S05]  /*b370*/  BSYNC B0 ;  /* 0x0000000000007941 */ /* 0x000fea0003800000 */
.L_x_771:
[----:B------:R-:W-:-:S04]  /*b380*/  LOP3.LUT R3, R17, 0x80000000, RZ, 0xc0, !PT ;  /* 0x8000000011037812 */ /* 0x000fc800078ec0ff */
[----:B------:R-:W-:-:S04]  /*b390*/  SHF.R.U32.HI R3, RZ, 0x18, R3 ;  /* 0x00000018ff037819 */ /* 0x000fc80000011603 */
[----:B------:R-:W-:-:S05]  /*b3a0*/  LOP3.LUT R3, R0, R3, RZ, 0xfc, !PT ;  /* 0x0000000300037212 */ /* 0x000fca00078efcff */
[----:B------:R0:W-:Y:S01]  /*b3b0*/  STG.E.U8 desc[UR36][R8.64], R3 ;  /* 0x0000000308007986 */ /* 0x0001e2000c101124 */
[----:B------:R-:W-:Y:S05]  /*b3c0*/  BRA `(.L_x_757) ;  /* 0x0000000400b07947 */ /* 0x000fea0003800000 */
.L_x_767:
[----:B------:R0:W-:Y:S01]  /*b3d0*/  STG.E.U16 desc[UR36][R8.64], R17 ;  /* 0x0000001108007986 */ /* 0x0001e2000c101524 */
[----:B------:R-:W-:Y:S05]  /*b3e0*/  BRA `(.L_x_757) ;  /* 0x0000000400a87947 */ /* 0x000fea0003800000 */
.L_x_764:
        /* <DEDUP_REMOVED lines=12> */
.L_x_776:
        /* <DEDUP_REMOVED lines=17> */
.L_x_779:
[----:B------:R-:W-:-:S04]  /*b5c0*/  LOP3.LUT R3, R17, 0x80000000, RZ, 0xc0, !PT ;  /* 0x8000000011037812 */ /* 0x000fc800078ec0ff */
[----:B------:R-:W-:-:S04]  /*b5d0*/  SHF.R.U32.HI R3, RZ, 0x18, R3 ;  /* 0x00000018ff037819 */ /* 0x000fc80000011603 */
[----:B------:R-:W-:-:S04]  /*b5e0*/  LOP3.LUT R0, R0, R3, RZ, 0xfc, !PT ;  /* 0x0000000300007212 */ /* 0x000fc800078efcff */
[----:B------:R-:W-:-:S07]  /*b5f0*/  PRMT R4, R0, 0x7610, R4 ;  /* 0x0000761000047816 */ /* 0x000fce0000000004 */
.L_x_778:
[----:B------:R-:W-:Y:S05]  /*b600*/  BSYNC B0 ;  /* 0x0000000000007941 */ /* 0x000fea0003800000 */
.L_x_777:
[----:B------:R0:W-:Y:S01]  /*b610*/  STG.E.U8 desc[UR36][R8.64], R4 ;  /* 0x0000000408007986 */ /* 0x0001e2000c101124 */
[----:B------:R-:W-:Y:S05]  /*b620*/  BRA `(.L_x_757) ;  /* 0x0000000400187947 */ /* 0x000fea0003800000 */
.L_x_775:
        /* <DEDUP_REMOVED lines=17> */
.L_x_782:
[----:B------:R-:W-:-:S04]  /*b740*/  LOP3.LUT R3, R17, 0x80000000, RZ, 0xc0, !PT ;  /* 0x8000000011037812 */ /* 0x000fc800078ec0ff */
[----:B------:R-:W-:-:S04]  /*b750*/  SHF.R.U32.HI R3, RZ, 0x18, R3 ;  /* 0x00000018ff037819 */ /* 0x000fc80000011603 */
[----:B------:R-:W-:-:S04]  /*b760*/  LOP3.LUT R0, R0, R3, RZ, 0xfc, !PT ;  /* 0x0000000300007212 */ /* 0x000fc800078efcff */
[----:B------:R-:W-:-:S07]  /*b770*/  PRMT R4, R0, 0x7610, R4 ;  /* 0x0000761000047816 */ /* 0x000fce0000000004 */
.L_x_781:
[----:B------:R-:W-:Y:S05]  /*b780*/  BSYNC B0 ;  /* 0x0000000000007941 */ /* 0x000fea0003800000 */
.L_x_780:
[----:B------:R0:W-:Y:S01]  /*b790*/  STG.E.U8 desc[UR36][R8.64], R4 ;  /* 0x0000000408007986 */ /* 0x0001e2000c101124 */
[----:B------:R-:W-:Y:S05]  /*b7a0*/  BRA `(.L_x_757) ;  /* 0x0000000000b87947 */ /* 0x000fea0003800000 */
.L_x_774:
        /* <DEDUP_REMOVED lines=22> */
.L_x_756:
        /* <DEDUP_REMOVED lines=15> */
[----:B0-2---:R-:W-:Y:S05]  /*ba00*/  CALL.ABS.NOINC R14 ;  /* 0x000000000e007343 */ /* 0x005fea0003c00000 */
.L_x_785:
[----:B------:R-:W-:Y:S05]  /*ba10*/  BRA `(.L_x_757) ;  /* 0x00000000001c7947 */ /* 0x000fea0003800000 */
.L_x_784:
[----:B------:R-:W-:-:S06]  /*ba20*/  IMAD.U32 R4, R17, 0x10000, RZ ;  /* 0x0001000011047824 */ /* 0x000fcc00078e00ff */
[----:B------:R-:W0:Y:S02]  /*ba30*/  F2I.U64.TRUNC R4, R4 ;  /* 0x0000000400047311 */ /* 0x000e24000020d800 */
[----:B0-----:R0:W-:Y:S01]  /*ba40*/  STG.E.64 desc[UR36][R8.64], R4 ;  /* 0x0000000408007986 */ /* 0x0011e2000c101b24 */
[----:B------:R-:W-:Y:S05]  /*ba50*/  BRA `(.L_x_757) ;  /* 0x00000000000c7947 */ /* 0x000fea0003800000 */
.L_x_783:
[----:B------:R-:W-:-:S06]  /*ba60*/  IMAD.U32 R17, R17, 0x10000, RZ ;  /* 0x0001000011117824 */ /* 0x000fcc00078e00ff */
[----:B------:R-:W0:Y:S02]  /*ba70*/  F2I.FTZ.U32.TRUNC.NTZ R17, R17 ;  /* 0x0000001100117305 */ /* 0x000e24000021f000 */
[----:B0-----:R0:W-:Y:S02]  /*ba80*/  STG.E desc[UR36][R8.64], R17 ;  /* 0x0000001108007986 */ /* 0x0011e4000c101924 */
.L_x_757:
[----:B------:R-:W-:-:S07]  /*ba90*/  VIADD R25, R25, 0x80 ;  /* 0x0000008019197836 */ /* 0x000fce0000000000 */
.L_x_717:
[----:B------:R-:W-:Y:S05]  /*baa0*/  BSYNC B6 ;  /* 0x0000000000067941 */ /* 0x000fea0003800000 */
.L_x_716:
[----:B------:R-:W-:-:S13]  /*bab0*/  ISETP.GE.AND P0, PT, R25, R16, PT ;  /* 0x000000101900720c */ /* 0x000fda0003f06270 */
[----:B------:R-:W-:Y:S05]  /*bac0*/  @P0 EXIT ;  /* 0x000000000000094d */ /* 0x000fea0003800000 */
[----:B01----:R-:W0:Y:S01]  /*bad0*/  LDC.64 R4, c[0x0][0x228] ;  /* 0x00008a00ff047b82 */ /* 0x003e220000000a00 */
[----:B----4-:R-:W-:Y:S01]  /*bae0*/  PRMT R0, R18, 0x9910, RZ ;  /* 0x0000991012007816 */ /* 0x010fe200000000ff */
[----:B------:R-:W-:Y:S01]  /*baf0*/  IMAD R2, R2, 0x200, R25 ;  /* 0x0000020002027824 */ /* 0x000fe200078e0219 */
[----:B------:R-:W-:Y:S02]  /*bb00*/  ULDC UR4, c[0x0][0x254] ;  /* 0x0000950000047ab9 */ /* 0x000fe40000000800 */
[----:B------:R-:W-:Y:S01]  /*bb10*/  ISETP.GT.AND P1, PT, R0, 0x9, PT ;  /* 0x000000090000780c */ /* 0x000fe20003f24270 */
[----:B---3--:R-:W-:-:S05]  /*bb20*/  IMAD R3, R2, UR4, RZ ;  /* 0x0000000402037c24 */ /* 0x008fca000f8e02ff */
        /* <DEDUP_REMOVED lines=11> */
[----:B--2---:R-:W-:-:S06]  /*bbe0*/  IMAD.U32 R19, R19, 0x10000, RZ ;  /* 0x0001000013137824 */ /* 0x004fcc00078e00ff */
[----:B------:R-:W0:Y:S02]  /*bbf0*/  F2I.FTZ.TRUNC.NTZ R19, R19 ;  /* 0x0000001300137305 */ /* 0x000e24000021f100 */
[----:B0-----:R-:W-:Y:S01]  /*bc00*/  STG.E.U8 desc[UR36][R2.64], R19 ;  /* 0x0000001302007986 */ /* 0x001fe2000c101124 */
[----:B------:R-:W-:Y:S05]  /*bc10*/  EXIT ;  /* 0x000000000000794d */ /* 0x000fea0003800000 */
.L_x_789:
[----:B--2---:R-:W-:-:S06]  /*bc20*/  IMAD.U32 R5, R19, 0x10000, RZ ;  /* 0x0001000013057824 */ /* 0x004fcc00078e00ff */
[----:B------:R-:W0:Y:S02]  /*bc30*/  F2I.S64.TRUNC R4, R5 ;  /* 0x0000000500047311 */ /* 0x000e24000020d900 */
[----:B0-----:R-:W-:Y:S01]  /*bc40*/  STG.E.U8 desc[UR36][R2.64], R4 ;  /* 0x0000000402007986 */ /* 0x001fe2000c101124 */
[----:B------:R-:W-:Y:S05]  /*bc50*/  EXIT ;  /* 0x000000000000794d */ /* 0x000fea0003800000 */
.L_x_788:
[----:B------:R-:W-:-:S13]  /*bc60*/  ISETP.NE.AND P0, PT, R0, 0x2, PT ;  /* 0x000000020000780c */ /* 0x000fda0003f05270 */
[----:B------:R-:W-:Y:S05]  /*bc70*/  @!P0 BRA `(.L_x_791) ;  /* 0x0000000000308947 */ /* 0x000fea0003800000 */
[----:B------:R-:W-:-:S13]  /*bc80*/  ISETP.NE.AND P0, PT, R0, 0x3, PT ;  /* 0x000000030000780c */ /* 0x000fda0003f05270 */
[----:B------:R-:W-:Y:S05]  /*bc90*/  @!P0 BRA `(.L_x_792) ;  /* 0x0000000000188947 */ /* 0x000fea0003800000 */
[----:B------:R-:W-:-:S13]  /*bca0*/  ISETP.NE.AND P0, PT, R0, 0x4, PT ;  /* 0x000000040000780c */ /* 0x000fda0003f05270 */
[----:B------:R-:W-:Y:S05]  /*bcb0*/  @P0 BRA `(.L_x_790) ;  /* 0x0000000c000c0947 */ /* 0x000fea0003800000 */
[----:B--2---:R-:W-:-:S06]  /*bcc0*/  IMAD.U32 R4, R19, 0x10000, RZ ;  /* 0x0001000013047824 */ /* 0x004fcc00078e00ff */
[----:B------:R-:W0:Y:S02]  /*bcd0*/  F2I.S64.TRUNC R4, R4 ;  /* 0x0000000400047311 */ /* 0x000e24000020d900 */
[----:B0-----:R-:W-:Y:S01]  /*bce0*/  STG.E.64 desc[UR36][R2.64], R4 ;  /* 0x0000000402007986 */ /* 0x001fe2000c101b24 */
[----:B------:R-:W-:Y:S05]  /*bcf0*/  EXIT ;  /* 0x000000000000794d */ /* 0x000fea0003800000 */
.L_x_792:
[----:B--2---:R-:W-:-:S06]  /*bd00*/  IMAD.U32 R19, R19, 0x10000, RZ ;  /* 0x0001000013137824 */ /* 0x004fcc00078e00ff */
[----:B------:R-:W0:Y:S02]  /*bd10*/  F2I.FTZ.TRUNC.NTZ R19, R19 ;  /* 0x0000001300137305 */ /* 0x000e24000021f100 */
[----:B0-----:R-:W-:Y:S01]  /*bd20*/  STG.E desc[UR36][R2.64], R19 ;  /* 0x0000001302007986 */ /* 0x001fe2000c101924 */
[----:B------:R-:W-:Y:S05]  /*bd30*/  EXIT ;  /* 0x000000000000794d */ /* 0x000fea0003800000 */
.L_x_791:
[----:B--2---:R-:W-:-:S06]  /*bd40*/  IMAD.U32 R19, R19, 0x10000, RZ ;  /* 0x0001000013137824 */ /* 0x004fcc00078e00ff */
[----:B------:R-:W0:Y:S02]  /*bd50*/  F2I.FTZ.TRUNC.NTZ R19, R19 ;  /* 0x0000001300137305 */ /* 0x000e24000021f100 */
[----:B0-----:R-:W-:Y:S01]  /*bd60*/  STG.E.U16 desc[UR36][R2.64], R19 ;  /* 0x0000001302007986 */ /* 0x001fe2000c101524 */
[----:B------:R-:W-:Y:S05]  /*bd70*/  EXIT ;  /* 0x000000000000794d */ /* 0x000fea0003800000 */
.L_x_787:
[----:B------:R-:W-:-:S13]  /*bd80*/  ISETP.GT.AND P0, PT, R0, 0x6, PT ;  /* 0x000000060000780c */ /* 0x000fda0003f04270 */
[----:B------:R-:W-:Y:S05]  /*bd90*/  @P0 BRA `(.L_x_793) ;  /* 0x00000000002c0947 */ /* 0x000fea0003800000 */
[----:B------:R-:W-:-:S13]  /*bda0*/  ISETP.NE.AND P0, PT, R0, 0x5, PT ;  /* 0x000000050000780c */ /* 0x000fda0003f05270 */
[----:B------:R-:W-:Y:S05]  /*bdb0*/  @!P0 BRA `(.L_x_794) ;  /* 0x0000000000148947 */ /* 0x000fea0003800000 */
[----:B------:R-:W-:-:S13]  /*bdc0*/  ISETP.NE.AND P0, PT, R0, 0x6, PT ;  /* 0x000000060000780c */ /* 0x000fda0003f05270 */
[----:B------:R-:W-:Y:S05]  /*bdd0*/  @P0 BRA `(.L_x_790) ;  /* 0x0000000800c40947 */ /* 0x000fea0003800000 */
[----:B--2---:R-:W-:-:S05]  /*bde0*/  IMAD.U32 R19, R19, 0x10000, RZ ;  /* 0x0001000013137824 */ /* 0x004fca00078e00ff */
[----:B------:R-:W-:Y:S01]  /*bdf0*/  STG.E desc[UR36][R2.64], R19 ;  /* 0x0000001302007986 */ /* 0x000fe2000c101924 */
[----:B------:R-:W-:Y:S05]  /*be00*/  EXIT ;  /* 0x000000000000794d */ /* 0x000fea0003800000 */
.L_x_794:
[----:B--2---:R-:W-:-:S05]  /*be10*/  IMAD.U32 R0, R19, 0x10000, RZ ;  /* 0x0001000013007824 */ /* 0x004fca00078e00ff */
[----:B------:R-:W-:-:S05]  /*be20*/  F2FP.F16.F32.PACK_AB R0, RZ, R0 ;  /* 0x00000000ff00723e */ /* 0x000fca00000000ff */
[----:B------:R-:W-:Y:S01]  /*be30*/  STG.E.U16 desc[UR36][R2.64], R0 ;  /* 0x0000000002007986 */ /* 0x000fe2000c101524 */
[----:B------:R-:W-:Y:S05]  /*be40*/  EXIT ;  /* 0x000000000000794d */ /* 0x000fea0003800000 */
.L_x_793:
[----:B------:R-:W-:-:S13]  /*be50*/  ISETP.NE.AND P0, PT, R0, 0x7, PT ;  /* 0x000000070000780c */ /* 0x000fda0003f05270 */
[----:B------:R-:W-:Y:S05]  /*be60*/  @!P0 BRA `(.L_x_795) ;  /* 0x0000000000348947 */ /* 0x000fea0003800000 */
[----:B------:R-:W-:-:S13]  /*be70*/  ISETP.NE.AND P0, PT, R0, 0x8, PT ;  /* 0x000000080000780c */ /* 0x000fda0003f05270 */
[----:B------:R-:W-:Y:S05]  /*be80*/  @!P0 BRA `(.L_x_796) ;  /* 0x0000000000188947 */ /* 0x000fea0003800000 */
[----:B------:R-:W-:-:S13]  /*be90*/  ISETP.NE.AND P0, PT, R0, 0x9, PT ;  /* 0x000000090000780c */ /* 0x000fda0003f05270 */
[----:B------:R-:W-:Y:S05]  /*bea0*/  @P0 BRA `(.L_x_790) ;  /* 0x0000000800900947 */ /* 0x000fea0003800000 */
[----:B--2---:R-:W-:Y:S02]  /*beb0*/  IMAD.U32 R4, R19, 0x10000, RZ ;  /* 0x0001000013047824 */ /* 0x004fe400078e00ff */
[----:B------:R-:W-:-:S05]  /*bec0*/  IMAD.MOV.U32 R5, RZ, RZ, RZ ;  /* 0x000000ffff057224 */ /* 0x000fca00078e00ff */
[----:B------:R-:W-:Y:S01]  /*bed0*/  STG.E.64 desc[UR36][R2.64], R4 ;  /* 0x0000000402007986 */ /* 0x000fe2000c101b24 */
[----:B------:R-:W-:Y:S05]  /*bee0*/  EXIT ;  /* 0x000000000000794d */ /* 0x000fea0003800000 */
.L_x_796:
[----:B--2---:R-:W-:-:S05]  /*bef0*/  IMAD.U32 R19, R19, 0x10000, RZ ;  /* 0x0001000013137824 */ /* 0x004fca00078e00ff */
[----:B------:R-:W-:-:S04]  /*bf00*/  F2FP.F16.F32.PACK_AB R5, RZ, R19 ;  /* 0x00000013ff05723e */ /* 0x000fc800000000ff */
[----:B------:R-:W-:-:S05]  /*bf10*/  PRMT R5, R5, 0x5410, RZ ;  /* 0x0000541005057816 */ /* 0x000fca00000000ff */
[----:B------:R-:W-:Y:S01]  /*bf20*/  STG.E desc[UR36][R2.64], R5 ;  /* 0x0000000502007986 */ /* 0x000fe2000c101924 */
[----:B------:R-:W-:Y:S05]  /*bf30*/  EXIT ;  /* 0x000000000000794d */ /* 0x000fea0003800000 */
.L_x_795:
[----:B--2---:R-:W-:-:S04]  /*bf40*/  IMAD.U32 R4, R19, 0x10000, RZ ;  /* 0x0001000013047824 */ /* 0x004fc800078e00ff */
[----:B------:R-:W-:-:S06]  /*bf50*/  FMUL.FTZ R4, R4, 1 ;  /* 0x3f80000004047820 */ /* 0x000fcc0000410000 */
[----:B------:R-:W0:Y:S02]  /*bf60*/  F2F.F64.F32 R4, R4 ;  /* 0x0000000400047310 */ /* 0x000e240000201800 */
[----:B0-----:R-:W-:Y:S01]  /*bf70*/  STG.E.64 desc[UR36][R2.64], R4 ;  /* 0x0000000402007986 */ /* 0x001fe2000c101b24 */
[----:B------:R-:W-:Y:S05]  /*bf80*/  EXIT ;  /* 0x000000000000794d */ /* 0x000fea0003800000 */
.L_x_786:
        /* <DEDUP_REMOVED lines=8> */
[----:B--2---:R-:W-:-:S05]  /*c010*/  IMAD.U32 R19, R19, 0x10000, RZ ;  /* 0x0001000013137824 */ /* 0x004fca00078e00ff */
[----:B------:R-:W-:-:S04]  /*c020*/  FSETP.NEU.FTZ.AND P0, PT, R19, RZ, PT ;  /* 0x000000ff1300720b */ /* 0x000fc80003f1d000 */
[----:B------:R-:W-:-:S05]  /*c030*/  SEL R5, RZ, 0x1, !P0 ;  /* 0x00000001ff057807 */ /* 0x000fca0004000000 */
[----:B------:R-:W-:Y:S01]  /*c040*/  STG.E.U8 desc[UR36][R2.64], R5 ;  /* 0x0000000502007986 */ /* 0x000fe2000c101124 */
[----:B------:R-:W-:Y:S05]  /*c050*/  EXIT ;  /* 0x000000000000794d */ /* 0x000fea0003800000 */
.L_x_799:
[----:B--2---:R-:W-:Y:S01]  /*c060*/  IMAD.U32 R19, R19, 0x10000, RZ ;  /* 0x0001000013137824 */ /* 0x004fe200078e00ff */
[----:B------:R-:W-:-:S03]  /*c070*/  CS2R R6, SRZ ;  /* 0x0000000000067805 */ /* 0x000fc6000001ff00 */
[----:B------:R-:W-:-:S06]  /*c080*/  FMUL.FTZ R4, R19, 1 ;  /* 0x3f80000013047820 */ /* 0x000fcc0000410000 */
[----:B------:R-:W0:Y:S02]  /*c090*/  F2F.F64.F32 R4, R4 ;  /* 0x0000000400047310 */ /* 0x000e240000201800 */
[----:B0-----:R-:W-:Y:S01]  /*c0a0*/  STG.E.128 desc[UR36][R2.64], R4 ;  /* 0x0000000402007986 */ /* 0x001fe2000c101d24 */
[----:B------:R-:W-:Y:S05]  /*c0b0*/  EXIT ;  /* 0x000000000000794d */ /* 0x000fea0003800000 */
.L_x_798:
[----:B------:R-:W-:-:S13]  /*c0c0*/  ISETP.NE.AND P0, PT, R0, 0xf, PT ;  /* 0x0000000f0000780c */ /* 0x000fda0003f05270 */
[----:B------:R-:W-:Y:S05]  /*c0d0*/  @!P0 BRA `(.L_x_800) ;  /* 0x0000000000b48947 */ /* 0x000fea0003800000 */
[----:B------:R-:W-:-:S13]  /*c0e0*/  ISETP.NE.AND P0, PT, R0, 0x17, PT ;  /* 0x000000170000780c */ /* 0x000fda0003f05270 */
[----:B------:R-:W-:Y:S05]  /*c0f0*/  @!P0 BRA `(.L_x_801) ;  /* 0x0000000000548947 */ /* 0x000fea0003800000 */
[----:B------:R-:W-:-:S13]  /*c100*/  ISETP.NE.AND P0, PT, R0, 0x18, PT ;  /* 0x000000180000780c */ /* 0x000fda0003f05270 */
[----:B------:R-:W-:Y:S05]  /*c110*/  @P0 BRA `(.L_x_790) ;  /* 0x0000000400f40947 */ /* 0x000fea0003800000 */
[----:B--2---:R-:W-:Y:S01]  /*c120*/  IMAD.U32 R19, R19, 0x10000, RZ ;  /* 0x0001000013137824 */ /* 0x004fe200078e00ff */
        /* <DEDUP_REMOVED lines=14> */
.L_x_803:
[----:B------:R-:W-:Y:S05]  /*c210*/  BSYNC B0 ;  /* 0x0000000000007941 */ /* 0x000fea0003800000 */
.L_x_802:
[----:B------:R-:W-:-:S05]  /*c220*/  LOP3.LUT R5, R0, R5, RZ, 0xfc, !PT ;  /* 0x0000000500057212 */ /* 0x000fca00078efcff */
[----:B------:R-:W-:Y:S01]  /*c230*/  STG.E.U8 desc[UR36][R2.64], R5 ;  /* 0x0000000502007986 */ /* 0x000fe2000c101124 */
[----:B------:R-:W-:Y:S05]  /*c240*/  EXIT ;  /* 0x000000000000794d */ /* 0x000fea0003800000 */
.L_x_801:
[----:B--2---:R-:W-:Y:S01]  /*c250*/  IMAD.U32 R19, R19, 0x10000, RZ ;  /* 0x0001000013137824 */ /* 0x004fe200078e00ff */
        /* <DEDUP_REMOVED lines=12> */
.L_x_805:
[----:B------:R-:W-:Y:S01]  /*c320*/  IMAD.MOV.U32 R0, RZ, RZ, 0x7f ;  /* 0x0000007fff007424 */ /* 0x000fe200078e00ff */
[----:B------:R-:W-:-:S04]  /*c330*/  ISETP.GT.U32.AND P0, PT, R4, 0x7f800000, PT ;  /* 0x7f8000000400780c */ /* 0x000fc80003f04070 */
[----:B------:R-:W-:-:S09]  /*c340*/  SEL R0, R0, 0x7c, P0 ;  /* 0x0000007c00007807 */ /* 0x000fd20000000000 */
.L_x_806:
[----:B------:R-:W-:Y:S05]  /*c350*/  BSYNC B0 ;  /* 0x0000000000007941 */ /* 0x000fea0003800000 */
.L_x_804:
[----:B------:R-:W-:-:S04]  /*c360*/  LOP3.LUT R4, R19, 0x80000000, RZ, 0xc0, !PT ;  /* 0x8000000013047812 */ /* 0x000fc800078ec0ff */
[----:B------:R-:W-:-:S04]  /*c370*/  SHF.R.U32.HI R5, RZ, 0x18, R4 ;  /* 0x00000018ff057819 */ /* 0x000fc80000011604 */
[----:B------:R-:W-:-:S05]  /*c380*/  LOP3.LUT R5, R0, R5, RZ, 0xfc, !PT ;  /* 0x0000000500057212 */ /* 0x000fca00078efcff */
[----:B------:R-:W-:Y:S01]  /*c390*/  STG.E.U8 desc[UR36][R2.64], R5 ;  /* 0x0000000502007986 */ /* 0x000fe2000c101124 */
[----:B------:R-:W-:Y:S05]  /*c3a0*/  EXIT ;  /* 0x000000000000794d */ /* 0x000fea0003800000 */
.L_x_800:
[----:B--2---:R-:W-:Y:S01]  /*c3b0*/  STG.E.U16 desc[UR36][R2.64], R19 ;  /* 0x0000001302007986 */ /* 0x004fe2000c101524 */
[----:B------:R-:W-:Y:S05]  /*c3c0*/  EXIT ;  /* 0x000000000000794d */ /* 0x000fea0003800000 */
.L_x_797:
        /* <DEDUP_REMOVED lines=8> */
[----:B--2---:R-:W-:-:S06]  /*c450*/  IMAD.U32 R5, R19, 0x10000, RZ ;  /* 0x0001000013057824 */ /* 0x004fcc00078e00ff */
[----:B------:R-:W0:Y:S02]  /*c460*/  F2I.FTZ.U32.TRUNC.NTZ R5, R5 ;  /* 0x0000000500057305 */ /* 0x000e24000021f000 */
[----:B0-----:R-:W-:Y:S01]  /*c470*/  STG.E.U16 desc[UR36][R2.64], R5 ;  /* 0x0000000502007986 */ /* 0x001fe2000c101524 */
[----:B------:R-:W-:Y:S05]  /*c480*/  EXIT ;  /* 0x000000000000794d */ /* 0x000fea0003800000 */
.L_x_809:
[----:B--2---:R-:W-:Y:S01]  /*c490*/  IMAD.U32 R19, R19, 0x10000, RZ ;  /* 0x0001000013137824 */ /* 0x004fe200078e00ff */
        /* <DEDUP_REMOVED lines=12> */
[----:B------:R-:W-:-:S05]  /*c560*/  FADD.FTZ R0, R5, 8192 ;  /* 0x4600000005007421 */ /* 0x000fca0000010000 */
[----:B------:R-:W-:Y:S02]  /*c570*/  LOP3.LUT P0, R4, R0, 0xff, RZ, 0xc0, !PT ;  /* 0x000000ff00047812 */ /* 0x000fe4000780c0ff */
[----:B------:R-:W-:-:S11]  /*c580*/  PRMT R0, RZ, 0x7610, R0 ;  /* 0x00007610ff007816 */ /* 0x000fd60000000000 */
[----:B------:R-:W-:Y:S05]  /*c590*/  @!P0 BRA `(.L_x_811) ;  /* 0x0000000000108947 */ /* 0x000fea0003800000 */
.L_x_812:
[----:B------:R-:W-:-:S04]  /*c5a0*/  LOP3.LUT R0, R19, 0x80000000, RZ, 0xc0, !PT ;  /* 0x8000000013007812 */ /* 0x000fc800078ec0ff */
[----:B------:R-:W-:-:S04]  /*c5b0*/  SHF.R.U32.HI R5, RZ, 0x18, R0 ;  /* 0x00000018ff057819 */ /* 0x000fc80000011600 */
[----:B------:R-:W-:-:S04]  /*c5c0*/  LOP3.LUT R4, R4, R5, RZ, 0xfc, !PT ;  /* 0x0000000504047212 */ /* 0x000fc800078efcff */
[----:B------:R-:W-:-:S07]  /*c5d0*/  PRMT R0, R4, 0x7610, R0 ;  /* 0x0000761004007816 */ /* 0x000fce0000000000 */
.L_x_811:
[----:B------:R-:W-:Y:S05]  /*c5e0*/  BSYNC B0 ;  /* 0x0000000000007941 */ /* 0x000fea0003800000 */
.L_x_810:
[----:B------:R-:W-:Y:S01]  /*c5f0*/  STG.E.U8 desc[UR36][R2.64], R0 ;  /* 0x0000000002007986 */ /* 0x000fe2000c101124 */
[----:B------:R-:W-:Y:S05]  /*c600*/  EXIT ;  /* 0x000000000000794d */ /* 0x000fea0003800000 */
.L_x_808:
        /* <DEDUP_REMOVED lines=17> */
.L_x_815:
[----:B------:R-:W-:-:S04]  /*c720*/  LOP3.LUT R0, R19, 0x80000000, RZ, 0xc0, !PT ;  /* 0x8000000013007812 */ /* 0x000fc800078ec0ff */
[----:B------:R-:W-:-:S04]  /*c730*/  SHF.R.U32.HI R5, RZ, 0x18, R0 ;  /* 0x00000018ff057819 */ /* 0x000fc80000011600 */
[----:B------:R-:W-:-:S04]  /*c740*/  LOP3.LUT R4, R4, R5, RZ, 0xfc, !PT ;  /* 0x0000000504047212 */ /* 0x000fc800078efcff */
[----:B------:R-:W-:-:S07]  /*c750*/  PRMT R0, R4, 0x7610, R0 ;  /* 0x0000761004007816 */ /* 0x000fce0000000000 */
.L_x_814:
[----:B------:R-:W-:Y:S05]  /*c760*/  BSYNC B0 ;  /* 0x0000000000007941 */ /* 0x000fea0003800000 */
.L_x_813:
[----:B------:R-:W-:Y:S01]  /*c770*/  STG.E.U8 desc[UR36][R2.64], R0 ;  /* 0x0000000002007986 */ /* 0x000fe2000c101124 */
[----:B------:R-:W-:Y:S05]  /*c780*/  EXIT ;  /* 0x000000000000794d */ /* 0x000fea0003800000 */
.L_x_807:
[----:B------:R-:W-:-:S13]  /*c790*/  ISETP.NE.AND P0, PT, R0, 0x1c, PT ;  /* 0x0000001c0000780c */ /* 0x000fda0003f05270 */
[----:B------:R-:W-:Y:S05]  /*c7a0*/  @!P0 BRA `(.L_x_816) ;  /* 0x0000000000a48947 */ /* 0x000fea0003800000 */
[----:B------:R-:W-:-:S13]  /*c7b0*/  ISETP.NE.AND P0, PT, R0, 0x1d, PT ;  /* 0x0000001d0000780c */ /* 0x000fda0003f05270 */
[----:B------:R-:W-:Y:S05]  /*c7c0*/  @!P0 BRA `(.L_x_817) ;  /* 0x00000000008c8947 */ /* 0x000fea0003800000 */
[----:B------:R-:W-:-:S13]  /*c7d0*/  ISETP.NE.AND P0, PT, R0, 0x2c, PT ;  /* 0x0000002c0000780c */ /* 0x000fda0003f05270 */
[----:B------:R-:W-:Y:S05]  /*c7e0*/  @P0 BRA `(.L_x_790) ;  /* 0x0000000000400947 */ /* 0x000fea0003800000 */
[----:B--2---:R-:W-:Y:S02]  /*c7f0*/  IMAD.U32 R19, R19, 0x10000, RZ ;  /* 0x0001000013137824 */ /* 0x004fe400078e00ff */
[----:B------:R-:W-:-:S03]  /*c800*/  IMAD.MOV.U32 R5, RZ, RZ, 0xff ;  /* 0x000000ffff057424 */ /* 0x000fc600078e00ff */
[----:B------:R-:W-:-:S04]  /*c810*/  SHF.R.U32.HI R6, RZ, 0x17, R19 ;  /* 0x00000017ff067819 */ /* 0x000fc80000011613 */
[----:B------:R-:W-:-:S04]  /*c820*/  LOP3.LUT R4, R6, 0xff, RZ, 0xc0, !PT ;  /* 0x000000ff06047812 */ /* 0x000fc800078ec0ff */
[----:B------:R-:W-:-:S13]  /*c830*/  ISETP.NE.AND P2, PT, R4, 0xff, PT ;  /* 0x000000ff0400780c */ /* 0x000fda0003f45270 */
[--C-:B------:R-:W-:Y:S02]  /*c840*/  @P2 SHF.R.U32.HI R0, RZ, 0x16, R19.reuse ;  /* 0x00000016ff002819 */ /* 0x100fe40000011613 */
[----:B------:R-:W-:Y:S02]  /*c850*/  @P2 LOP3.LUT P0, RZ, R4, 0x3fffff, R19, 0xf8, !PT ;  /* 0x003fffff04ff2812 */ /* 0x000fe4000780f813 */
        /* <DEDUP_REMOVED lines=9> */
.L_x_790:
        /* <DEDUP_REMOVED lines=15> */
[----:B-12---:R-:W-:Y:S05]  /*c9e0*/  CALL.ABS.NOINC R2 ;  /* 0x0000000002007343 */ /* 0x006fea0003c00000 */
.L_x_818:
[----:B------:R-:W-:Y:S05]  /*c9f0*/  EXIT ;  /* 0x000000000000794d */ /* 0x000fea0003800000 */
.L_x_817:
[----:B--2---:R-:W-:-:S06]  /*ca00*/  IMAD.U32 R4, R19, 0x10000, RZ ;  /* 0x0001000013047824 */ /* 0x004fcc00078e00ff */
[----:B------:R-:W0:Y:S02]  /*ca10*/  F2I.U64.TRUNC R4, R4 ;  /* 0x0000000400047311 */ /* 0x000e24000020d800 */
[----:B0-----:R-:W-:Y:S01]  /*ca20*/  STG.E.64 desc[UR36][R2.64], R4 ;  /* 0x0000000402007986 */ /* 0x001fe2000c101b24 */
[----:B------:R-:W-:Y:S05]  /*ca30*/  EXIT ;  /* 0x000000000000794d */ /* 0x000fea0003800000 */
.L_x_816:
[----:B--2---:R-:W-:-:S06]  /*ca40*/  IMAD.U32 R19, R19, 0x10000, RZ ;  /* 0x0001000013137824 */ /* 0x004fcc00078e00ff */
[----:B------:R-:W0:Y:S02]  /*ca50*/  F2I.FTZ.U32.TRUNC.NTZ R19, R19 ;  /* 0x0000001300137305 */ /* 0x000e24000021f000 */
[----:B0-----:R-:W-:Y:S01]  /*ca60*/  STG.E desc[UR36][R2.64], R19 ;  /* 0x0000001302007986 */ /* 0x001fe2000c101924 */
[----:B------:R-:W-:Y:S05]  /*ca70*/  EXIT ;  /* 0x000000000000794d */ /* 0x000fea0003800000 */
.L_x_819:
        /* <DEDUP_REMOVED lines=16> */
.L_x_5679:


//--------------------- .text._ZN2at6native18elementwise_kernelILi128ELi4EZNS0_22gpu_kernel_impl_nocastIZZZNS0_66_GLOBAL__N__d53a5ca4_28_ActivationLeakyReluKernel_cu_f5210f67_355426leaky_relu_backward_kernelERNS_18TensorIteratorBaseERKN3c106ScalarEENKUlvE_clEvENKUlvE2_clEvEUlNS6_8BFloat16ESC_E_EEvS5_RKT_EUliE_EEviT1_ --------------------------
	.section	.text._ZN2at6native18elementwise_kernelILi128ELi4EZNS0_22gpu_kernel_impl_nocastIZZZNS0_66_GLOBAL__N__d53a5ca4_28_ActivationLeakyReluKernel_cu_f5210f67_355426leaky_relu_backward_kernelERNS_18TensorIteratorBaseERKN3c106ScalarEENKUlvE_clEvENKUlvE2_clEvEUlNS6_8BFloat16ESC_E_EEvS5_RKT_EUliE_EEviT1_,"ax",@progbits
	.align	128
        .global         _ZN2at6native18elementwise_kernelILi128ELi4EZNS0_22gpu_kernel_impl_nocastIZZZNS0_66_GLOBAL__N__d53a5ca4_28_ActivationLeakyReluKernel_cu_f5210f67_355426leaky_relu_backward_kernelERNS_18TensorIteratorBaseERKN3c106ScalarEENKUlvE_clEvENKUlvE2_clEvEUlNS6_8BFloat16ESC_E_EEvS5_RKT_EUliE_EEviT1_
        .type           _ZN2at6native18elementwise_kernelILi128ELi4EZNS0_22gpu_kernel_impl_nocastIZZZNS0_66_GLOBAL__N__d53a5ca4_28_ActivationLeakyReluKernel_cu_f5210f67_355426leaky_relu_backward_kernelERNS_18TensorIteratorBaseERKN3c106ScalarEENKUlvE_clEvENKUlvE2_clEvEUlNS6_8BFloat16ESC_E_EEvS5_RKT_EUliE_EEviT1_,@function
        .size           _ZN2at6native18elementwise_kernelILi128ELi4EZNS0_22gpu_kernel_impl_nocastIZZZNS0_66_GLOBAL__N__d53a5ca4_28_ActivationLeakyReluKernel_cu_f5210f67_355426leaky_relu_backward_kernelERNS_18TensorIteratorBaseERKN3c106ScalarEENKUlvE_clEvENKUlvE2_clEvEUlNS6_8BFloat16ESC_E_EEvS5_RKT_EUliE_EEviT1_,(.L_x_5680 - _ZN2at6native18elementwise_kernelILi128ELi4EZNS0_22gpu_kernel_impl_nocastIZZZNS0_66_GLOBAL__N__d53a5ca4_28_ActivationLeakyReluKernel_cu_f5210f67_355426leaky_relu_backward_kernelERNS_18TensorIteratorBaseERKN3c106ScalarEENKUlvE_clEvENKUlvE2_clEvEUlNS6_8BFloat16ESC_E_EEvS5_RKT_EUliE_EEviT1_)
        .other          _ZN2at6native18elementwise_kernelILi128ELi4EZNS0_22gpu_kernel_impl_nocastIZZZNS0_66_GLOBAL__N__d53a5ca4_28_ActivationLeakyReluKernel_cu_f5210f67_355426leaky_relu_backward_kernelERNS_18TensorIteratorBaseERKN3c106ScalarEENKUlvE_clEvENKUlvE2_clEvEUlNS6_8BFloat16ESC_E_EEvS5_RKT_EUliE_EEviT1_,@"STO_CUDA_ENTRY STV_DEFAULT"
_ZN2at6native18elementwise_kernelILi128ELi4EZNS0_22gpu_kernel_impl_nocastIZZZNS0_66_GLOBAL__N__d53a5ca4_28_ActivationLeakyReluKernel_cu_f5210f67_355426leaky_relu_backward_kernelERNS_18TensorIteratorBaseERKN3c106ScalarEENKUlvE_clEvENKUlvE2_clEvEUlNS6_8BFloat16ESC_E_EEvS5_RKT_EUliE_EEviT1_:
.text._ZN2at6native18elementwise_kernelILi128ELi4EZNS0_22gpu_kernel_impl_nocastIZZZNS0_66_GLOBAL__N__d53a5ca4_28_ActivationLeakyReluKernel_cu_f5210f67_355426leaky_relu_backward_kernelERNS_18TensorIteratorBaseERKN3c106ScalarEENKUlvE_clEvENKUlvE2_clEvEUlNS6_8BFloat16ESC_E_EEvS5_RKT_EUliE_EEviT1_:
[----:B------:R-:W-:Y:S01]  /*0000*/  LDC R1, c[0x0][0x28] ;  /* 0x00000a00ff017b82 */ /* 0x000fe20000000800 */
[----:B------:R-:W0:Y:S01]  /*0010*/  S2R R3, SR_CTAID.X ;  /* 0x0000000000037919 */ /* 0x000e220000002500 */
[----:B------:R-:W-:Y:S01]  /*0020*/  ULDC UR6, c[0x0][0x210] ;  /* 0x0000840000067ab9 */ /* 0x000fe20000000800 */
[----:B------:R-:W-:Y:S01]  /*0030*/  ULDC.64 UR4, c[0x0][0x208] ;  /* 0x0000820000047ab9 */ /* 0x000fe20000000a00 */
[----:B------:R-:W-:Y:S01]  /*0040*/  BSSY B0, `(.L_x_820) ;  /* 0x000017a000007945 */ /* 0x000fe20003800000 */
[----:B------:R-:W0:Y:S02]  /*0050*/  S2R R0, SR_TID.X ;  /* 0x0000000000007919 */ /* 0x000e240000002100 */
[----:B0-----:R-:W-:-:S04]  /*0060*/  LEA R3, R3, R0, 0x9 ;  /* 0x0000000003037211 */ /* 0x001fc800078e48ff */
[----:B------:R-:W-:-:S13]  /*0070*/  ISETP.GE.AND P0, PT, R3, UR6, PT ;  /* 0x0000000603007c0c */ /* 0x000fda000bf06270 */
[----:B------:R-:W-:Y:S05]  /*0080*/  @P0 BRA `(.L_x_821) ;  /* 0x0000001400d40947 */ /* 0x000fea0003800000 */
[----:B------:R-:W0:Y:S01]  /*0090*/  LDC R10, c[0x0][0x218] ;  /* 0x00008600ff0a7b82 */ /* 0x000e220000000800 */
[----:B------:R-:W-:Y:S01]  /*00a0*/  HFMA2.MMA R0, -RZ, RZ, 0, 0 ;  /* 0x00000000ff007435 */ /* 0x000fe200000001ff */
[----:B------:R-:W-:Y:S01]  /*00b0*/  MOV R2, RZ ;  /* 0x000000ff00027202 */ /* 0x000fe20000000f00 */
[----:B------:R-:W-:Y:S01]  /*00c0*/  HFMA2.MMA R5, -RZ, RZ, 0, 0 ;  /* 0x00000000ff057435 */ /* 0x000fe200000001ff */
[----:B0-----:R-:W-:-:S13]  /*00d0*/  ISETP.NE.AND P0, PT, R10, RZ, PT ;  /* 0x000000ff0a00720c */ /* 0x001fda0003f05270 */
[----:B------:R-:W-:Y:S05]  /*00e0*/  @!P0 BRA `(.L_x_822) ;  /* 0x0000001400708947 */ /* 0x000fea0003800000 */
[----:B------:R-:W-:Y:S01]  /*00f0*/  MOV R4, RZ ;  /* 0x000000ff00047202 */ /* 0x000fe20000000f00 */
[----:B------:R-:W-:Y:S01]  /*0100*/  ULDC.64 UR8, c[0x0][0x220] ;  /* 0x0000880000087ab9 */ /* 0x000fe20000000a00 */
[----:B------:R-:W-:Y:S01]  /*0110*/  MOV R5, R3 ;  /* 0x0000000300057202 */ /* 0x000fe20000000f00 */
[----:B------:R-:W-:Y:S01]  /*0120*/  ULDC UR7, c[0x0][0x21c] ;  /* 0x0000870000077ab9 */ /* 0x000fe20000000800 */
[----:B------:R-:W-:Y:S01]  /*0130*/  ISETP.NE.AND P0, PT, R10, 0x1, PT ;  /* 0x000000010a00780c */ /* 0x000fe20003f05270 */
[----:B------:R-:W-:-:S05]  /*0140*/  IMAD.HI.U32 R6, R3, UR8, R4 ;  /* 0x0000000803067c27 */ /* 0x000fca000f8e0004 */
[----:B------:R-:W-:Y:S01]  /*0150*/  SHF.R.U32.HI R7, RZ, UR9, R6 ;  /* 0x00000009ff077c19 */ /* 0x000fe20008011606 */
[----:B------:R-:W-:-:S03]  /*0160*/  ULDC.64 UR8, c[0x0][0x348] ;  /* 0x0000d20000087ab9 */ /* 0x000fc60000000a00 */
[----:B------:R-:W-:-:S05]  /*0170*/  IADD3 R0, -R7, RZ, RZ ;  /* 0x000000ff07007210 */ /* 0x000fca0007ffe1ff */
[----:B------:R-:W-:Y:S01]  /*0180*/  IMAD R0, R0, UR7, R3 ;  /* 0x0000000700007c24 */ /* 0x000fe2000f8e0203 */
[----:B------:R-:W-:-:S03]  /*0190*/  ULDC UR7, c[0x0][0x350] ;  /* 0x0000d40000077ab9 */ /* 0x000fc60000000800 */
[C---:B------:R-:W-:Y:S02]  /*01a0*/  IMAD R5, R0.reuse, UR8, RZ ;  /* 0x0000000800057c24 */ /* 0x040fe4000f8e02ff */
[C---:B------:R-:W-:Y:S02]  /*01b0*/  IMAD R2, R0.reuse, UR9, RZ ;  /* 0x0000000900027c24 */ /* 0x040fe4000f8e02ff */
[----:B------:R-:W-:Y:S01]  /*01c0*/  IMAD R0, R0, UR7, RZ ;  /* 0x0000000700007c24 */ /* 0x000fe2000f8e02ff */
[----:B------:R-:W-:Y:S06]  /*01d0*/  @!P0 BRA `(.L_x_822) ;  /* 0x0000001400348947 */ /* 0x000fec0003800000 */
[----:B------:R-:W-:Y:S01]  /*01e0*/  MOV R6, RZ ;  /* 0x000000ff00067202 */ /* 0x000fe20000000f00 */
[----:B------:R-:W-:Y:S01]  /*01f0*/  ULDC.64 UR8, c[0x0][0x228] ;  /* 0x00008a0000087ab9 */ /* 0x000fe20000000a00 */
[----:B------:R-:W-:Y:S01]  /*0200*/  ULDC UR7, c[0x0][0x230] ;  /* 0x00008c0000077ab9 */ /* 0x000fe20000000800 */
[----:B------:R-:W-:Y:S02]  /*0210*/  ISETP.NE.AND P0, PT, R10, 0x2, PT ;  /* 0x000000020a00780c */ /* 0x000fe40003f05270 */
[----:B------:R-:W-:-:S05]  /*0220*/  IMAD.HI.U32 R8, R7, UR9, R6 ;  /* 0x0000000907087c27 */ /* 0x000fca000f8e0006 */
[----:B------:R-:W-:Y:S01]  /*0230*/  SHF.R.U32.HI R9, RZ, UR7, R8 ;  /* 0x00000007ff097c19 */ /* 0x000fe20008011608 */
[----:B------:R-:W-:-:S03]  /*0240*/  ULDC UR7, c[0x0][0x354] ;  /* 0x0000d50000077ab9 */ /* 0x000fc60000000800 */
[----:B------:R-:W-:-:S05]  /*0250*/  IADD3 R6, -R9, RZ, RZ ;  /* 0x000000ff09067210 */ /* 0x000fca0007ffe1ff */
[----:B------:R-:W-:Y:S01]  /*0260*/  IMAD R7, R6, UR8, R7 ;  /* 0x0000000806077c24 */ /* 0x000fe2000f8e0207 */
[----:B------:R-:W-:-:S03]  /*0270*/  ULDC.64 UR8, c[0x0][0x358] ;  /* 0x0000d60000087ab9 */ /* 0x000fc60000000a00 */
[C---:B------:R-:W-:Y:S02]  /*0280*/  IMAD R5, R7.reuse, UR7, R5 ;  /* 0x0000000707057c24 */ /* 0x040fe4000f8e0205 */
[C---:B------:R-:W-:Y:S02]  /*0290*/  IMAD R2, R7.reuse, UR8, R2 ;  /* 0x0000000807027c24 */ /* 0x040fe4000f8e0202 */
[----:B------:R-:W-:Y:S01]  /*02a0*/  IMAD R0, R7, UR9, R0 ;  /* 0x0000000907007c24 */ /* 0x000fe2000f8e0200 */
[----:B------:R-:W-:Y:S06]  /*02b0*/  @!P0 BRA `(.L_x_822) ;  /* 0x0000001000fc8947 */ /* 0x000fec0003800000 */
[----:B------:R-:W-:Y:S01]  /*02c0*/  HFMA2.MMA R8, -RZ, RZ, 0, 0 ;  /* 0x00000000ff087435 */ /* 0x000fe200000001ff */
[----:B------:R-:W-:Y:S01]  /*02d0*/  ULDC.64 UR8, c[0x0][0x238] ;  /* 0x00008e0000087ab9 */ /* 0x000fe20000000a00 */
[----:B------:R-:W-:Y:S01]  /*02e0*/  ISETP.NE.AND P0, PT, R10, 0x3, PT ;  /* 0x000000030a00780c */ /* 0x000fe20003f05270 */
[----:B------:R-:W-:-:S07]  /*02f0*/  ULDC UR7, c[0x0][0x234] ;  /* 0x00008d0000077ab9 */ /* 0x000fce0000000800 */
[----:B------:R-:W-:-:S05]  /*0300*/  IMAD.HI.U32 R6, R9, UR8, R8 ;  /* 0x0000000809067c27 */ /* 0x000fca000f8e0008 */
[----:B------:R-:W-:Y:S01]  /*0310*/  SHF.R.U32.HI R7, RZ, UR9, R6 ;  /* 0x00000009ff077c19 */ /* 0x000fe20008011606 */
[----:B------:R-:W-:-:S03]  /*0320*/  ULDC.64 UR8, c[0x0][0x360] ;  /* 0x0000d80000087ab9 */ /* 0x000fc60000000a00 */
[----:B------:R-:W-:-:S05]  /*0330*/  IADD3 R8, -R7, RZ, RZ ;  /* 0x000000ff07087210 */ /* 0x000fca0007ffe1ff */
[----:B------:R-:W-:Y:S01]  /*0340*/  IMAD R9, R8, UR7, R9 ;  /* 0x0000000708097c24 */ /* 0x000fe2000f8e0209 */
[----:B------:R-:W-:-:S03]  /*0350*/  ULDC UR7, c[0x0][0x368] ;  /* 0x0000da0000077ab9 */ /* 0x000fc60000000800 */
[C---:B------:R-:W-:Y:S02]  /*0360*/  IMAD R5, R9.reuse, UR8, R5 ;  /* 0x0000000809057c24 */ /* 0x040fe4000f8e0205 */
[C---:B------:R-:W-:Y:S02]  /*0370*/  IMAD R2, R9.reuse, UR9, R2 ;  /* 0x0000000909027c24 */ /* 0x040fe4000f8e0202 */
[----:B------:R-:W-:Y:S01]  /*0380*/  IMAD R0, R9, UR7, R0 ;  /* 0x0000000709007c24 */ /* 0x000fe2000f8e0200 */
        /* <DEDUP_REMOVED lines=15> */
[----:B------:R-:W-:Y:S01]  /*0480*/  MOV R8, RZ ;  /* 0x000000ff00087202 */ /* 0x000fe20000000f00 */
[----:B------:R-:W-:Y:S01]  /*0490*/  ULDC.64 UR8, c[0x0][0x250] ;  /* 0x0000940000087ab9 */ /* 0x000fe20000000a00 */
[----:B------:R-:W-:Y:S01]  /*04a0*/  ISETP.NE.AND P0, PT, R10, 0x5, PT ;  /* 0x000000050a00780c */ /* 0x000fe20003f05270 */
[----:B------:R-:W-:Y:S02]  /*04b0*/  ULDC UR7, c[0x0][0x24c] ;  /* 0x0000930000077ab9 */ /* 0x000fe40000000800 */
        /* <DEDUP_REMOVED lines=10> */
[----:B------:R-:W-:Y:S01]  /*0560*/  HFMA2.MMA R6, -RZ, RZ, 0, 0 ;  /* 0x00000000ff067435 */ /* 0x000fe200000001ff */
[----:B------:R-:W-:Y:S01]  /*0570*/  ULDC.64 UR8, c[0x0][0x258] ;  /* 0x0000960000087ab9 */ /* 0x000fe20000000a00 */
[----:B------:R-:W-:Y:S01]  /*0580*/  ULDC UR7, c[0x0][0x260] ;  /* 0x0000980000077ab9 */ /* 0x000fe20000000800 */
[----:B------:R-:W-:-:S07]  /*0590*/  ISETP.NE.AND P0, PT, R10, 0x6, PT ;  /* 0x000000060a00780c */ /* 0x000fce0003f05270 */
        /* <DEDUP_REMOVED lines=248> */
[----:B------:R-:W-:Y:S01]  /*1520*/  ISETP.NE.AND P0, PT, R10, 0x18, PT ;  /* 0x000000180a00780c */ /* 0x000fe20003f05270 */
[----:B------:R-:W-:Y:S01]  /*1530*/  HFMA2.MMA R6, -RZ, RZ, 0, 0 ;  /* 0x00000000ff067435 */ /* 0x000fe200000001ff */
[----:B------:R-:W-:Y:S01]  /*1540*/  ULDC.64 UR8, c[0x0][0x330] ;  /* 0x0000cc0000087ab9 */ /* 0x000fe20000000a00 */
[----:B------:R-:W-:-:S08]  /*1550*/  ULDC UR7, c[0x0][0x338] ;  /* 0x0000ce0000077ab9 */ /* 0x000fd00000000800 */
[----:B------:R-:W-:Y:S02]  /*1560*/  IMAD.HI.U32 R10, R7, UR9, R6 ;  /* 0x00000009070a7c27 */ /* 0x000fe4000f8e0006 */
[----:B------:R-:W0:Y:S03]  /*1570*/  @P0 LDC.64 R12, c[0x0][0x340] ;  /* 0x0000d000ff0c0b82 */ /* 0x000e260000000a00 */
[----:B------:R-:W-:Y:S01]  /*1580*/  SHF.R.U32.HI R11, RZ, UR7, R10 ;  /* 0x00000007ff0b7c19 */ /* 0x000fe2000801160a */
[----:B------:R-:W-:Y:S01]  /*1590*/  ULDC UR7, c[0x0][0x45c] ;  /* 0x0001170000077ab9 */ /* 0x000fe20000000800 */
[----:B------:R-:W-:Y:S02]  /*15a0*/  @P0 MOV R10, RZ ;  /* 0x000000ff000a0202 */ /* 0x000fe40000000f00 */
[----:B------:R-:W-:Y:S01]  /*15b0*/  IADD3 R6, -R11, RZ, RZ ;  /* 0x000000ff0b067210 */ /* 0x000fe20007ffe1ff */
[----:B------:R-:W1:Y:S04]  /*15c0*/  @P0 LDC R15, c[0x0][0x33c] ;  /* 0x0000cf00ff0f0b82 */ /* 0x000e680000000800 */
[----:B------:R-:W-:Y:S01]  /*15d0*/  IMAD R7, R6, UR8, R7 ;  /* 0x0000000806077c24 */ /* 0x000fe2000f8e0207 */
[----:B------:R-:W-:-:S03]  /*15e0*/  ULDC.64 UR8, c[0x0][0x460] ;  /* 0x0001180000087ab9 */ /* 0x000fc60000000a00 */
[----:B------:R-:W2:Y:S01]  /*15f0*/  @P0 LDC.64 R8, c[0x0][0x468] ;  /* 0x00011a00ff080b82 */ /* 0x000ea20000000a00 */
[C---:B------:R-:W-:Y:S02]  /*1600*/  IMAD R5, R7.reuse, UR7, R5 ;  /* 0x0000000707057c24 */ /* 0x040fe4000f8e0205 */
[C---:B------:R-:W-:Y:S02]  /*1610*/  IMAD R2, R7.reuse, UR8, R2 ;  /* 0x0000000807027c24 */ /* 0x040fe4000f8e0202 */
[----:B------:R-:W-:-:S03]  /*1620*/  IMAD R0, R7, UR9, R0 ;  /* 0x0000000907007c24 */ /* 0x000fc6000f8e0200 */
[----:B------:R-:W3:Y:S01]  /*1630*/  @P0 LDC R14, c[0x0][0x470] ;  /* 0x00011c00ff0e0b82 */ /* 0x000ee20000000800 */
[----:B0-----:R-:W-:-:S05]  /*1640*/  @P0 IMAD.HI.U32 R4, R11, R12, R10 ;  /* 0x0000000c0b040227 */ /* 0x001fca00078e000a */
[----:B------:R-:W-:-:S04]  /*1650*/  @P0 SHF.R.U32.HI R4, RZ, R13, R4 ;  /* 0x0000000dff040219 */ /* 0x000fc80000011604 */
[----:B------:R-:W-:-:S05]  /*1660*/  @P0 IADD3 R10, -R4, RZ, RZ ;  /* 0x000000ff040a0210 */ /* 0x000fca0007ffe1ff */
[----:B-1----:R-:W-:-:S04]  /*1670*/  @P0 IMAD R11, R10, R15, R11 ;  /* 0x0000000f0a0b0224 */ /* 0x002fc800078e020b */
[C---:B--2---:R-:W-:Y:S02]  /*1680*/  @P0 IMAD R5, R11.reuse, R8, R5 ;  /* 0x000000080b050224 */ /* 0x044fe400078e0205 */
[C---:B------:R-:W-:Y:S02]  /*1690*/  @P0 IMAD R2, R11.reuse, R9, R2 ;  /* 0x000000090b020224 */ /* 0x040fe400078e0202 */
[----:B---3--:R-:W-:-:S07]  /*16a0*/  @P0 IMAD R0, R11, R14, R0 ;  /* 0x0000000e0b000224 */ /* 0x008fce00078e0200 */
.L_x_822:
[----:B------:R-:W-:Y:S01]  /*16b0*/  ULDC.64 UR8, c[0x0][0x480] ;  /* 0x0001200000087ab9 */ /* 0x000fe20000000a00 */
[----:B------:R-:W-:Y:S01]  /*16c0*/  ULDC UR7, c[0x0][0x490] ;  /* 0x0001240000077ab9 */ /* 0x000fe20000000800 */
[----:B------:R-:W-:-:S04]  /*16d0*/  IADD3 R6, P0, R2, UR8, RZ ;  /* 0x0000000802067c10 */ /* 0x000fc8000ff1e0ff */
[----:B------:R-:W-:Y:S01]  /*16e0*/  IADD3.X R7, RZ, UR9, RZ, P0, !PT ;  /* 0x00000009ff077c10 */ /* 0x000fe200087fe4ff */
[----:B------:R-:W-:-:S04]  /*16f0*/  ULDC.64 UR8, c[0x0][0x488] ;  /* 0x0001220000087ab9 */ /* 0x000fc80000000a00 */
[----:B------:R-:W2:Y:S01]  /*1700*/  LDG.E.U16 R6, desc[UR4][R6.64] ;  /* 0x0000000406067981 */ /* 0x000ea2000c1e1500 */
[----:B------:R-:W-:-:S04]  /*1710*/  IADD3 R8, P0, R0, UR8, RZ ;  /* 0x0000000800087c10 */ /* 0x000fc8000ff1e0ff */
[----:B------:R-:W-:Y:S01]  /*1720*/  IADD3.X R9, RZ, UR9, RZ, P0, !PT ;  /* 0x00000009ff097c10 */ /* 0x000fe200087fe4ff */
[----:B------:R-:W-:-:S04]  /*1730*/  ULDC.64 UR8, c[0x0][0x478] ;  /* 0x00011e0000087ab9 */ /* 0x000fc80000000a00 */
[----:B------:R-:W3:Y:S01]  /*1740*/  LDG.E.U16 R8, desc[UR4][R8.64] ;  /* 0x0000000408087981 */ /* 0x000ee2000c1e1500 */
[----:B------:R-:W-:Y:S02]  /*1750*/  IADD3 R3, R3, 0x80, RZ ;  /* 0x0000008003037810 */ /* 0x000fe40007ffe0ff */
[----:B--2---:R-:W-:-:S04]  /*1760*/  SHF.L.U32 R0, R6, 0x10, RZ ;  /* 0x0000001006007819 */ /* 0x004fc800000006ff */
[----:B------:R-:W-:Y:S02]  /*1770*/  FSETP.GT.FTZ.AND P0, PT, R0, RZ, PT ;  /* 0x000000ff0000720b */ /* 0x000fe40003f14000 */
[----:B---3--:R-:W-:-:S11]  /*1780*/  SHF.L.U32 R0, R8, 0x10, RZ ;  /* 0x0000001008007819 */ /* 0x008fd600000006ff */
[----:B------:R-:W-:Y:S01]  /*1790*/  @!P0 FMUL.FTZ R0, R0, UR7 ;  /* 0x0000000700008c20 */ /* 0x000fe20008410000 */
[----:B------:R-:W-:-:S04]  /*17a0*/  IADD3 R4, P0, R5, UR8, RZ ;  /* 0x0000000805047c10 */ /* 0x000fc8000ff1e0ff */
[----:B------:R-:W-:Y:S02]  /*17b0*/  F2FP.BF16.F32.PACK_AB R0, RZ, R0 ;  /* 0x00000000ff00723e */ /* 0x000fe400000010ff */
[----:B------:R-:W-:-:S05]  /*17c0*/  IADD3.X R5, RZ, UR9, RZ, P0, !PT ;  /* 0x00000009ff057c10 */ /* 0x000fca00087fe4ff */
[----:B------:R0:W-:Y:S02]  /*17d0*/  STG.E.U16 desc[UR4][R4.64], R0 ;  /* 0x0000000004007986 */ /* 0x0001e4000c101504 */
.L_x_821:
[----:B------:R-:W-:Y:S05]  /*17e0*/  BSYNC B0 ;  /* 0x0000000000007941 */ /* 0x000fea0003800000 */
.L_x_820:
[----:B------:R-:W-:Y:S01]  /*17f0*/  ISETP.GE.AND P0, PT, R3, UR6, PT ;  /* 0x0000000603007c0c */ /* 0x000fe2000bf06270 */
[----:B------:R-:W-:-:S12]  /*1800*/  BSSY B0, `(.L_x_823) ;  /* 0x00002ec000007945 */ /* 0x000fd80003800000 */
[----:B------:R-:W-:Y:S05]  /*1810*/  @P0 BRA `(.L_x_824) ;  /* 0x0000002c00a80947 */ /* 0x000fea0003800000 */
[----:B0-----:R-:W0:Y:S01]  /*1820*/  LDC R4, c[0x0][0x218] ;  /* 0x00008600ff047b82 */ /* 0x001e220000000800 */
[----:B------:R-:W-:Y:S01]  /*1830*/  HFMA2.MMA R0, -RZ, RZ, 0, 0 ;  /* 0x00000000ff007435 */ /* 0x000fe200000001ff */
[----:B------:R-:W-:Y:S01]  /*1840*/  MOV R2, RZ ;  /* 0x000000ff00027202 */ /* 0x000fe20000000f00 */
[----:B------:R-:W-:Y:S01]  /*1850*/  HFMA2.MMA R5, -RZ, RZ, 0, 0 ;  /* 0x00000000ff057435 */ /* 0x000fe200000001ff */
[----:B0-----:R-:W-:-:S13]  /*1860*/  ISETP.NE.AND P0, PT, R4, RZ, PT ;  /* 0x000000ff0400720c */ /* 0x001fda0003f05270 */
[----:B------:R-:W-:Y:S05]  /*1870*/  @!P0 BRA `(.L_x_825) ;  /* 0x00000014006c8947 */ /* 0x000fea0003800000 */
        /* <DEDUP_REMOVED lines=347> */
.L_x_825:
        /* <DEDUP_REMOVED lines=17> */
[----:B------:R-:W-:Y:S02]  /*2f40*/  IADD3.X R5, RZ, UR9, RZ, P0, !PT ;  /* 0x00000009ff057c10 */ /* 0x000fe400087fe4ff */
[----:B------:R-:W-:-:S03]  /*2f50*/  ISETP.GE.AND P0, PT, R3, UR6, PT ;  /* 0x0000000603007c0c */ /* 0x000fc6000bf06270 */
[----:B------:R1:W-:Y:S10]  /*2f60*/  STG.E.U16 desc[UR4][R4.64], R0 ;  /* 0x0000000004007986 */ /* 0x0003f4000c101504 */
[----:B------:R-:W-:Y:S05]  /*2f70*/  @P0 BRA `(.L_x_824) ;  /* 0x0000001400d00947 */ /* 0x000fea0003800000 */
[----:B-1----:R-:W0:Y:S01]  /*2f80*/  LDC R4, c[0x0][0x218] ;  /* 0x00008600ff047b82 */ /* 0x002e220000000800 */
        /* <DEDUP_REMOVED lines=352> */
.L_x_826:
        /* <DEDUP_REMOVED lines=19> */
.L_x_824:
[----:B------:R-:W-:Y:S05]  /*46c0*/  BSYNC B0 ;  /* 0x0000000000007941 */ /* 0x000fea0003800000 */
.L_x_823:
[----:B------:R-:W-:-:S13]  /*46d0*/  ISETP.GE.AND P0, PT, R3, UR6, PT ;  /* 0x0000000603007c0c */ /* 0x000fda000bf06270 */
[----:B------:R-:W-:Y:S05]  /*46e0*/  @P0 EXIT ;  /* 0x000000000000094d */ /* 0x000fea0003800000 */
[----:B012---:R-:W0:Y:S01]  /*46f0*/  LDC R4, c[0x0][0x218] ;  /* 0x00008600ff047b82 */ /* 0x007e220000000800 */
        /* <DEDUP_REMOVED lines=9> */
[----:B------:R-:W-:Y:S01]  /*4790*/  IMAD.HI.U32 R6, R3, UR6, R2 ;  /* 0x0000000603067c27 */ /* 0x000fe2000f8e0002 */
[----:B------:R-:W-:-:S04]  /*47a0*/  ULDC UR6, c[0x0][0x21c] ;  /* 0x0000870000067ab9 */ /* 0x000fc80000000800 */
[----:B------:R-:W-:-:S04]  /*47b0*/  SHF.R.U32.HI R7, RZ, UR7, R6 ;  /* 0x00000007ff077c19 */ /* 0x000fc80008011606 */
[----:B------:R-:W-:-:S05]  /*47c0*/  IADD3 R0, -R7, RZ, RZ ;  /* 0x000000ff07007210 */ /* 0x000fca0007ffe1ff */
[----:B------:R-:W-:Y:S01]  /*47d0*/  IMAD R0, R0, UR6, R3 ;  /* 0x0000000600007c24 */ /* 0x000fe2000f8e0203 */
[----:B------:R-:W-:-:S03]  /*47e0*/  ULDC.64 UR6, c[0x0][0x348] ;  /* 0x0000d20000067ab9 */ /* 0x000fc60000000a00 */
        /* <DEDUP_REMOVED lines=22> */
[----:B------:R-:W-:Y:S01]  /*4950*/  IMAD.HI.U32 R6, R9, UR6, R8 ;  /* 0x0000000609067c27 */ /* 0x000fe2000f8e0008 */
[----:B------:R-:W-:-:S04]  /*4960*/  ULDC UR6, c[0x0][0x234] ;  /* 0x00008d0000067ab9 */ /* 0x000fc80000000800 */
[----:B------:R-:W-:-:S04]  /*4970*/  SHF.R.U32.HI R7, RZ, UR7, R6 ;  /* 0x00000007ff077c19 */ /* 0x000fc80008011606 */
        /* <DEDUP_REMOVED lines=312> */
.L_x_827:
[----:B------:R-:W-:Y:S02]  /*5d00*/  ULDC.64 UR6, c[0x0][0x480] ;  /* 0x0001200000067ab9 */ /* 0x000fe40000000a00 */
[----:B------:R-:W-:-:S04]  /*5d10*/  IADD3 R2, P0, R2, UR6, RZ ;  /* 0x0000000602027c10 */ /* 0x000fc8000ff1e0ff */
[----:B------:R-:W-:Y:S01]  /*5d20*/  IADD3.X R3, RZ, UR7, RZ, P0, !PT ;  /* 0x00000007ff037c10 */ /* 0x000fe200087fe4ff */
[----:B------:R-:W-:-:S04]  /*5d30*/  ULDC.64 UR6, c[0x0][0x488] ;  /* 0x0001220000067ab9 */ /* 0x000fc80000000a00 */
[----:B------:R-:W2:Y:S01]  /*5d40*/  LDG.E.U16 R2, desc[UR4][R2.64] ;  /* 0x0000000402027981 */ /* 0x000ea2000c1e1500 */
[----:B------:R-:W-:Y:S01]  /*5d50*/  IADD3 R6, P0, R0, UR6, RZ ;  /* 0x0000000600067c10 */ /* 0x000fe2000ff1e0ff */
[----:B------:R-:W-:-:S03]  /*5d60*/  ULDC UR6, c[0x0][0x490] ;  /* 0x0001240000067ab9 */ /* 0x000fc60000000800 */
[----:B------:R-:W-:-:S05]  /*5d70*/  IADD3.X R7, RZ, UR7, RZ, P0, !PT ;  /* 0x00000007ff077c10 */ /* 0x000fca00087fe4ff */
[----:B------:R-:W3:Y:S01]  /*5d80*/  LDG.E.U16 R6, desc[UR4][R6.64] ;  /* 0x0000000406067981 */ /* 0x000ee2000c1e1500 */
[----:B--2---:R-:W-:-:S04]  /*5d90*/  SHF.L.U32 R0, R2, 0x10, RZ ;  /* 0x0000001002007819 */ /* 0x004fc800000006ff */
[----:B------:R-:W-:Y:S02]  /*5da0*/  FSETP.GT.FTZ.AND P0, PT, R0, RZ, PT ;  /* 0x000000ff0000720b */ /* 0x000fe40003f14000 */
[----:B---3--:R-:W-:-:S11]  /*5db0*/  SHF.L.U32 R0, R6, 0x10, RZ ;  /* 0x0000001006007819 */ /* 0x008fd600000006ff */
[----:B------:R-:W-:Y:S01]  /*5dc0*/  @!P0 FMUL.FTZ R0, R0, UR6 ;  /* 0x0000000600008c20 */ /* 0x000fe20008410000 */
[----:B------:R-:W-:Y:S02]  /*5dd0*/  ULDC.64 UR6, c[0x0][0x478] ;  /* 0x00011e0000067ab9 */ /* 0x000fe40000000a00 */
[----:B------:R-:W-:Y:S02]  /*5de0*/  IADD3 R4, P0, R5, UR6, RZ ;  /* 0x0000000605047c10 */ /* 0x000fe4000ff1e0ff */
[----:B------:R-:W-:Y:S02]  /*5df0*/  F2FP.BF16.F32.PACK_AB R0, RZ, R0 ;  /* 0x00000000ff00723e */ /* 0x000fe400000010ff */
[----:B------:R-:W-:-:S05]  /*5e00*/  IADD3.X R5, RZ, UR7, RZ, P0, !PT ;  /* 0x00000007ff057c10 */ /* 0x000fca00087fe4ff */
[----:B------:R-:W-:Y:S01]  /*5e10*/  STG.E.U16 desc[UR4][R4.64], R0 ;  /* 0x0000000004007986 */ /* 0x000fe2000c101504 */
[----:B------:R-:W-:Y:S05]  /*5e20*/  EXIT ;  /* 0x000000000000794d */ /* 0x000fea0003800000 */
.L_x_828:
        /* <DEDUP_REMOVED lines=13> */
.L_x_5680:


//--------------------- .text._ZN2at6native27unrolled_elementwise_kernelIZZZNS0_66_GLOBAL__N__d53a5ca4_28_ActivationLeakyReluKernel_cu_f5210f67_355426leaky_relu_backward_kernelERNS_18TensorIteratorBaseERKN3c106ScalarEENKUlvE_clEvENKUlvE2_clEvEUlNS5_8BFloat16ESB_E_St5arrayIPcLm3EELi4E23TrivialOffsetCalculatorILi2EjESG_ILi1EjENS0_6memory15LoadWithoutCastENSJ_16StoreWithoutCastEEEviT_T0_T2_T3_T4_T5_ --------------------------
	.section	.text._ZN2at6native27unrolled_elementwise_kernelIZZZNS0_66_GLOBAL__N__d53a5ca4_28_ActivationLeakyReluKernel_cu_f5210f67_355426leaky_relu_backward_kernelERNS_18TensorIteratorBaseERKN3c106ScalarEENKUlvE_clEvENKUlvE2_clEvEUlNS5_8BFloat16ESB_E_St5arrayIPcLm3EELi4E23TrivialOffsetCalculatorILi2EjESG_ILi1EjENS0_6memory15LoadWithoutCastENSJ_16StoreWithoutCastEEEviT_T0_T2_T3_T4_T5_,"ax",@progbits
	.align	128
        .global         _ZN2at6native27unrolled_elementwise_kernelIZZZNS0_66_GLOBAL__N__d53a5ca4_28_ActivationLeakyReluKernel_cu_f5210f67_355426leaky_relu_backward_kernelERNS_18TensorIteratorBaseERKN3c106ScalarEENKUlvE_clEvENKUlvE2_clEvEUlNS5_8BFloat16ESB_E_St5arrayIPcLm3EELi4E23TrivialOffsetCalculatorILi2EjESG_ILi1EjENS0_6memory15LoadWithoutCastENSJ_16StoreWithoutCastEEEviT_T0_T2_T3_T4_T5_
        .type           _ZN2at6native27unrolled_elementwise_kernelIZZZNS0_66_GLOBAL__N__d53a5ca4_28_ActivationLeakyReluKernel_cu_f5210f67_355426leaky_relu_backward_kernelERNS_18TensorIteratorBaseERKN3c106ScalarEENKUlvE_clEvENKUlvE2_clEvEUlNS5_8BFloat16ESB_E_St5arrayIPcLm3EELi4E23TrivialOffsetCalculatorILi2EjESG_ILi1EjENS0_6memory15LoadWithoutCastENSJ_16StoreWithoutCastEEEviT_T0_T2_T3_T4_T5_,@function
        .size           _ZN2at6native27unrolled_elementwise_kernelIZZZNS0_66_GLOBAL__N__d53a5ca4_28_ActivationLeakyReluKernel_cu_f5210f67_355426leaky_relu_backward_kernelERNS_18TensorIteratorBaseERKN3c106ScalarEENKUlvE_clEvENKUlvE2_clEvEUlNS5_8BFloat16ESB_E_St5arrayIPcLm3EELi4E23TrivialOffsetCalculatorILi2EjESG_ILi1EjENS0_6memory15LoadWithoutCastENSJ_16StoreWithoutCastEEEviT_T0_T2_T3_T4_T5_,(.L_x_5681 - _ZN2at6native27unrolled_elementwise_kernelIZZZNS0_66_GLOBAL__N__d53a5ca4_28_ActivationLeakyReluKernel_cu_f5210f67_355426leaky_relu_backward_kernelERNS_18TensorIteratorBaseERKN3c106ScalarEENKUlvE_clEvENKUlvE2_clEvEUlNS5_8BFloat16ESB_E_St5arrayIPcLm3EELi4E23TrivialOffsetCalculatorILi2EjESG_ILi1EjENS0_6memory15LoadWithoutCastENSJ_16StoreWithoutCastEEEviT_T0_T2_T3_T4_T5_)
        .other          _ZN2at6native27unrolled_elementwise_kernelIZZZNS0_66_GLOBAL__N__d53a5ca4_28_ActivationLeakyReluKernel_cu_f5210f67_355426leaky_relu_backward_kernelERNS_18TensorIteratorBaseERKN3c106ScalarEENKUlvE_clEvENKUlvE2_clEvEUlNS5_8BFloat16ESB_E_St5arrayIPcLm3EELi4E23TrivialOffsetCalculatorILi2EjESG_ILi1EjENS0_6memory15LoadWithoutCastENSJ_16StoreWithoutCastEEEviT_T0_T2_T3_T4_T5_,@"STO_CUDA_ENTRY STV_DEFAULT"
_ZN2at6native27unrolled_elementwise_kernelIZZZNS0_66_GLOBAL__N__d53a5ca4_28_ActivationLeakyReluKernel_cu_f5210f67_355426leaky_relu_backward_kernelERNS_18TensorIteratorBaseERKN3c106ScalarEENKUlvE_clEvENKUlvE2_clEvEUlNS5_8BFloat16ESB_E_St5arrayIPcLm3EELi4E23TrivialOffsetCalculatorILi2EjESG_ILi1EjENS0_6memory15LoadWithoutCastENSJ_16StoreWithoutCastEEEviT_T0_T2_T3_T4_T5_:
.text._ZN2at6native27unrolled_elementwise_kernelIZZZNS0_66_GLOBAL__N__d53a5ca4_28_ActivationLeakyReluKernel_cu_f5210f67_355426leaky_relu_backward_kernelERNS_18TensorIteratorBaseERKN3c106ScalarEENKUlvE_clEvENKUlvE2_clEvEUlNS5_8BFloat16ESB_E_St5arrayIPcLm3EELi4E23TrivialOffsetCalculatorILi2EjESG_ILi1EjENS0_6memory15LoadWithoutCastENSJ_16StoreWithoutCastEEEviT_T0_T2_T3_T4_T5_:
[----:B------:R-:W-:Y:S01]  /*0000*/  LDC R1, c[0x0][0x28] ;  /* 0x00000a00ff017b82 */ /* 0x000fe20000000800 */
[----:B------:R-:W0:Y:S07]  /*0010*/  S2R R0, SR_CTAID.X ;  /* 0x0000000000007919 */ /* 0x000e2e0000002500 */
[----:B------:R-:W0:Y:S01]  /*0020*/  LDC R3, c[0x0][0x210] ;  /* 0x00008400ff037b82 */ /* 0x000e220000000800 */
[----:B------:R-:W-:Y:S01]  /*0030*/  PRMT R15, RZ, 0x7610, R15 ;  /* 0x00007610ff0f7816 */ /* 0x000fe2000000000f */
[----:B------:R-:W-:Y:S01]  /*0040*/  ULDC.64 UR4, c[0x0][0x208] ;  /* 0x0000820000047ab9 */ /* 0x000fe20000000a00 */
[----:B------:R-:W1:Y:S01]  /*0050*/  S2R R19, SR_TID.X ;  /* 0x0000000000137919 */ /* 0x000e620000002100 */
[----:B0-----:R-:W-:-:S02]  /*0060*/  IMAD R14, R0, -0x200, R3 ;  /* 0xfffffe00000e7824 */ /* 0x001fc400078e0203 */
[----:B-1----:R-:W-:-:S03]  /*0070*/  IMAD.MOV.U32 R21, RZ, RZ, R19 ;  /* 0x000000ffff157224 */ /* 0x002fc600078e0013 */
[----:B------:R-:W-:-:S13]  /*0080*/  ISETP.GE.AND P0, PT, R19, R14, PT ;  /* 0x0000000e1300720c */ /* 0x000fda0003f06270 */
[----:B------:R-:W-:Y:S01]  /*0090*/  @!P0 IMAD R25, R0, 0x200, R21 ;  /* 0x0000020000198824 */ /* 0x000fe200078e0215 */
[----:B------:R-:W-:Y:S01]  /*00a0*/  @!P0 IADD3 R21, R21, 0x80, RZ ;  /* 0x0000008015158810 */ /* 0x000fe20007ffe0ff */
[----:B------:R-:W0:Y:S03]  /*00b0*/  @!P0 LDC.64 R12, c[0x0][0x230] ;  /* 0x00008c00ff0c8b82 */ /* 0x000e260000000a00 */
[----:B------:R-:W-:-:S05]  /*00c0*/  ISETP.GE.AND P1, PT, R21, R14, PT ;  /* 0x0000000e1500720c */ /* 0x000fca0003f26270 */
[----:B------:R-:W1:Y:S08]  /*00d0*/  @!P0 LDC.64 R2, c[0x0][0x238] ;  /* 0x00008e00ff028b82 */ /* 0x000e700000000a00 */
[----:B------:R-:W-:Y:S01]  /*00e0*/  @!P1 IMAD R23, R0, 0x200, R21 ;  /* 0x0000020000179824 */ /* 0x000fe200078e0215 */
[----:B------:R-:W2:Y:S01]  /*00f0*/  @!P1 LDC.64 R10, c[0x0][0x230] ;  /* 0x00008c00ff0a9b82 */ /* 0x000ea20000000a00 */
[----:B------:R-:W-:-:S05]  /*0100*/  @!P1 VIADD R21, R21, 0x80 ;  /* 0x0000008015159836 */ /* 0x000fca0000000000 */
[----:B------:R-:W-:Y:S01]  /*0110*/  ISETP.GE.AND P3, PT, R21, R14, PT ;  /* 0x0000000e1500720c */ /* 0x000fe20003f66270 */
[C---:B0-----:R-:W-:Y:S01]  /*0120*/  @!P0 IMAD.WIDE.U32 R12, R25.reuse, 0x2, R12 ;  /* 0x00000002190c8825 */ /* 0x041fe200078e000c */
[----:B------:R-:W0:Y:S04]  /*0130*/  @!P1 LDC.64 R4, c[0x0][0x238] ;  /* 0x00008e00ff049b82 */ /* 0x000e280000000a00 */
[----:B------:R-:W3:Y:S07]  /*0140*/  @!P0 LDG.E.U16 R15, desc[UR4][R12.64] ;  /* 0x000000040c0f8981 */ /* 0x000eee000c1e1500 */
[----:B------:R-:W4:Y:S01]  /*0150*/  @!P3 LDC.64 R6, c[0x0][0x230] ;  /* 0x00008c00ff06bb82 */ /* 0x000f220000000a00 */
[----:B------:R-:W-:Y:S01]  /*0160*/  PRMT R24, RZ, 0x7610, R24 ;  /* 0x00007610ff187816 */ /* 0x000fe20000000018 */
[----:B-1----:R-:W-:Y:S01]  /*0170*/  @!P0 IMAD.WIDE.U32 R2, R25, 0x2, R2 ;  /* 0x0000000219028825 */ /* 0x002fe200078e0002 */
[----:B------:R-:W-:-:S03]  /*0180*/  PRMT R20, RZ, 0x7610, R20 ;  /* 0x00007610ff147816 */ /* 0x000fc60000000014 */
[C---:B--2---:R-:W-:Y:S01]  /*0190*/  @!P1 IMAD.WIDE.U32 R10, R23.reuse, 0x2, R10 ;  /* 0x00000002170a9825 */ /* 0x044fe200078e000a */
[----:B------:R-:W2:Y:S01]  /*01a0*/  @!P0 LDG.E.U16 R24, desc[UR4][R2.64] ;  /* 0x0000000402188981 */ /* 0x000ea2000c1e1500 */
[----:B------:R-:W1:Y:S01]  /*01b0*/  @!P3 LDC.64 R8, c[0x0][0x238] ;  /* 0x00008e00ff08bb82 */ /* 0x000e620000000a00 */
[----:B------:R-:W-:Y:S02]  /*01c0*/  @!P3 LEA R27, R0, R21, 0x9 ;  /* 0x00000015001bb211 */ /* 0x000fe400078e48ff */
[----:B------:R1:W2:Y:S01]  /*01d0*/  @!P1 LDG.E.U16 R20, desc[UR4][R10.64] ;  /* 0x000000040a149981 */ /* 0x0002a2000c1e1500 */
[----:B------:R-:W-:Y:S01]  /*01e0*/  PRMT R22, RZ, 0x7610, R22 ;  /* 0x00007610ff167816 */ /* 0x000fe20000000016 */
[----:B0-----:R-:W-:Y:S01]  /*01f0*/  @!P1 IMAD.WIDE.U32 R4, R23, 0x2, R4 ;  /* 0x0000000217049825 */ /* 0x001fe200078e0004 */
[----:B------:R-:W-:-:S06]  /*0200*/  PRMT R23, RZ, 0x7610, R23 ;  /* 0x00007610ff177816 */ /* 0x000fcc0000000017 */
[----:B------:R-:W2:Y:S01]  /*0210*/  @!P1 LDG.E.U16 R23, desc[UR4][R4.64] ;  /* 0x0000000404179981 */ /* 0x000ea2000c1e1500 */
[----:B----4-:R-:W-:-:S05]  /*0220*/  @!P3 IMAD.WIDE.U32 R6, R27, 0x2, R6 ;  /* 0x000000021b06b825 */ /* 0x010fca00078e0006 */
[----:B------:R0:W4:Y:S01]  /*0230*/  @!P3 LDG.E.U16 R22, desc[UR4][R6.64] ;  /* 0x000000040616b981 */ /* 0x000122000c1e1500 */
[----:B------:R-:W-:Y:S01]  /*0240*/  PRMT R25, RZ, 0x7610, R25 ;  /* 0x00007610ff197816 */ /* 0x000fe20000000019 */
[----:B-1----:R-:W-:-:S05]  /*0250*/  @!P3 IMAD.WIDE.U32 R10, R27, 0x2, R8 ;  /* 0x000000021b0ab825 */ /* 0x002fca00078e0008 */
[----:B------:R1:W4:Y:S01]  /*0260*/  @!P3 LDG.E.U16 R25, desc[UR4][R10.64] ;  /* 0x000000040a19b981 */ /* 0x000322000c1e1500 */
[----:B------:R-:W-:Y:S01]  /*0270*/  @!P3 VIADD R21, R21, 0x80 ;  /* 0x000000801515b836 */ /* 0x000fe20000000000 */
[----:B0-----:R-:W0:Y:S04]  /*0280*/  @!P0 LDC R7, c[0x0][0x218] ;  /* 0x00008600ff078b82 */ /* 0x001e280000000800 */
[----:B------:R-:W-:-:S13]  /*0290*/  ISETP.GE.AND P2, PT, R21, R14, PT ;  /* 0x0000000e1500720c */ /* 0x000fda0003f46270 */
[----:B------:R-:W1:Y:S08]  /*02a0*/  @!P2 LDC.64 R12, c[0x0][0x230] ;  /* 0x00008c00ff0cab82 */ /* 0x000e700000000a00 */
[----:B------:R-:W0:Y:S01]  /*02b0*/  @!P2 LDC.64 R8, c[0x0][0x238] ;  /* 0x00008e00ff08ab82 */ /* 0x000e220000000a00 */
[--C-:B------:R-:W-:Y:S01]  /*02c0*/  @!P2 IMAD R27, R0, 0x200, R21.reuse ;  /* 0x00000200001ba824 */ /* 0x100fe200078e0215 */
[----:B------:R-:W-:-:S02]  /*02d0*/  PRMT R21, RZ, 0x7610, R21 ;  /* 0x00007610ff157816 */ /* 0x000fc40000000015 */
[----:B------:R-:W-:Y:S01]  /*02e0*/  PRMT R6, RZ, 0x7610, R6 ;  /* 0x00007610ff067816 */ /* 0x000fe20000000006 */
[----:B------:R-:W-:Y:S02]  /*02f0*/  VIADD R3, R19, 0x100 ;  /* 0x0000010013037836 */ /* 0x000fe40000000000 */
[----:B-1----:R-:W-:-:S05]  /*0300*/  @!P2 IMAD.WIDE.U32 R12, R27, 0x2, R12 ;  /* 0x000000021b0ca825 */ /* 0x002fca00078e000c */
[----:B------:R1:W5:Y:S01]  /*0310*/  @!P2 LDG.E.U16 R21, desc[UR4][R12.64] ;  /* 0x000000040c15a981 */ /* 0x000362000c1e1500 */
[----:B0-----:R-:W-:Y:S01]  /*0320*/  @!P2 IMAD.WIDE.U32 R8, R27, 0x2, R8 ;  /* 0x000000021b08a825 */ /* 0x001fe200078e0008 */
[----:B------:R-:W-:-:S04]  /*0330*/  IADD3 R27, R19, 0x80, RZ ;  /* 0x00000080131b7810 */ /* 0x000fc80007ffe0ff */
[-C--:B------:R-:W-:Y:S01]  /*0340*/  ISETP.GE.AND P3, PT, R27, R14.reuse, PT ;  /* 0x0000000e1b00720c */ /* 0x080fe20003f66270 */
[----:B------:R1:W5:Y:S01]  /*0350*/  @!P2 LDG.E.U16 R6, desc[UR4][R8.64] ;  /* 0x000000040806a981 */ /* 0x000362000c1e1500 */
[----:B------:R-:W-:Y:S02]  /*0360*/  ISETP.GE.AND P2, PT, R3, R14, PT ;  /* 0x0000000e0300720c */ /* 0x000fe40003f46270 */
[----:B------:R-:W0:Y:S01]  /*0370*/  @!P0 LDC.64 R2, c[0x0][0x228] ;  /* 0x00008a00ff028b82 */ /* 0x000e220000000a00 */
[----:B------:R-:W-:-:S08]  /*0380*/  IADD3 R5, R19, 0x180, RZ ;  /* 0x0000018013057810 */ /* 0x000fd00007ffe0ff */
[----:B------:R-:W1:Y:S08]  /*0390*/  @!P3 LDC R10, c[0x0][0x218] ;  /* 0x00008600ff0abb82 */ /* 0x000e700000000800 */
[----:B------:R-:W1:Y:S01]  /*03a0*/  @!P2 LDC R4, c[0x0][0x218] ;  /* 0x00008600ff04ab82 */ /* 0x000e620000000800 */
[----:B------:R-:W-:Y:S01]  /*03b0*/  BSSY B0, `(.L_x_829) ;  /* 0x0000021000007945 */ /* 0x000fe20003800000 */
[----:B---3--:R-:W-:-:S05]  /*03c0*/  @!P0 IMAD.U32 R15, R15, 0x10000, RZ ;  /* 0x000100000f0f8824 */ /* 0x008fca00078e00ff */
[----:B------:R-:W-:Y:S01]  /*03d0*/  FSETP.GT.OR P1, PT, R15, RZ, P0 ;  /* 0x000000ff0f00720b */ /* 0x000fe20000724400 */
[----:B--2---:R-:W-:Y:S01]  /*03e0*/  @!P0 IMAD.U32 R24, R24, 0x10000, RZ ;  /* 0x0001000018188824 */ /* 0x004fe200078e00ff */
[----:B------:R-:W-:-:S11]  /*03f0*/  @!P3 SHF.L.U32 R20, R20, 0x10, RZ ;  /* 0x000000101414b819 */ /* 0x000fd600000006ff */
[----:B------:R-:W-:Y:S01]  /*0400*/  @!P1 FMUL.FTZ R24, R24, R7 ;  /* 0x0000000718189220 */ /* 0x000fe20000410000 */
[----:B------:R-:W-:Y:S01]  /*0410*/  ISETP.GE.AND P1, PT, R5, R14, PT ;  /* 0x0000000e0500720c */ /* 0x000fe20003f26270 */
[----:B------:R-:W-:Y:S01]  /*0420*/  @!P0 IMAD R5, R0, 0x200, R19 ;  /* 0x0000020000058824 */ /* 0x000fe200078e0213 */
[----:B------:R-:W-:Y:S02]  /*0430*/  FSETP.GT.OR P5, PT, R20, RZ, P3 ;  /* 0x000000ff1400720b */ /* 0x000fe40001fa4400 */
[----:B------:R-:W-:Y:S01]  /*0440*/  @!P0 F2FP.BF16.F32.PACK_AB R18, RZ, R24 ;  /* 0x00000018ff12823e */ /* 0x000fe200000010ff */
[----:B0-----:R-:W-:Y:S01]  /*0450*/  @!P0 IMAD.WIDE.U32 R2, R5, 0x2, R2 ;  /* 0x0000000205028825 */ /* 0x001fe200078e0002 */
[----:B------:R-:W-:-:S03]  /*0460*/  @!P0 MOV R19, R27 ;  /* 0x0000001b00138202 */ /* 0x000fc60000000f00 */
[----:B------:R-:W-:Y:S01]  /*0470*/  @!P3 IMAD.U32 R23, R23, 0x10000, RZ ;  /* 0x000100001717b824 */ /* 0x000fe200078e00ff */
[----:B------:R0:W-:Y:S01]  /*0480*/  @!P0 STG.E.U16 desc[UR4][R2.64], R18 ;  /* 0x0000001202008986 */ /* 0x0001e2000c101504 */
[----:B----4-:R-:W-:-:S04]  /*0490*/  @!P2 IMAD.U32 R22, R22, 0x10000, RZ ;  /* 0x000100001616a824 */ /* 0x010fc800078e00ff */
[----:B-1----:R-:W-:Y:S01]  /*04a0*/  @!P5 FMUL.FTZ R23, R23, R10 ;  /* 0x0000000a1717d220 */ /* 0x002fe20000410000 */
[----:B------:R-:W-:Y:S02]  /*04b0*/  ISETP.GE.AND P5, PT, R19, R14, PT ;  /* 0x0000000e1300720c */ /* 0x000fe40003fa6270 */
[----:B------:R-:W-:Y:S01]  /*04c0*/  FSETP.GT.OR P4, PT, R22, RZ, P2 ;  /* 0x000000ff1600720b */ /* 0x000fe20001784400 */
[----:B------:R-:W-:Y:S01]  /*04d0*/  @!P2 IMAD.U32 R25, R25, 0x10000, RZ ;  /* 0x000100001919a824 */ /* 0x000fe200078e00ff */
[----:B------:R-:W-:-:S11]  /*04e0*/  @!P3 F2FP.BF16.F32.PACK_AB R16, RZ, R23 ;  /* 0x00000017ff10b23e */ /* 0x000fd600000010ff */
[----:B------:R-:W-:-:S05]  /*04f0*/  @!P4 FMUL.FTZ R25, R25, R4 ;  /* 0x000000041919c220 */ /* 0x000fca0000410000 */
[----:B------:R-:W-:Y:S01]  /*0500*/  @!P2 F2FP.BF16.F32.PACK_AB R17, RZ, R25 ;  /* 0x00000019ff11a23e */ /* 0x000fe200000010ff */
[----:B0-----:R-:W-:Y:S06]  /*0510*/  @P5 BRA `(.L_x_830) ;  /* 0x0000000000285947 */ /* 0x001fec0003800000 */
[----:B------:R-:W0:Y:S01]  /*0520*/  LDC.64 R4, c[0x0][0x228] ;  /* 0x00008a00ff047b82 */ /* 0x000e220000000a00 */
[----:B------:R-:W-:Y:S01]  /*0530*/  LEA R3, R0, R19, 0x9 ;  /* 0x0000001300037211 */ /* 0x000fe200078e48ff */
[----:B------:R-:W-:-:S05]  /*0540*/  VIADD R19, R19, 0x80 ;  /* 0x0000008013137836 */ /* 0x000fca0000000000 */
[----:B------:R-:W-:-:S13]  /*0550*/  ISETP.GE.AND P0, PT, R19, R14, PT ;  /* 0x0000000e1300720c */ /* 0x000fda0003f06270 */
[----:B------:R-:W-:Y:S01]  /*0560*/  @!P0 LEA R7, R0, R19, 0x9 ;  /* 0x0000001300078211 */ /* 0x000fe200078e48ff */
[----:B------:R-:W-:Y:S02]  /*0570*/  @!P0 VIADD R19, R19, 0x80 ;  /* 0x0000008013138836 */ /* 0x000fe40000000000 */
[----:B0-----:R-:W-:-:S04]  /*0580*/  IMAD.WIDE.U32 R2, R3, 0x2, R4 ;  /* 0x0000000203027825 */ /* 0x001fc800078e0004 */
[----:B------:R-:W-:Y:S01]  /*0590*/  @!P0 IMAD.WIDE.U32 R4, R7, 0x2, R4 ;  /* 0x0000000207048825 */ /* 0x000fe200078e0004 */
[----:B------:R0:W-:Y:S04]  /*05a0*/  STG.E.U16 desc[UR4][R2.64], R16 ;  /* 0x0000001002007986 */ /* 0x0001e8000c101504 */
[----:B------:R0:W-:Y:S02]  /*05b0*/  @!P0 STG.E.U16 desc[UR4][R4.64], R17 ;  /* 0x0000001104008986 */ /* 0x0001e4000c101504 */
.L_x_830:
[----:B------:R-:W-:Y:S05]  /*05c0*/  BSYNC B0 ;  /* 0x0000000000007941 */ /* 0x000fea0003800000 */
.L_x_829:
[----:B0-----:R-:W0:Y:S01]  /*05d0*/  @!P1 LDC R5, c[0x0][0x218] ;  /* 0x00008600ff059b82 */ /* 0x001e220000000800 */
[----:B------:R-:W-:Y:S02]  /*05e0*/  ISETP.GE.AND P0, PT, R19, R14, PT ;  /* 0x0000000e1300720c */ /* 0x000fe40003f06270 */
[----:B-----5:R-:W-:-:S04]  /*05f0*/  @!P1 SHF.L.U32 R21, R21, 0x10, RZ ;  /* 0x0000001015159819 */ /* 0x020fc800000006ff */
[----:B------:R-:W-:-:S07]  /*0600*/  FSETP.GT.OR P2, PT, R21, RZ, P1 ;  /* 0x000000ff1500720b */ /* 0x000fce0000f44400 */
[----:B------:R-:W-:Y:S06]  /*0610*/  @P0 EXIT ;  /* 0x000000000000094d */ /* 0x000fec0003800000 */
[----:B------:R-:W1:Y:S01]  /*0620*/  LDC.64 R2, c[0x0][0x228] ;  /* 0x00008a00ff027b82 */ /* 0x000e620000000a00 */
[----:B------:R-:W-:Y:S01]  /*0630*/  @!P1 IMAD.U32 R6, R6, 0x10000, RZ ;  /* 0x0001000006069824 */ /* 0x000fe200078e00ff */
[----:B------:R-:W-:-:S03]  /*0640*/  LEA R19, R0, R19, 0x9 ;  /* 0x0000001300137211 */ /* 0x000fc600078e48ff */
[----:B0-----:R-:W-:-:S05]  /*0650*/  @!P2 FMUL.FTZ R6, R6, R5 ;  /* 0x000000050606a220 */ /* 0x001fca0000410000 */
[----:B------:R-:W-:Y:S01]  /*0660*/  @!P1 F2FP.BF16.F32.PACK_AB R4, RZ, R6 ;  /* 0x00000006ff04923e */ /* 0x000fe200000010ff */
[----:B-1----:R-:W-:-:S05]  /*0670*/  IMAD.WIDE.U32 R2, R19, 0x2, R2 ;  /* 0x0000000213027825 */ /* 0x002fca00078e0002 */
[----:B------:R-:W-:Y:S01]  /*0680*/  STG.E.U16 desc[UR4][R2.64], R4 ;  /* 0x0000000402007986 */ /* 0x000fe2000c101504 */
[----:B------:R-:W-:Y:S05]  /*0690*/  EXIT ;  /* 0x000000000000794d */ /* 0x000fea0003800000 */
.L_x_831:
        /* <DEDUP_REMOVED lines=14> */
.L_x_5681:


//--------------------- .text._ZN2at6native29vectorized_elementwise_kernelILi2EZZZNS0_66_GLOBAL__N__d53a5ca4_28_ActivationLeakyReluKernel_cu_f5210f67_355426leaky_relu_backward_kernelERNS_18TensorIteratorBaseERKN3c106ScalarEENKUlvE_clEvENKUlvE2_clEvEUlNS5_8BFloat16ESB_E_St5arrayIPcLm3EEEEviT0_T1_ --------------------------
	.section	.text._ZN2at6native29vectorized_elementwise_kernelILi2EZZZNS0_66_GLOBAL__N__d53a5ca4_28_ActivationLeakyReluKernel_cu_f5210f67_355426leaky_relu_backward_kernelERNS_18TensorIteratorBaseERKN3c106ScalarEENKUlvE_clEvENKUlvE2_clEvEUlNS5_8BFloat16ESB_E_St5arrayIPcLm3EEEEviT0_T1_,"ax",@progbits
	.align	128
        .global         _ZN2at6native29vectorized_elementwise_kernelILi2EZZZNS0_66_GLOBAL__N__d53a5ca4_28_ActivationLeakyReluKernel_cu_f5210f67_355426leaky_relu_backward_kernelERNS_18TensorIteratorBaseERKN3c106ScalarEENKUlvE_clEvENKUlvE2_clEvEUlNS5_8BFloat16ESB_E_St5arrayIPcLm3EEEEviT0_T1_
        .type           _ZN2at6native29vectorized_elementwise_kernelILi2EZZZNS0_66_GLOBAL__N__d53a5ca4_28_ActivationLeakyReluKernel_cu_f5210f67_355426leaky_relu_backward_kernelERNS_18TensorIteratorBaseERKN3c106ScalarEENKUlvE_clEvENKUlvE2_clEvEUlNS5_8BFloat16ESB_E_St5arrayIPcLm3EEEEviT0_T1_,@function
        .size           _ZN2at6native29vectorized_elementwise_kernelILi2EZZZNS0_66_GLOBAL__N__d53a5ca4_28_ActivationLeakyReluKernel_cu_f5210f67_355426leaky_relu_backward_kernelERNS_18TensorIteratorBaseERKN3c106ScalarEENKUlvE_clEvENKUlvE2_clEvEUlNS5_8BFloat16ESB_E_St5arrayIPcLm3EEEEviT0_T1_,(.L_x_5682 - _ZN2at6native29vectorized_elementwise_kernelILi2EZZZNS0_66_GLOBAL__N__d53a5ca4_28_ActivationLeakyReluKernel_cu_f5210f67_355426leaky_relu_backward_kernelERNS_18TensorIteratorBaseERKN3c106ScalarEENKUlvE_clEvENKUlvE2_clEvEUlNS5_8BFloat16ESB_E_St5arrayIPcLm3EEEEviT0_T1_)
        .other          _ZN2at6native29vectorized_elementwise_kernelILi2EZZZNS0_66_GLOBAL__N__d53a5ca4_28_ActivationLeakyReluKernel_cu_f5210f67_355426leaky_relu_backward_kernelERNS_18TensorIteratorBaseERKN3c106ScalarEENKUlvE_clEvENKUlvE2_clEvEUlNS5_8BFloat16ESB_E_St5arrayIPcLm3EEEEviT0_T1_,@"STO_CUDA_ENTRY STV_DEFAULT"
_ZN2at6native29vectorized_elementwise_kernelILi2EZZZNS0_66_GLOBAL__N__d53a5ca4_28_ActivationLeakyReluKernel_cu_f5210f67_355426leaky_relu_backward_kernelERNS_18TensorIteratorBaseERKN3c106ScalarEENKUlvE_clEvENKUlvE2_clEvEUlNS5_8BFloat16ESB_E_St5arrayIPcLm3EEEEviT0_T1_:
.text._ZN2at6native29vectorized_elementwise_kernelILi2EZZZNS0_66_GLOBAL__N__d53a5ca4_28_ActivationLeakyReluKernel_cu_f5210f67_355426leaky_relu_backward_kernelERNS_18TensorIteratorBaseERKN3c106ScalarEENKUlvE_clEvENKUlvE2_clEvEUlNS5_8BFloat16ESB_E_St5arrayIPcLm3EEEEviT0_T1_:
[----:B------:R-:W-:Y:S01]  /*0000*/  LDC R1, c[0x0][0x28] ;  /* 0x00000a00ff017b82 */ /* 0x000fe20000000800 */
[----:B------:R-:W0:Y:S01]  /*0010*/  S2R R0, SR_CTAID.X ;  /* 0x0000000000007919 */ /* 0x000e220000002500 */
[----:B------:R-:W-:Y:S01]  /*0020*/  ULDC UR4, c[0x0][0x210] ;  /* 0x0000840000047ab9 */ /* 0x000fe20000000800 */
[----:B0-----:R-:W-:-:S05]  /*0030*/  IMAD.SHL.U32 R0, R0, 0x400, RZ ;  /* 0x0000040000007824 */ /* 0x001fca00078e00ff */
[----:B------:R-:W-:Y:S01]  /*0040*/  IADD3 R2, -R0, UR4, RZ ;  /* 0x0000000400027c10 */ /* 0x000fe2000fffe1ff */
[----:B------:R-:W-:-:S03]  /*0050*/  ULDC.64 UR4, c[0x0][0x208] ;  /* 0x0000820000047ab9 */ /* 0x000fc60000000a00 */
[----:B------:R-:W-:-:S13]  /*0060*/  ISETP.GE.U32.AND P0, PT, R2, 0x400, PT ;  /* 0x000004000200780c */ /* 0x000fda0003f06070 */
[----:B------:R-:W-:Y:S05]  /*0070*/  @!P0 BRA `(.L_x_832) ;  /* 0x0000000400108947 */ /* 0x000fea0003800000 */
[----:B------:R-:W0:Y:S01]  /*0080*/  S2R R2, SR_TID.X ;  /* 0x0000000000027919 */ /* 0x000e220000002100 */
[----:B------:R-:W1:Y:S01]  /*0090*/  LDC.64 R4, c[0x0][0x230] ;  /* 0x00008c00ff047b82 */ /* 0x000e620000000a00 */
[----:B------:R-:W-:-:S07]  /*00a0*/  ULDC UR6, c[0x0][0x218] ;  /* 0x0000860000067ab9 */ /* 0x000fce0000000800 */
[----:B------:R-:W2:Y:S01]  /*00b0*/  LDC.64 R6, c[0x0][0x238] ;  /* 0x00008e00ff067b82 */ /* 0x000ea20000000a00 */
[----:B-1----:R-:W-:-:S04]  /*00c0*/  IMAD.WIDE R4, R0, 0x2, R4 ;  /* 0x0000000200047825 */ /* 0x002fc800078e0204 */
[----:B0-----:R-:W-:-:S05]  /*00d0*/  IMAD.WIDE.U32 R8, R2, 0x4, R4 ;  /* 0x0000000402087825 */ /* 0x001fca00078e0004 */
[----:B------:R-:W3:Y:S01]  /*00e0*/  LDG.E R13, desc[UR4][R8.64] ;  /* 0x00000004080d7981 */ /* 0x000ee2000c1e1900 */
[----:B--2---:R-:W-:-:S03]  /*00f0*/  IMAD.WIDE R4, R0, 0x2, R6 ;  /* 0x0000000200047825 */ /* 0x004fc600078e0206 */
[----:B------:R-:W2:Y:S01]  /*0100*/  LDG.E R16, desc[UR4][R8.64+0x400] ;  /* 0x0004000408107981 */ /* 0x000ea2000c1e1900 */
[----:B------:R-:W-:-:S03]  /*0110*/  IMAD.WIDE.U32 R10, R2, 0x4, R4 ;  /* 0x00000004020a7825 */ /* 0x000fc600078e0004 */
[----:B------:R-:W4:Y:S01]  /*0120*/  LDG.E R15, desc[UR4][R8.64+0x200] ;  /* 0x00020004080f7981 */ /* 0x000f22000c1e1900 */
[----:B------:R-:W0:Y:S03]  /*0130*/  LDC.64 R4, c[0x0][0x228] ;  /* 0x00008a00ff047b82 */ /* 0x000e260000000a00 */
[----:B------:R2:W5:Y:S04]  /*0140*/  LDG.E R17, desc[UR4][R8.64+0x600] ;  /* 0x0006000408117981 */ /* 0x000568000c1e1900 */
[----:B------:R-:W5:Y:S04]  /*0150*/  LDG.E R18, desc[UR4][R10.64] ;  /* 0x000000040a127981 */ /* 0x000f68000c1e1900 */
[----:B------:R-:W5:Y:S04]  /*0160*/  LDG.E R7, desc[UR4][R10.64+0x200] ;  /* 0x000200040a077981 */ /* 0x000f68000c1e1900 */
[----:B------:R-:W5:Y:S04]  /*0170*/  LDG.E R3, desc[UR4][R10.64+0x400] ;  /* 0x000400040a037981 */ /* 0x000f68000c1e1900 */
[----:B------:R1:W5:Y:S01]  /*0180*/  LDG.E R6, desc[UR4][R10.64+0x600] ;  /* 0x000600040a067981 */ /* 0x000362000c1e1900 */
[----:B0-----:R-:W-:-:S04]  /*0190*/  IMAD.WIDE.U32 R4, R0, 0x2, R4 ;  /* 0x0000000200047825 */ /* 0x001fc800078e0004 */
[----:B------:R-:W-:Y:S01]  /*01a0*/  IMAD.WIDE R4, R2, 0x4, R4 ;  /* 0x0000000402047825 */ /* 0x000fe200078e0204 */
[----:B---3--:R-:W-:-:S03]  /*01b0*/  PRMT R12, R13, 0x7632, R12 ;  /* 0x000076320d0c7816 */ /* 0x008fc6000000000c */
[----:B------:R-:W-:Y:S02]  /*01c0*/  IMAD.U32 R13, R13, 0x10000, RZ ;  /* 0x000100000d0d7824 */ /* 0x000fe400078e00ff */
[----:B--2---:R-:W-:-:S03]  /*01d0*/  IMAD.U32 R9, R16, 0x10000, RZ ;  /* 0x0001000010097824 */ /* 0x004fc600078e00ff */
[----:B------:R-:W-:Y:S01]  /*01e0*/  FSETP.GT.FTZ.AND P6, PT, R13, RZ, PT ;  /* 0x000000ff0d00720b */ /* 0x000fe20003fd4000 */
[----:B------:R-:W-:Y:S01]  /*01f0*/  IMAD.U32 R14, R12, 0x10000, RZ ;  /* 0x000100000c0e7824 */ /* 0x000fe200078e00ff */
[----:B----4-:R-:W-:Y:S02]  /*0200*/  PRMT R12, R15, 0x7632, R12 ;  /* 0x000076320f0c7816 */ /* 0x010fe4000000000c */
[----:B------:R-:W-:Y:S02]  /*0210*/  PRMT R8, R16, 0x7632, R8 ;  /* 0x0000763210087816 */ /* 0x000fe40000000008 */
[----:B-----5:R-:W-:Y:S02]  /*0220*/  PRMT R0, R17, 0x7632, R0 ;  /* 0x0000763211007816 */ /* 0x020fe40000000000 */
[----:B------:R-:W-:Y:S01]  /*0230*/  FSETP.GT.FTZ.AND P4, PT, R9, RZ, PT ;  /* 0x000000ff0900720b */ /* 0x000fe20003f94000 */
[----:B------:R-:W-:Y:S01]  /*0240*/  IMAD.U32 R12, R12, 0x10000, RZ ;  /* 0x000100000c0c7824 */ /* 0x000fe200078e00ff */
[----:B------:R-:W-:Y:S01]  /*0250*/  SHF.L.U32 R9, R18, 0x10, RZ ;  /* 0x0000001012097819 */ /* 0x000fe200000006ff */
[----:B------:R-:W-:Y:S01]  /*0260*/  IMAD.U32 R8, R8, 0x10000, RZ ;  /* 0x0001000008087824 */ /* 0x000fe200078e00ff */
[----:B------:R-:W-:Y:S01]  /*0270*/  SHF.L.U32 R15, R15, 0x10, RZ ;  /* 0x000000100f0f7819 */ /* 0x000fe200000006ff */
[----:B-1----:R-:W-:-:S02]  /*0280*/  IMAD.U32 R10, R17, 0x10000, RZ ;  /* 0x00010000110a7824 */ /* 0x002fc400078e00ff */
[----:B------:R-:W-:Y:S02]  /*0290*/  IMAD.U32 R0, R0, 0x10000, RZ ;  /* 0x0001000000007824 */ /* 0x000fe400078e00ff */
[----:B------:R-:W-:Y:S01]  /*02a0*/  @!P6 FMUL.FTZ R9, R9, UR6 ;  /* 0x000000060909ec20 */ /* 0x000fe20008410000 */
[----:B------:R-:W-:Y:S02]  /*02b0*/  FSETP.GT.FTZ.AND P3, PT, R14, RZ, PT ;  /* 0x000000ff0e00720b */ /* 0x000fe40003f74000 */
[----:B------:R-:W-:Y:S02]  /*02c0*/  FSETP.GT.FTZ.AND P5, PT, R15, RZ, PT ;  /* 0x000000ff0f00720b */ /* 0x000fe40003fb4000 */
[----:B------:R-:W-:Y:S02]  /*02d0*/  FSETP.GT.FTZ.AND P1, PT, R12, RZ, PT ;  /* 0x000000ff0c00720b */ /* 0x000fe40003f34000 */
[----:B------:R-:W-:Y:S02]  /*02e0*/  FSETP.GT.FTZ.AND P0, PT, R8, RZ, PT ;  /* 0x000000ff0800720b */ /* 0x000fe40003f14000 */
[----:B------:R-:W-:-:S02]  /*02f0*/  FSETP.GT.FTZ.AND P2, PT, R10, RZ, PT ;  /* 0x000000ff0a00720b */ /* 0x000fc40003f54000 */
[----:B------:R-:W-:Y:S01]  /*0300*/  FSETP.GT.FTZ.AND P6, PT, R0, RZ, PT ;  /* 0x000000ff0000720b */ /* 0x000fe20003fd4000 */
[C---:B------:R-:W-:Y:S01]  /*0310*/  IMAD.U32 R10, R7.reuse, 0x10000, RZ ;  /* 0x00010000070a7824 */ /* 0x040fe200078e00ff */
[----:B------:R-:W-:Y:S02]  /*0320*/  PRMT R8, R7, 0x7632, R8 ;  /* 0x0000763207087816 */ /* 0x000fe40000000008 */
[C---:B------:R-:W-:Y:S02]  /*0330*/  PRMT R7, R3.reuse, 0x7632, R7 ;  /* 0x0000763203077816 */ /* 0x040fe40000000007 */
[----:B------:R-:W-:Y:S02]  /*0340*/  SHF.L.U32 R12, R3, 0x10, RZ ;  /* 0x00000010030c7819 */ /* 0x000fe400000006ff */
[----:B------:R-:W-:Y:S02]  /*0350*/  PRMT R0, R18, 0x7632, R0 ;  /* 0x0000763212007816 */ /* 0x000fe40000000000 */
[C---:B------:R-:W-:Y:S01]  /*0360*/  PRMT R3, R6.reuse, 0x7632, R3 ;  /* 0x0000763206037816 */ /* 0x040fe20000000003 */
[----:B------:R-:W-:Y:S01]  /*0370*/  IMAD.U32 R6, R6, 0x10000, RZ ;  /* 0x0001000006067824 */ /* 0x000fe200078e00ff */
[----:B------:R-:W-:Y:S01]  /*0380*/  SHF.L.U32 R7, R7, 0x10, RZ ;  /* 0x0000001007077819 */ /* 0x000fe200000006ff */
[----:B------:R-:W-:-:S02]  /*0390*/  IMAD.U32 R0, R0, 0x10000, RZ ;  /* 0x0001000000007824 */ /* 0x000fc400078e00ff */
[----:B------:R-:W-:Y:S02]  /*03a0*/  IMAD.U32 R11, R8, 0x10000, RZ ;  /* 0x00010000080b7824 */ /* 0x000fe400078e00ff */
[----:B------:R-:W-:Y:S02]  /*03b0*/  IMAD.U32 R3, R3, 0x10000, RZ ;  /* 0x0001000003037824 */ /* 0x000fe400078e00ff */
[----:B------:R-:W-:Y:S01]  /*03c0*/  @!P5 FMUL.FTZ R10, R10, UR6 ;  /* 0x000000060a0adc20 */ /* 0x000fe20008410000 */
[----:B------:R-:W-:Y:S01]  /*03d0*/  @!P4 FMUL.FTZ R12, R12, UR6 ;  /* 0x000000060c0ccc20 */ /* 0x000fe20008410000 */
[----:B------:R-:W-:Y:S01]  /*03e0*/  @!P3 FMUL.FTZ R0, R0, UR6 ;  /* 0x000000060000bc20 */ /* 0x000fe20008410000 */
[----:B------:R-:W-:Y:S01]  /*03f0*/  @!P2 FMUL.FTZ R6, R6, UR6 ;  /* 0x000000060606ac20 */ /* 0x000fe20008410000 */
[----:B------:R-:W-:Y:S01]  /*0400*/  @!P1 FMUL.FTZ R11, R11, UR6 ;  /* 0x000000060b0b9c20 */ /* 0x000fe20008410000 */
[----:B------:R-:W-:Y:S01]  /*0410*/  @!P0 FMUL.FTZ R7, R7, UR6 ;  /* 0x0000000607078c20 */ /* 0x000fe20008410000 */
[----:B------:R-:W-:Y:S01]  /*0420*/  @!P6 FMUL.FTZ R3, R3, UR6 ;  /* 0x000000060303ec20 */ /* 0x000fe20008410000 */
[----:B------:R-:W-:-:S02]  /*0430*/  F2FP.BF16.F32.PACK_AB R9, R0, R9 ;  /* 0x000000090009723e */ /* 0x000fc400000010ff */
[----:B------:R-:W-:Y:S02]  /*0440*/  F2FP.BF16.F32.PACK_AB R11, R11, R10 ;  /* 0x0000000a0b0b723e */ /* 0x000fe400000010ff */
[----:B------:R-:W-:Y:S02]  /*0450*/  F2FP.BF16.F32.PACK_AB R7, R7, R12 ;  /* 0x0000000c0707723e */ /* 0x000fe400000010ff */
[----:B------:R-:W-:Y:S01]  /*0460*/  F2FP.BF16.F32.PACK_AB R3, R3, R6 ;  /* 0x000000060303723e */ /* 0x000fe200000010ff */
[----:B------:R-:W-:Y:S04]  /*0470*/  STG.E desc[UR4][R4.64], R9 ;  /* 0x0000000904007986 */ /* 0x000fe8000c101904 */
[----:B------:R-:W-:Y:S04]  /*0480*/  STG.E desc[UR4][R4.64+0x200], R11 ;  /* 0x0002000b04007986 */ /* 0x000fe8000c101904 */
[----:B------:R-:W-:Y:S04]  /*0490*/  STG.E desc[UR4][R4.64+0x400], R7 ;  /* 0x0004000704007986 */ /* 0x000fe8000c101904 */
[----:B------:R-:W-:Y:S01]  /*04a0*/  STG.E desc[UR4][R4.64+0x600], R3 ;  /* 0x0006000304007986 */ /* 0x000fe2000c101904 */
[----:B------:R-:W-:Y:S05]  /*04b0*/  EXIT ;  /* 0x000000000000794d */ /* 0x000fea0003800000 */
.L_x_832:
[----:B------:R-:W0:Y:S01]  /*04c0*/  S2R R28, SR_TID.X ;  /* 0x00000000001c7919 */ /* 0x000e220000002100 */
[----:B------:R-:W-:Y:S02]  /*04d0*/  PRMT R25, RZ, 0x7610, R25 ;  /* 0x00007610ff197816 */ /* 0x000fe40000000019 */
[----:B0-----:R-:W-:-:S13]  /*04e0*/  ISETP.GE.AND P0, PT, R28, R2, PT ;  /* 0x000000021c00720c */ /* 0x001fda0003f06270 */
[----:B------:R-:W-:Y:S01]  /*04f0*/  @!P0 IMAD.IADD R20, R0, 0x1, R28 ;  /* 0x0000000100148824 */ /* 0x000fe200078e021c */
[----:B------:R-:W0:Y:S01]  /*0500*/  @!P0 LDC.64 R18, c[0x0][0x230] ;  /* 0x00008c00ff128b82 */ /* 0x000e220000000a00 */
[----:B------:R-:W-:-:S05]  /*0510*/  @!P0 VIADD R28, R28, 0x80 ;  /* 0x000000801c1c8836 */ /* 0x000fca0000000000 */
[----:B------:R-:W-:Y:S02]  /*0520*/  ISETP.GE.AND P1, PT, R28, R2, PT ;  /* 0x000000021c00720c */ /* 0x000fe40003f26270 */
[----:B------:R-:W1:Y:S11]  /*0530*/  @!P0 LDC.64 R12, c[0x0][0x238] ;  /* 0x00008e00ff0c8b82 */ /* 0x000e760000000a00 */
[----:B------:R-:W-:Y:S01]  /*0540*/  @!P1 IADD3 R3, R0, R28, RZ ;  /* 0x0000001c00039210 */ /* 0x000fe20007ffe0ff */
[----:B------:R-:W-:Y:S01]  /*0550*/  @!P1 VIADD R28, R28, 0x80 ;  /* 0x000000801c1c9836 */ /* 0x000fe20000000000 */
[----:B------:R-:W2:Y:S01]  /*0560*/  @!P1 LDC.64 R14, c[0x0][0x230] ;  /* 0x00008c00ff0e9b82 */ /* 0x000ea20000000a00 */
[----:B0-----:R-:W-:-:S03]  /*0570*/  @!P0 IMAD.WIDE.U32 R18, R20, 0x2, R18 ;  /* 0x0000000214128825 */ /* 0x001fc600078e0012 */
[----:B------:R-:W-:-:S04]  /*0580*/  ISETP.GE.AND P2, PT, R28, R2, PT ;  /* 0x000000021c00720c */ /* 0x000fc80003f46270 */
[----:B------:R-:W0:Y:S01]  /*0590*/  @!P1 LDC.64 R26, c[0x0][0x238] ;  /* 0x00008e00ff1a9b82 */ /* 0x000e220000000a00 */
[----:B------:R-:W3:Y:S08]  /*05a0*/  @!P0 LDG.E.U16 R25, desc[UR4][R18.64] ;  /* 0x0000000412198981 */ /* 0x000ef0000c1e1500 */
[----:B------:R-:W-:Y:S01]  /*05b0*/  @!P2 IMAD.IADD R11, R0, 0x1, R28 ;  /* 0x00000001000ba824 */ /* 0x000fe200078e021c */
[----:B------:R-:W4:Y:S01]  /*05c0*/  @!P2 LDC.64 R16, c[0x0][0x230] ;  /* 0x00008c00ff10ab82 */ /* 0x000f220000000a00 */
[----:B------:R-:W-:Y:S01]  /*05d0*/  @!P2 VIADD R28, R28, 0x80 ;  /* 0x000000801c1ca836 */ /* 0x000fe20000000000 */
[----:B------:R-:W-:-:S04]  /*05e0*/  PRMT R22, RZ, 0x7610, R22 ;  /* 0x00007610ff167816 */ /* 0x000fc80000000016 */
[----:B------:R-:W-:Y:S01]  /*05f0*/  ISETP.GE.AND P3, PT, R28, R2, PT ;  /* 0x000000021c00720c */ /* 0x000fe20003f66270 */
[C---:B--2---:R-:W-:Y:S01]  /*0600*/  @!P1 IMAD.WIDE.U32 R14, R3.reuse, 0x2, R14 ;  /* 0x00000002030e9825 */ /* 0x044fe200078e000e */
[----:B------:R-:W-:Y:S01]  /*0610*/  PRMT R23, RZ, 0x7610, R23 ;  /* 0x00007610ff177816 */ /* 0x000fe20000000017 */
[----:B------:R-:W2:Y:S02]  /*0620*/  @!P2 LDC.64 R30, c[0x0][0x238] ;  /* 0x00008e00ff1eab82 */ /* 0x000ea40000000a00 */
[----:B-1----:R-:W-:Y:S01]  /*0630*/  @!P0 IMAD.WIDE.U32 R12, R20, 0x2, R12 ;  /* 0x00000002140c8825 */ /* 0x002fe200078e000c */
[----:B------:R1:W5:Y:S04]  /*0640*/  @!P1 LDG.E.U16 R22, desc[UR4][R14.64] ;  /* 0x000000040e169981 */ /* 0x000368000c1e1500 */
[----:B------:R4:W5:Y:S03]  /*0650*/  @!P0 LDG.E.U16 R23, desc[UR4][R12.64] ;  /* 0x000000040c178981 */ /* 0x000966000c1e1500 */
[----:B-1----:R-:W1:Y:S01]  /*0660*/  @!P3 LDC.64 R14, c[0x0][0x230] ;  /* 0x00008c00ff0ebb82 */ /* 0x002e620000000a00 */
[----:B------:R-:W-:Y:S01]  /*0670*/  PRMT R24, RZ, 0x7610, R24 ;  /* 0x00007610ff187816 */ /* 0x000fe20000000018 */
[----:B0-----:R-:W-:Y:S01]  /*0680*/  @!P1 IMAD.WIDE.U32 R26, R3, 0x2, R26 ;  /* 0x00000002031a9825 */ /* 0x001fe200078e001a */
[----:B------:R-:W-:-:S03]  /*0690*/  PRMT R19, RZ, 0x7610, R19 ;  /* 0x00007610ff137816 */ /* 0x000fc60000000013 */
[C---:B----4-:R-:W-:Y:S01]  /*06a0*/  @!P2 IMAD.WIDE.U32 R16, R11.reuse, 0x2, R16 ;  /* 0x000000020b10a825 */ /* 0x050fe200078e0010 */
[----:B------:R0:W4:Y:S01]  /*06b0*/  @!P1 LDG.E.U16 R24, desc[UR4][R26.64] ;  /* 0x000000041a189981 */ /* 0x000122000c1e1500 */
[----:B------:R-:W1:Y:S03]  /*06c0*/  @!P3 LDC.64 R12, c[0x0][0x238] ;  /* 0x00008e00ff0cbb82 */ /* 0x000e660000000a00 */
[----:B------:R0:W4:Y:S01]  /*06d0*/  @!P2 LDG.E.U16 R19, desc[UR4][R16.64] ;  /* 0x000000041013a981 */ /* 0x000122000c1e1500 */
[----:B------:R-:W-:Y:S01]  /*06e0*/  @!P3 IADD3 R3, R0, R28, RZ ;  /* 0x0000001c0003b210 */ /* 0x000fe20007ffe0ff */
[----:B------:R-:W-:Y:S02]  /*06f0*/  @!P3 VIADD R28, R28, 0x80 ;  /* 0x000000801c1cb836 */ /* 0x000fe40000000000 */
[----:B--2---:R-:W-:Y:S01]  /*0700*/  @!P2 IMAD.WIDE.U32 R30, R11, 0x2, R30 ;  /* 0x000000020b1ea825 */ /* 0x004fe200078e001e */
[----:B0-----:R-:W-:-:S02]  /*0710*/  PRMT R26, RZ, 0x7610, R26 ;  /* 0x00007610ff1a7816 */ /* 0x001fc4000000001a */
[----:B------:R-:W-:Y:S02]  /*0720*/  ISETP.GE.AND P1, PT, R28, R2, PT ;  /* 0x000000021c00720c */ /* 0x000fe40003f26270 */
[----:B------:R-:W-:Y:S02]  /*0730*/  PRMT R17, RZ, 0x7610, R17 ;  /* 0x00007610ff117816 */ /* 0x000fe40000000011 */
[----:B------:R0:W2:Y:S01]  /*0740*/  @!P2 LDG.E.U16 R26, desc[UR4][R30.64] ;  /* 0x000000041e1aa981 */ /* 0x0000a2000c1e1500 */
[----:B-1----:R-:W-:-:S05]  /*0750*/  @!P3 IMAD.WIDE.U32 R14, R3, 0x2, R14 ;  /* 0x00000002030eb825 */ /* 0x002fca00078e000e */
[----:B------:R1:W2:Y:S01]  /*0760*/  @!P3 LDG.E.U16 R17, desc[UR4][R14.64] ;  /* 0x000000040e11b981 */ /* 0x0002a2000c1e1500 */
[----:B------:R-:W-:Y:S01]  /*0770*/  PRMT R18, RZ, 0x7610, R18 ;  /* 0x00007610ff127816 */ /* 0x000fe20000000012 */
[----:B------:R-:W-:Y:S01]  /*0780*/  @!P3 IMAD.WIDE.U32 R12, R3, 0x2, R12 ;  /* 0x00000002030cb825 */ /* 0x000fe200078e000c */
[----:B0-----:R-:W0:Y:S04]  /*0790*/  @!P1 LDC.64 R30, c[0x0][0x230] ;  /* 0x00008c00ff1e9b82 */ /* 0x001e280000000a00 */
[----:B------:R1:W2:Y:S04]  /*07a0*/  @!P3 LDG.E.U16 R18, desc[UR4][R12.64] ;  /* 0x000000040c12b981 */ /* 0x0002a8000c1e1500 */
[----:B-1----:R-:W1:Y:S01]  /*07b0*/  @!P1 LDC.64 R14, c[0x0][0x238] ;  /* 0x00008e00ff0e9b82 */ /* 0x002e620000000a00 */
[----:B------:R-:W-:-:S02]  /*07c0*/  @!P1 IMAD.IADD R3, R0, 0x1, R28 ;  /* 0x0000000100039824 */ /* 0x000fc400078e021c */
[----:B------:R-:W-:Y:S01]  /*07d0*/  @!P1 VIADD R28, R28, 0x80 ;  /* 0x000000801c1c9836 */ /* 0x000fe20000000000 */
[----:B------:R-:W-:-:S04]  /*07e0*/  PRMT R13, RZ, 0x7610, R13 ;  /* 0x00007610ff0d7816 */ /* 0x000fc8000000000d */
[----:B------:R-:W-:Y:S01]  /*07f0*/  ISETP.GE.AND P5, PT, R28, R2, PT ;  /* 0x000000021c00720c */ /* 0x000fe20003fa6270 */
[----:B0-----:R-:W-:-:S05]  /*0800*/  @!P1 IMAD.WIDE.U32 R30, R3, 0x2, R30 ;  /* 0x00000002031e9825 */ /* 0x001fca00078e001e */
[----:B------:R0:W2:Y:S01]  /*0810*/  @!P1 LDG.E.U16 R13, desc[UR4][R30.64] ;  /* 0x000000041e0d9981 */ /* 0x0000a2000c1e1500 */
[----:B------:R-:W-:Y:S01]  /*0820*/  PRMT R16, RZ, 0x7610, R16 ;  /* 0x00007610ff107816 */ /* 0x000fe20000000010 */
[----:B-1----:R-:W-:-:S05]  /*0830*/  @!P1 IMAD.WIDE.U32 R14, R3, 0x2, R14 ;  /* 0x00000002030e9825 */ /* 0x002fca00078e000e */
[----:B------:R1:W2:Y:S01]  /*0840*/  @!P1 LDG.E.U16 R16, desc[UR4][R14.64] ;  /* 0x000000040e109981 */ /* 0x0002a2000c1e1500 */
[----:B0-----:R-:W0:Y:S01]  /*0850*/  @!P5 LDC.64 R30, c[0x0][0x230] ;  /* 0x00008c00ff1edb82 */ /* 0x001e220000000a00 */
[----:B------:R-:W-:-:S07]  /*0860*/  @!P5 IADD3 R3, R0, R28, RZ ;  /* 0x0000001c0003d210 */ /* 0x000fce0007ffe0ff */
[----:B-1----:R-:W1:Y:S01]  /*0870*/  @!P5 LDC.64 R14, c[0x0][0x238] ;  /* 0x00008e00ff0edb82 */ /* 0x002e620000000a00 */
[----:B------:R-:W-:Y:S02]  /*0880*/  PRMT R11, RZ, 0x7610, R11 ;  /* 0x00007610ff0b7816 */ /* 0x000fe4000000000b */
[----:B------:R-:W-:Y:S01]  /*0890*/  PRMT R12, RZ, 0x7610, R12 ;  /* 0x00007610ff0c7816 */ /* 0x000fe2000000000c */
[----:B0-----:R-:W-:-:S05]  /*08a0*/  @!P5 IMAD.WIDE.U32 R30, R3, 0x2, R30 ;  /* 0x00000002031ed825 */ /* 0x001fca00078e001e */
[----:B------:R-:W2:Y:S01]  /*08b0*/  @!P5 LDG.E.U16 R11, desc[UR4][R30.64] ;  /* 0x000000041e0bd981 */ /* 0x000ea2000c1e1500 */
[----:B-1----:R-:W-:-:S05]  /*08c0*/  @!P5 IMAD.WIDE.U32 R14, R3, 0x2, R14 ;  /* 0x00000002030ed825 */ /* 0x002fca00078e000e */
[----:B------:R0:W2:Y:S01]  /*08d0*/  @!P5 LDG.E.U16 R12, desc[UR4][R14.64] ;  /* 0x000000040e0cd981 */ /* 0x0000a2000c1e1500 */
[----:B------:R-:W1:Y:S01]  /*08e0*/  S2R R3, SR_TID.X ;  /* 0x0000000000037919 */ /* 0x000e620000002100 */
[----:B0-----:R-:W0:Y:S01]  /*08f0*/  @!P0 LDC R14, c[0x0][0x218] ;  /* 0x00008600ff0e8b82 */ /* 0x001e220000000800 */
[----:B-1----:R-:W-:-:S05]  /*0900*/  VIADD R20, R3, 0x80 ;  /* 0x0000008003147836 */ /* 0x002fca0000000000 */
[----:B------:R-:W-:Y:S01]  /*0910*/  ISETP.GE.AND P4, PT, R20, R2, PT ;  /* 0x000000021400720c */ /* 0x000fe20003f86270 */
[----:B------:R-:W-:-:S05]  /*0920*/  VIADD R27, R3, 0x100 ;  /* 0x00000100031b7836 */ /* 0x000fca0000000000 */
[----:B------:R-:W-:-:S07]  /*0930*/  ISETP.GE.AND P1, PT, R27, R2, PT ;  /* 0x000000021b00720c */ /* 0x000fce0003f26270 */
[----:B------:R-:W1:Y:S01]  /*0940*/  @!P4 LDC R15, c[0x0][0x218] ;  /* 0x00008600ff0fcb82 */ /* 0x000e620000000800 */
[----:B---3--:R-:W-:-:S05]  /*0950*/  @!P0 IMAD.U32 R25, R25, 0x10000, RZ ;  /* 0x0001000019198824 */ /* 0x008fca00078e00ff */
[----:B------:R-:W-:Y:S02]  /*0960*/  FSETP.GT.OR P2, PT, R25, RZ, P0 ;  /* 0x000000ff1900720b */ /* 0x000fe40000744400 */
[----:B-----5:R-:W-:Y:S01]  /*0970*/  @!P4 SHF.L.U32 R25, R22, 0x10, RZ ;  /* 0x000000101619c819 */ /* 0x020fe200000006ff */
[----:B------:R-:W-:Y:S01]  /*0980*/  @!P0 IMAD.U32 R22, R23, 0x10000, RZ ;  /* 0x0001000017168824 */ /* 0x000fe200078e00ff */
[----:B------:R-:W-:Y:S02]  /*0990*/  P2R R23, PR, RZ, 0x1 ;  /* 0x00000001ff177803 */ /* 0x000fe40000000000 */
[----:B------:R-:W-:-:S04]  /*09a0*/  ISETP.GE.AND P0, PT, R20, R2, PT ;  /* 0x000000021400720c */ /* 0x000fc80003f06270 */
[----:B------:R-:W-:Y:S01]  /*09b0*/  FSETP.GT.OR P3, PT, R25, RZ, P0 ;  /* 0x000000ff1900720b */ /* 0x000fe20000764400 */
[----:B------:R-:W-:Y:S02]  /*09c0*/  VIADD R25, R3, 0x180 ;  /* 0x0000018003197836 */ /* 0x000fe40000000000 */
[----:B0-----:R-:W-:Y:S02]  /*09d0*/  @!P2 FMUL.FTZ R22, R22, R14 ;  /* 0x0000000e1616a220 */ /* 0x001fe40000410000 */
[----:B------:R-:W0:Y:S01]  /*09e0*/  @!P1 LDC R14, c[0x0][0x218] ;  /* 0x00008600ff0e9b82 */ /* 0x000e220000000800 */
[----:B------:R-:W-:-:S03]  /*09f0*/  ISETP.GE.AND P2, PT, R25, R2, PT ;  /* 0x000000021900720c */ /* 0x000fc60003f46270 */
[----:B----4-:R-:W-:Y:S01]  /*0a00*/  @!P0 IMAD.U32 R24, R24, 0x10000, RZ ;  /* 0x0001000018188824 */ /* 0x010fe200078e00ff */
[----:B------:R-:W-:-:S03]  /*0a10*/  @!P1 SHF.L.U32 R19, R19, 0x10, RZ ;  /* 0x0000001013139819 */ /* 0x000fc600000006ff */
[----:B-1----:R-:W-:Y:S01]  /*0a20*/  @!P3 FMUL.FTZ R24, R24, R15 ;  /* 0x0000000f1818b220 */ /* 0x002fe20000410000 */
[----:B------:R-:W-:-:S05]  /*0a30*/  FSETP.GT.OR P3, PT, R19, RZ, P1 ;  /* 0x000000ff1300720b */ /* 0x000fca0000f64400 */
[----:B------:R-:W1:Y:S01]  /*0a40*/  @!P2 LDC R15, c[0x0][0x218] ;  /* 0x00008600ff0fab82 */ /* 0x000e620000000800 */
[----:B--2---:R-:W-:Y:S02]  /*0a50*/  @!P1 IMAD.U32 R19, R26, 0x10000, RZ ;  /* 0x000100001a139824 */ /* 0x004fe400078e00ff */
[----:B------:R-:W-:-:S05]  /*0a60*/  @!P2 IMAD.U32 R17, R17, 0x10000, RZ ;  /* 0x000100001111a824 */ /* 0x000fca00078e00ff */
[----:B0-----:R-:W-:Y:S01]  /*0a70*/  @!P3 FMUL.FTZ R19, R19, R14 ;  /* 0x0000000e1313b220 */ /* 0x001fe20000410000 */
[----:B------:R-:W-:Y:S02]  /*0a80*/  FSETP.GT.OR P3, PT, R17, RZ, P2 ;  /* 0x000000ff1100720b */ /* 0x000fe40001764400 */
[----:B------:R-:W-:Y:S01]  /*0a90*/  IADD3 R17, R3, 0x200, RZ ;  /* 0x0000020003117810 */ /* 0x000fe20007ffe0ff */
[----:B------:R-:W-:-:S10]  /*0aa0*/  @!P2 IMAD.U32 R18, R18, 0x10000, RZ ;  /* 0x000100001212a824 */ /* 0x000fd400078e00ff */
[----:B-1----:R-:W-:Y:S01]  /*0ab0*/  @!P3 FMUL.FTZ R18, R18, R15 ;  /* 0x0000000f1212b220 */ /* 0x002fe20000410000 */
[----:B------:R-:W-:-:S13]  /*0ac0*/  ISETP.GE.AND P3, PT, R17, R2, PT ;  /* 0x000000021100720c */ /* 0x000fda0003f66270 */
[----:B------:R-:W0:Y:S01]  /*0ad0*/  @!P3 LDC R14, c[0x0][0x218] ;  /* 0x00008600ff0ebb82 */ /* 0x000e220000000800 */
[----:B------:R-:W-:-:S05]  /*0ae0*/  @!P3 IMAD.U32 R13, R13, 0x10000, RZ ;  /* 0x000100000d0db824 */ /* 0x000fca00078e00ff */
[----:B------:R-:W-:Y:S01]  /*0af0*/  FSETP.GT.OR P4, PT, R13, RZ, P3 ;  /* 0x000000ff0d00720b */ /* 0x000fe20001f84400 */
[----:B------:R-:W-:Y:S02]  /*0b00*/  VIADD R15, R3, 0x280 ;  /* 0x00000280030f7836 */ /* 0x000fe40000000000 */
[----:B------:R-:W-:-:S10]  /*0b10*/  @!P3 IMAD.U32 R13, R16, 0x10000, RZ ;  /* 0x00010000100db824 */ /* 0x000fd400078e00ff */
[----:B0-----:R-:W-:Y:S01]  /*0b20*/  @!P4 FMUL.FTZ R13, R13, R14 ;  /* 0x0000000e0d0dc220 */ /* 0x001fe20000410000 */
[----:B------:R-:W-:Y:S01]  /*0b30*/  ISETP.GE.AND P4, PT, R15, R2, PT ;  /* 0x000000020f00720c */ /* 0x000fe20003f86270 */
[----:B------:R-:W-:-:S12]  /*0b40*/  @!P5 VIADD R28, R28, 0x80 ;  /* 0x000000801c1cd836 */ /* 0x000fd80000000000 */
[----:B------:R-:W0:Y:S01]  /*0b50*/  @!P4 LDC R15, c[0x0][0x218] ;  /* 0x00008600ff0fcb82 */ /* 0x000e220000000800 */
[----:B------:R-:W-:-:S04]  /*0b60*/  @!P4 SHF.L.U32 R11, R11, 0x10, RZ ;  /* 0x000000100b0bc819 */ /* 0x000fc800000006ff */
[----:B------:R-:W-:Y:S01]  /*0b70*/  FSETP.GT.OR P5, PT, R11, RZ, P4 ;  /* 0x000000ff0b00720b */ /* 0x000fe200027a4400 */
[----:B------:R-:W-:-:S12]  /*0b80*/  @!P4 IMAD.U32 R12, R12, 0x10000, RZ ;  /* 0x000100000c0cc824 */ /* 0x000fd800078e00ff */
[----:B0-----:R-:W-:Y:S01]  /*0b90*/  @!P5 FMUL.FTZ R12, R12, R15 ;  /* 0x0000000f0c0cd220 */ /* 0x001fe20000410000 */
[----:B------:R-:W-:-:S13]  /*0ba0*/  ISETP.GE.AND P5, PT, R28, R2, PT ;  /* 0x000000021c00720c */ /* 0x000fda0003fa6270 */
[----:B------:R-:W0:Y:S08]  /*0bb0*/  @!P5 LDC.64 R16, c[0x0][0x230] ;  /* 0x00008c00ff10db82 */ /* 0x000e300000000a00 */
[----:B------:R-:W1:Y:S01]  /*0bc0*/  @!P5 LDC.64 R14, c[0x0][0x238] ;  /* 0x00008e00ff0edb82 */ /* 0x000e620000000a00 */
[----:B------:R-:W-:Y:S01]  /*0bd0*/  @!P5 IMAD.IADD R11, R0, 0x1, R28 ;  /* 0x00000001000bd824 */ /* 0x000fe200078e021c */
[----:B------:R-:W-:-:S02]  /*0be0*/  PRMT R27, RZ, 0x7610, R27 ;  /* 0x00007610ff1b7816 */ /* 0x000fc4000000001b */
[----:B------:R-:W-:Y:S01]  /*0bf0*/  @!P5 IADD3 R28, R28, 0x80, RZ ;  /* 0x000000801c1cd810 */ /* 0x000fe20007ffe0ff */
[----:B0-----:R-:W-:-:S05]  /*0c00*/  @!P5 IMAD.WIDE.U32 R16, R11, 0x2, R16 ;  /* 0x000000020b10d825 */ /* 0x001fca00078e0010 */
[----:B------:R-:W2:Y:S01]  /*0c10*/  @!P5 LDG.E.U16 R27, desc[UR4][R16.64] ;  /* 0x00000004101bd981 */ /* 0x000ea2000c1e1500 */
[----:B-1----:R-:W-:Y:S01]  /*0c20*/  @!P5 IMAD.WIDE.U32 R14, R11, 0x2, R14 ;  /* 0x000000020b0ed825 */ /* 0x002fe200078e000e */
[----:B------:R-:W-:-:S06]  /*0c30*/  PRMT R11, RZ, 0x7610, R11 ;  /* 0x00007610ff0b7816 */ /* 0x000fcc000000000b */
[----:B------:R0:W3:Y:S01]  /*0c40*/  @!P5 LDG.E.U16 R11, desc[UR4][R14.64] ;  /* 0x000000040e0bd981 */ /* 0x0000e2000c1e1500 */
[----:B------:R-:W-:-:S13]  /*0c50*/  ISETP.GE.AND P5, PT, R28, R2, PT ;  /* 0x000000021c00720c */ /* 0x000fda0003fa6270 */
[----:B0-----:R-:W0:Y:S08]  /*0c60*/  @!P5 LDC.64 R14, c[0x0][0x230] ;  /* 0x00008c00ff0edb82 */ /* 0x001e300000000a00 */
[----:B------:R-:W1:Y:S01]  /*0c70*/  @!P5 LDC.64 R16, c[0x0][0x238] ;  /* 0x00008e00ff10db82 */ /* 0x000e620000000a00 */
[----:B------:R-:W-:Y:S01]  /*0c80*/  @!P5 IMAD.IADD R28, R0, 0x1, R28 ;  /* 0x00000001001cd824 */ /* 0x000fe200078e021c */
[----:B------:R-:W-:-:S03]  /*0c90*/  PRMT R26, RZ, 0x7610, R26 ;  /* 0x00007610ff1a7816 */ /* 0x000fc6000000001a */
[----:B0-----:R-:W-:-:S05]  /*0ca0*/  @!P5 IMAD.WIDE.U32 R14, R28, 0x2, R14 ;  /* 0x000000021c0ed825 */ /* 0x001fca00078e000e */
[----:B------:R0:W4:Y:S01]  /*0cb0*/  @!P5 LDG.E.U16 R26, desc[UR4][R14.64] ;  /* 0x000000040e1ad981 */ /* 0x000122000c1e1500 */
[----:B-1----:R-:W-:Y:S01]  /*0cc0*/  @!P5 IMAD.WIDE.U32 R16, R28, 0x2, R16 ;  /* 0x000000021c10d825 */ /* 0x002fe200078e0010 */
[----:B------:R-:W-:-:S06]  /*0cd0*/  PRMT R28, RZ, 0x7610, R28 ;  /* 0x00007610ff1c7816 */ /* 0x000fcc000000001c */
[----:B------:R-:W5:Y:S01]  /*0ce0*/  @!P5 LDG.E.U16 R28, desc[UR4][R16.64] ;  /* 0x00000004101cd981 */ /* 0x000f62000c1e1500 */
[----:B------:R-:W-:-:S05]  /*0cf0*/  VIADD R29, R3, 0x300 ;  /* 0x00000300031d7836 */ /* 0x000fca0000000000 */
[----:B------:R-:W-:-:S13]  /*0d00*/  ISETP.GE.AND P5, PT, R29, R2, PT ;  /* 0x000000021d00720c */ /* 0x000fda0003fa6270 */
[----:B------:R-:W1:Y:S01]  /*0d10*/  @!P5 LDC R30, c[0x0][0x218] ;  /* 0x00008600ff1edb82 */ /* 0x000e620000000800 */
[----:B------:R-:W-:Y:S01]  /*0d20*/  P2R R25, PR, RZ, 0x1 ;  /* 0x00000001ff197803 */ /* 0x000fe20000000000 */
[----:B------:R-:W-:Y:S04]  /*0d30*/  BSSY B0, `(.L_x_833) ;  /* 0x0000047000007945 */ /* 0x000fe80003800000 */
[----:B------:R-:W-:Y:S01]  /*0d40*/  BSSY B1, `(.L_x_834) ;  /* 0x000003f000017945 */ /* 0x000fe20003800000 */
[----:B------:R-:W-:Y:S02]  /*0d50*/  @!P1 F2FP.BF16.F32.PACK_AB R5, RZ, R19 ;  /* 0x00000013ff05923e */ /* 0x000fe400000010ff */
[----:B------:R-:W-:Y:S02]  /*0d60*/  @!P2 F2FP.BF16.F32.PACK_AB R6, RZ, R18 ;  /* 0x00000012ff06a23e */ /* 0x000fe400000010ff */
[----:B------:R-:W-:-:S02]  /*0d70*/  @!P3 F2FP.BF16.F32.PACK_AB R7, RZ, R13 ;  /* 0x0000000dff07b23e */ /* 0x000fc400000010ff */
[----:B------:R-:W-:Y:S02]  /*0d80*/  @!P4 F2FP.BF16.F32.PACK_AB R8, RZ, R12 ;  /* 0x0000000cff08c23e */ /* 0x000fe400000010ff */
[----:B--2---:R-:W-:-:S04]  /*0d90*/  @!P5 SHF.L.U32 R27, R27, 0x10, RZ ;  /* 0x000000101b1bd819 */ /* 0x004fc800000006ff */
[----:B------:R-:W-:Y:S01]  /*0da0*/  FSETP.GT.OR P6, PT, R27, RZ, P5 ;  /* 0x000000ff1b00720b */ /* 0x000fe20002fc4400 */
[----:B------:R-:W-:Y:S02]  /*0db0*/  VIADD R27, R3, 0x380 ;  /* 0x00000380031b7836 */ /* 0x000fe40000000000 */
[----:B---3--:R-:W-:-:S10]  /*0dc0*/  @!P5 IMAD.U32 R11, R11, 0x10000, RZ ;  /* 0x000100000b0bd824 */ /* 0x008fd400078e00ff */
[----:B-1----:R-:W-:Y:S01]  /*0dd0*/  @!P6 FMUL.FTZ R11, R11, R30 ;  /* 0x0000001e0b0be220 */ /* 0x002fe20000410000 */
[----:B------:R-:W-:-:S13]  /*0de0*/  ISETP.GE.AND P6, PT, R27, R2, PT ;  /* 0x000000021b00720c */ /* 0x000fda0003fc6270 */
[----:B0-----:R-:W0:Y:S01]  /*0df0*/  @!P6 LDC R15, c[0x0][0x218] ;  /* 0x00008600ff0feb82 */ /* 0x001e220000000800 */
[----:B----4-:R-:W-:-:S04]  /*0e00*/  @!P6 SHF.L.U32 R26, R26, 0x10, RZ ;  /* 0x000000101a1ae819 */ /* 0x010fc800000006ff */
[----:B------:R-:W-:Y:S01]  /*0e10*/  FSETP.GT.OR P0, PT, R26, RZ, P6 ;  /* 0x000000ff1a00720b */ /* 0x000fe20003704400 */
[----:B-----5:R-:W-:-:S12]  /*0e20*/  @!P6 IMAD.U32 R28, R28, 0x10000, RZ ;  /* 0x000100001c1ce824 */ /* 0x020fd800078e00ff */
[----:B0-----:R-:W-:Y:S01]  /*0e30*/  @!P0 FMUL.FTZ R28, R28, R15 ;  /* 0x0000000f1c1c8220 */ /* 0x001fe20000410000 */
[----:B------:R-:W-:-:S13]  /*0e40*/  ISETP.NE.AND P0, PT, R25, RZ, PT ;  /* 0x000000ff1900720c */ /* 0x000fda0003f05270 */
[----:B------:R-:W-:Y:S02]  /*0e50*/  @!P0 F2FP.BF16.F32.PACK_AB R4, RZ, R24 ;  /* 0x00000018ff04823e */ /* 0x000fe400000010ff */
[----:B------:R-:W-:-:S13]  /*0e60*/  ISETP.NE.AND P0, PT, R23, RZ, PT ;  /* 0x000000ff1700720c */ /* 0x000fda0003f05270 */
[----:B------:R-:W0:Y:S01]  /*0e70*/  @!P0 LDC.64 R14, c[0x0][0x228] ;  /* 0x00008a00ff0e8b82 */ /* 0x000e220000000a00 */
[----:B------:R-:W-:Y:S01]  /*0e80*/  @!P0 IMAD.IADD R17, R0, 0x1, R3 ;  /* 0x0000000100118824 */ /* 0x000fe200078e0203 */
[----:B------:R-:W-:Y:S02]  /*0e90*/  @!P0 F2FP.BF16.F32.PACK_AB R21, RZ, R22 ;  /* 0x00000016ff15823e */ /* 0x000fe400000010ff */
[----:B------:R-:W-:Y:S01]  /*0ea0*/  @!P0 MOV R3, R20 ;  /* 0x0000001400038202 */ /* 0x000fe20000000f00 */
[----:B0-----:R-:W-:-:S05]  /*0eb0*/  @!P0 IMAD.WIDE.U32 R14, R17, 0x2, R14 ;  /* 0x00000002110e8825 */ /* 0x001fca00078e000e */
[----:B------:R0:W-:Y:S01]  /*0ec0*/  @!P0 STG.E.U16 desc[UR4][R14.64], R21 ;  /* 0x000000150e008986 */ /* 0x0001e2000c101504 */
[----:B------:R-:W-:Y:S02]  /*0ed0*/  ISETP.GE.AND P0, PT, R3, R2, PT ;  /* 0x000000020300720c */ /* 0x000fe40003f06270 */
[----:B------:R-:W-:Y:S02]  /*0ee0*/  @!P5 F2FP.BF16.F32.PACK_AB R9, RZ, R11 ;  /* 0x0000000bff09d23e */ /* 0x000fe400000010ff */
[----:B------:R-:W-:-:S09]  /*0ef0*/  @!P6 F2FP.BF16.F32.PACK_AB R10, RZ, R28 ;  /* 0x0000001cff0ae23e */ /* 0x000fd200000010ff */
[----:B0-----:R-:W-:Y:S05]  /*0f00*/  @P0 BRA `(.L_x_835) ;  /* 0x0000000000300947 */ /* 0x001fea0003800000 */
[----:B------:R-:W0:Y:S01]  /*0f10*/  LDC.64 R12, c[0x0][0x228] ;  /* 0x00008a00ff0c7b82 */ /* 0x000e220000000a00 */
[----:B------:R-:W-:Y:S02]  /*0f20*/  IMAD.IADD R11, R0, 0x1, R3 ;  /* 0x00000001000b7824 */ /* 0x000fe400078e0203 */
[----:B------:R-:W-:-:S05]  /*0f30*/  VIADD R3, R3, 0x80 ;  /* 0x0000008003037836 */ /* 0x000fca0000000000 */
[----:B------:R-:W-:Y:S01]  /*0f40*/  ISETP.GE.AND P0, PT, R3, R2, PT ;  /* 0x000000020300720c */ /* 0x000fe20003f06270 */
[----:B0-----:R-:W-:-:S05]  /*0f50*/  IMAD.WIDE.U32 R12, R11, 0x2, R12 ;  /* 0x000000020b0c7825 */ /* 0x001fca00078e000c */
[----:B------:R0:W-:Y:S07]  /*0f60*/  STG.E.U16 desc[UR4][R12.64], R4 ;  /* 0x000000040c007986 */ /* 0x0001ee000c101504 */
[----:B------:R-:W-:Y:S05]  /*0f70*/  @P0 BRA `(.L_x_836) ;  /* 0x0000000000300947 */ /* 0x000fea0003800000 */
[----:B0-----:R-:W0:Y:S01]  /*0f80*/  LDC.64 R12, c[0x0][0x228] ;  /* 0x00008a00ff0c7b82 */ /* 0x001e220000000a00 */
[----:B------:R-:W-:Y:S01]  /*0f90*/  IADD3 R11, R0, R3, RZ ;  /* 0x00000003000b7210 */ /* 0x000fe20007ffe0ff */
[----:B------:R-:W-:-:S04]  /*0fa0*/  VIADD R3, R3, 0x80 ;  /* 0x0000008003037836 */ /* 0x000fc80000000000 */
[----:B0-----:R-:W-:-:S05]  /*0fb0*/  IMAD.WIDE.U32 R12, R11, 0x2, R12 ;  /* 0x000000020b0c7825 */ /* 0x001fca00078e000c */
[----:B------:R0:W-:Y:S02]  /*0fc0*/  STG.E.U16 desc[UR4][R12.64], R5 ;  /* 0x000000050c007986 */ /* 0x0001e4000c101504 */
.L_x_835:
[----:B------:R-:W-:-:S13]  /*0fd0*/  ISETP.GE.AND P0, PT, R3, R2, PT ;  /* 0x000000020300720c */ /* 0x000fda0003f06270 */
[----:B------:R-:W-:Y:S05]  /*0fe0*/  @P0 BRA `(.L_x_837) ;  /* 0x0000000000300947 */ /* 0x000fea0003800000 */
[----:B0-----:R-:W0:Y:S01]  /*0ff0*/  LDC.64 R4, c[0x0][0x228] ;  /* 0x00008a00ff047b82 */ /* 0x001e220000000a00 */
[----:B------:R-:W-:Y:S01]  /*1000*/  IMAD.IADD R11, R0, 0x1, R3 ;  /* 0x00000001000b7824 */ /* 0x000fe200078e0203 */
[----:B------:R-:W-:-:S03]  /*1010*/  IADD3 R3, R3, 0x80, RZ ;  /* 0x0000008003037810 */ /* 0x000fc60007ffe0ff */
[----:B0-----:R-:W-:-:S05]  /*1020*/  IMAD.WIDE.U32 R4, R11, 0x2, R4 ;  /* 0x000000020b047825 */ /* 0x001fca00078e0004 */
[----:B------:R1:W-:Y:S02]  /*1030*/  STG.E.U16 desc[UR4][R4.64], R6 ;  /* 0x0000000604007986 */ /* 0x0003e4000c101504 */
.L_x_836:
[----:B------:R-:W-:-:S13]  /*1040*/  ISETP.GE.AND P0, PT, R3, R2, PT ;  /* 0x000000020300720c */ /* 0x000fda0003f06270 */
[----:B------:R-:W-:Y:S05]  /*1050*/  @P0 BRA `(.L_x_838) ;  /* 0x0000000000340947 */ /* 0x000fea0003800000 */
[----:B01----:R-:W0:Y:S01]  /*1060*/  LDC.64 R4, c[0x0][0x228] ;  /* 0x00008a00ff047b82 */ /* 0x003e220000000a00 */
[----:B------:R-:W-:Y:S02]  /*1070*/  IMAD.IADD R11, R0, 0x1, R3 ;  /* 0x00000001000b7824 */ /* 0x000fe400078e0203 */
[----:B------:R-:W-:Y:S02]  /*1080*/  VIADD R3, R3, 0x80 ;  /* 0x0000008003037836 */ /* 0x000fe40000000000 */
[----:B0-----:R-:W-:-:S05]  /*1090*/  IMAD.WIDE.U32 R4, R11, 0x2, R4 ;  /* 0x000000020b047825 */ /* 0x001fca00078e0004 */
[----:B------:R1:W-:Y:S02]  /*10a0*/  STG.E.U16 desc[UR4][R4.64], R7 ;  /* 0x0000000704007986 */ /* 0x0003e4000c101504 */
.L_x_837:
[----:B------:R-:W-:-:S13]  /*10b0*/  ISETP.GE.AND P0, PT, R3, R2, PT ;  /* 0x000000020300720c */ /* 0x000fda0003f06270 */
[----:B------:R-:W-:Y:S05]  /*10c0*/  @P0 BREAK B1 ;  /* 0x0000000000010942 */ /* 0x000fea0003800000 */
[----:B------:R-:W-:Y:S05]  /*10d0*/  @P0 BRA `(.L_x_839) ;  /* 0x0000000000300947 */ /* 0x000fea0003800000 */
[----:B01----:R-:W0:Y:S01]  /*10e0*/  LDC.64 R4, c[0x0][0x228] ;  /* 0x00008a00ff047b82 */ /* 0x003e220000000a00 */
[----:B------:R-:W-:Y:S01]  /*10f0*/  IADD3 R7, R0, R3, RZ ;  /* 0x0000000300077210 */ /* 0x000fe20007ffe0ff */
[----:B------:R-:W-:-:S04]  /*1100*/  VIADD R3, R3, 0x80 ;  /* 0x0000008003037836 */ /* 0x000fc80000000000 */
[----:B0-----:R-:W-:-:S05]  /*1110*/  IMAD.WIDE.U32 R4, R7, 0x2, R4 ;  /* 0x0000000207047825 */ /* 0x001fca00078e0004 */
[----:B------:R2:W-:Y:S02]  /*1120*/  STG.E.U16 desc[UR4][R4.64], R8 ;  /* 0x0000000804007986 */ /* 0x0005e4000c101504 */
.L_x_838:
[----:B------:R-:W-:Y:S05]  /*1130*/  BSYNC B1 ;  /* 0x0000000000017941 */ /* 0x000fea0003800000 */
.L_x_834:
[----:B------:R-:W-:-:S13]  /*1140*/  ISETP.GE.AND P0, PT, R3, R2, PT ;  /* 0x000000020300720c */ /* 0x000fda0003f06270 */
[----:B012---:R-:W0:Y:S01]  /*1150*/  @!P0 LDC.64 R4, c[0x0][0x228] ;  /* 0x00008a00ff048b82 */ /* 0x007e220000000a00 */
[----:B------:R-:W-:Y:S01]  /*1160*/  @!P0 IMAD.IADD R7, R0, 0x1, R3 ;  /* 0x0000000100078824 */ /* 0x000fe200078e0203 */
[----:B------:R-:W-:-:S03]  /*1170*/  @!P0 IADD3 R3, R3, 0x80, RZ ;  /* 0x0000008003038810 */ /* 0x000fc60007ffe0ff */
[----:B0-----:R-:W-:-:S05]  /*1180*/  @!P0 IMAD.WIDE.U32 R4, R7, 0x2, R4 ;  /* 0x0000000207048825 */ /* 0x001fca00078e0004 */
[----:B------:R2:W-:Y:S02]  /*1190*/  @!P0 STG.E.U16 desc[UR4][R4.64], R9 ;  /* 0x0000000904008986 */ /* 0x0005e4000c101504 */
.L_x_839:
[----:B------:R-:W-:Y:S05]  /*11a0*/  BSYNC B0 ;  /* 0x0000000000007941 */ /* 0x000fea0003800000 */
.L_x_833:
[----:B------:R-:W-:Y:S05]  /*11b0*/  WARPSYNC.ALL ;  /* 0x0000000000007948 */ /* 0x000fea0003800000 */
[----:B------:R-:W-:-:S13]  /*11c0*/  ISETP.GE.AND P0, PT, R3, R2, PT ;  /* 0x000000020300720c */ /* 0x000fda0003f06270 */
[----:B------:R-:W-:Y:S05]  /*11d0*/  @P0 EXIT ;  /* 0x000000000000094d */ /* 0x000fea0003800000 */
[----:B012---:R-:W0:Y:S01]  /*11e0*/  LDC.64 R4, c[0x0][0x228] ;  /* 0x00008a00ff047b82 */ /* 0x007e220000000a00 */
[----:B------:R-:W-:-:S04]  /*11f0*/  IMAD.IADD R3, R0, 0x1, R3 ;  /* 0x0000000100037824 */ /* 0x000fc800078e0203 */
[----:B0-----:R-:W-:-:S05]  /*1200*/  IMAD.WIDE.U32 R2, R3, 0x2, R4 ;  /* 0x0000000203027825 */ /* 0x001fca00078e0004 */
[----:B------:R-:W-:Y:S01]  /*1210*/  STG.E.U16 desc[UR4][R2.64], R10 ;  /* 0x0000000a02007986 */ /* 0x000fe2000c101504 */
[----:B------:R-:W-:Y:S05]  /*1220*/  EXIT ;  /* 0x000000000000794d */ /* 0x000fea0003800000 */
.L_x_840:
        /* <DEDUP_REMOVED lines=13> */
.L_x_5682:


//--------------------- .text._ZN2at6native29vectorized_elementwise_kernelILi4EZZZNS0_66_GLOBAL__N__d53a5ca4_28_ActivationLeakyReluKernel_cu_f5210f67_355426leaky_relu_backward_kernelERNS_18TensorIteratorBaseERKN3c106ScalarEENKUlvE_clEvENKUlvE2_clEvEUlNS5_8BFloat16ESB_E_St5arrayIPcLm3EEEEviT0_T1_ --------------------------
	.section	.text._ZN2at6native29vectorized_elementwise_kernelILi4EZZZNS0_66_GLOBAL__N__d53a5ca4_28_ActivationLeakyReluKernel_cu_f5210f67_355426leaky_relu_backward_kernelERNS_18TensorIteratorBaseERKN3c106ScalarEENKUlvE_clEvENKUlvE2_clEvEUlNS5_8BFloat16ESB_E_St5arrayIPcLm3EEEEviT0_T1_,"ax",@progbits
	.align	128
        .global         _ZN2at6native29vectorized_elementwise_kernelILi4EZZZNS0_66_GLOBAL__N__d53a5ca4_28_ActivationLeakyReluKernel_cu_f5210f67_355426leaky_relu_backward_kernelERNS_18TensorIteratorBaseERKN3c106ScalarEENKUlvE_clEvENKUlvE2_clEvEUlNS5_8BFloat16ESB_E_St5arrayIPcLm3EEEEviT0_T1_
        .type           _ZN2at6native29vectorized_elementwise_kernelILi4EZZZNS0_66_GLOBAL__N__d53a5ca4_28_ActivationLeakyReluKernel_cu_f5210f67_355426leaky_relu_backward_kernelERNS_18TensorIteratorBaseERKN3c106ScalarEENKUlvE_clEvENKUlvE2_clEvEUlNS5_8BFloat16ESB_E_St5arrayIPcLm3EEEEviT0_T1_,@function
        .size           _ZN2at6native29vectorized_elementwise_kernelILi4EZZZNS0_66_GLOBAL__N__d53a5ca4_28_ActivationLeakyReluKernel_cu_f5210f67_355426leaky_relu_backward_kernelERNS_18TensorIteratorBaseERKN3c106ScalarEENKUlvE_clEvENKUlvE2_clEvEUlNS5_8BFloat16ESB_E_St5arrayIPcLm3EEEEviT0_T1_,(.L_x_5683 - _ZN2at6native29vectorized_elementwise_kernelILi4EZZZNS0_66_GLOBAL__N__d53a5ca4_28_ActivationLeakyReluKernel_cu_f5210f67_355426leaky_relu_backward_kernelERNS_18TensorIteratorBaseERKN3c106ScalarEENKUlvE_clEvENKUlvE2_clEvEUlNS5_8BFloat16ESB_E_St5arrayIPcLm3EEEEviT0_T1_)
        .other          _ZN2at6native29vectorized_elementwise_kernelILi4EZZZNS0_66_GLOBAL__N__d53a5ca4_28_ActivationLeakyReluKernel_cu_f5210f67_355426leaky_relu_backward_kernelERNS_18TensorIteratorBaseERKN3c106ScalarEENKUlvE_clEvENKUlvE2_clEvEUlNS5_8BFloat16ESB_E_St5arrayIPcLm3EEEEviT0_T1_,@"STO_CUDA_ENTRY STV_DEFAULT"
_ZN2at6native29vectorized_elementwise_kernelILi4EZZZNS0_66_GLOBAL__N__d53a5ca4_28_ActivationLeakyReluKernel_cu_f5210f67_355426leaky_relu_backward_kernelERNS_18TensorIteratorBaseERKN3c106ScalarEENKUlvE_clEvENKUlvE2_clEvEUlNS5_8BFloat16ESB_E_St5arrayIPcLm3EEEEviT0_T1_:
.text._ZN2at6native29vectorized_elementwise_kernelILi4EZZZNS0_66_GLOBAL__N__d53a5ca4_28_ActivationLeakyReluKernel_cu_f5210f67_355426leaky_relu_backward_kernelERNS_18TensorIteratorBaseERKN3c106ScalarEENKUlvE_clEvENKUlvE2_clEvEUlNS5_8BFloat16ESB_E_St5arrayIPcLm3EEEEviT0_T1_:
        /* <DEDUP_REMOVED lines=11> */
[----:B------:R-:W2:Y:S08]  /*00b0*/  LDC.64 R6, c[0x0][0x238] ;  /* 0x00008e00ff067b82 */ /* 0x000eb00000000a00 */
[----:B------:R-:W3:Y:S01]  /*00c0*/  LDC.64 R8, c[0x0][0x228] ;  /* 0x00008a00ff087b82 */ /* 0x000ee20000000a00 */
[----:B-1----:R-:W-:-:S04]  /*00d0*/  IMAD.WIDE R4, R0, 0x2, R4 ;  /* 0x0000000200047825 */ /* 0x002fc800078e0204 */
[----:B0-----:R-:W-:-:S05]  /*00e0*/  IMAD.WIDE.U32 R12, R2, 0x8, R4 ;  /* 0x00000008020c7825 */ /* 0x001fca00078e0004 */
[----:B------:R-:W4:Y:S01]  /*00f0*/  LDG.E.64 R18, desc[UR4][R12.64] ;  /* 0x000000040c127981 */ /* 0x000f22000c1e1b00 */
[----:B--2---:R-:W-:-:S03]  /*0100*/  IMAD.WIDE R4, R0, 0x2, R6 ;  /* 0x0000000200047825 */ /* 0x004fc600078e0206 */
[----:B------:R-:W2:Y:S01]  /*0110*/  LDG.E.64 R10, desc[UR4][R12.64+0x400] ;  /* 0x000400040c0a7981 */ /* 0x000ea2000c1e1b00 */
[----:B------:R-:W-:-:S05]  /*0120*/  IMAD.WIDE.U32 R14, R2, 0x8, R4 ;  /* 0x00000008020e7825 */ /* 0x000fca00078e0004 */
[----:B------:R-:W5:Y:S04]  /*0130*/  LDG.E.64 R6, desc[UR4][R14.64] ;  /* 0x000000040e067981 */ /* 0x000f68000c1e1b00 */
[----:B------:R-:W5:Y:S01]  /*0140*/  LDG.E.64 R4, desc[UR4][R14.64+0x400] ;  /* 0x000400040e047981 */ /* 0x000f62000c1e1b00 */
[----:B---3--:R-:W-:-:S04]  /*0150*/  IMAD.WIDE.U32 R8, R0, 0x2, R8 ;  /* 0x0000000200087825 */ /* 0x008fc800078e0008 */
[----:B------:R-:W-:Y:S01]  /*0160*/  IMAD.WIDE R8, R2, 0x8, R8 ;  /* 0x0000000802087825 */ /* 0x000fe200078e0208 */
[----:B----4-:R-:W-:-:S03]  /*0170*/  PRMT R3, R18, 0x7632, R3 ;  /* 0x0000763212037816 */ /* 0x010fc60000000003 */
[----:B------:R-:W-:Y:S01]  /*0180*/  IMAD.U32 R17, R18, 0x10000, RZ ;  /* 0x0001000012117824 */ /* 0x000fe200078e00ff */
[----:B------:R-:W-:Y:S02]  /*0190*/  PRMT R16, R19, 0x7632, R16 ;  /* 0x0000763213107816 */ /* 0x000fe40000000010 */
[----:B------:R-:W-:Y:S01]  /*01a0*/  SHF.L.U32 R3, R3, 0x10, RZ ;  /* 0x0000001003037819 */ /* 0x000fe200000006ff */
[C---:B--2---:R-:W-:Y:S01]  /*01b0*/  IMAD.U32 R12, R10.reuse, 0x10000, RZ ;  /* 0x000100000a0c7824 */ /* 0x044fe200078e00ff */
[----:B------:R-:W-:Y:S01]  /*01c0*/  FSETP.GT.FTZ.AND P6, PT, R17, RZ, PT ;  /* 0x000000ff1100720b */ /* 0x000fe20003fd4000 */
[----:B------:R-:W-:Y:S01]  /*01d0*/  IMAD.U32 R17, R19, 0x10000, RZ ;  /* 0x0001000013117824 */ /* 0x000fe200078e00ff */
[----:B------:R-:W-:Y:S01]  /*01e0*/  FSETP.GT.FTZ.AND P2, PT, R3, RZ, PT ;  /* 0x000000ff0300720b */ /* 0x000fe20003f54000 */
[C---:B------:R-:W-:Y:S01]  /*01f0*/  IMAD.U32 R3, R11.reuse, 0x10000, RZ ;  /* 0x000100000b037824 */ /* 0x040fe200078e00ff */
[----:B------:R-:W-:Y:S01]  /*0200*/  PRMT R10, R10, 0x7632, R10 ;  /* 0x000076320a0a7816 */ /* 0x000fe2000000000a */
[----:B------:R-:W-:Y:S01]  /*0210*/  IMAD.U32 R16, R16, 0x10000, RZ ;  /* 0x0001000010107824 */ /* 0x000fe200078e00ff */
[----:B------:R-:W-:-:S02]  /*0220*/  PRMT R11, R11, 0x7632, R11 ;  /* 0x000076320b0b7816 */ /* 0x000fc4000000000b */
[----:B------:R-:W-:Y:S01]  /*0230*/  FSETP.GT.FTZ.AND P4, PT, R12, RZ, PT ;  /* 0x000000ff0c00720b */ /* 0x000fe20003f94000 */
[----:B------:R-:W-:Y:S01]  /*0240*/  IMAD.U32 R10, R10, 0x10000, RZ ;  /* 0x000100000a0a7824 */ /* 0x000fe200078e00ff */
[----:B-----5:R-:W-:Y:S01]  /*0250*/  SHF.L.U32 R12, R6, 0x10, RZ ;  /* 0x00000010060c7819 */ /* 0x020fe200000006ff */
[----:B------:R-:W-:Y:S01]  /*0260*/  IMAD.U32 R11, R11, 0x10000, RZ ;  /* 0x000100000b0b7824 */ /* 0x000fe200078e00ff */
[----:B------:R-:W-:Y:S02]  /*0270*/  FSETP.GT.FTZ.AND P5, PT, R17, RZ, PT ;  /* 0x000000ff1100720b */ /* 0x000fe40003fb4000 */
[----:B------:R-:W-:Y:S01]  /*0280*/  FSETP.GT.FTZ.AND P1, PT, R16, RZ, PT ;  /* 0x000000ff1000720b */ /* 0x000fe20003f34000 */
[----:B------:R-:W-:Y:S01]  /*0290*/  @!P6 FMUL.FTZ R12, R12, UR6 ;  /* 0x000000060c0cec20 */ /* 0x000fe20008410000 */
[----:B------:R-:W-:Y:S02]  /*02a0*/  FSETP.GT.FTZ.AND P3, PT, R3, RZ, PT ;  /* 0x000000ff0300720b */ /* 0x000fe40003f74000 */
[----:B------:R-:W-:-:S02]  /*02b0*/  FSETP.GT.FTZ.AND P0, PT, R10, RZ, PT ;  /* 0x000000ff0a00720b */ /* 0x000fc40003f14000 */
[----:B------:R-:W-:Y:S01]  /*02c0*/  FSETP.GT.FTZ.AND P6, PT, R11, RZ, PT ;  /* 0x000000ff0b00720b */ /* 0x000fe20003fd4000 */
[----:B------:R-:W-:Y:S01]  /*02d0*/  IMAD.U32 R11, R5, 0x10000, RZ ;  /* 0x00010000050b7824 */ /* 0x000fe200078e00ff */
[C---:B------:R-:W-:Y:S02]  /*02e0*/  PRMT R3, R4.reuse, 0x7632, R3 ;  /* 0x0000763204037816 */ /* 0x040fe40000000003 */
[----:B------:R-:W-:Y:S02]  /*02f0*/  SHF.L.U32 R10, R4, 0x10, RZ ;  /* 0x00000010040a7819 */ /* 0x000fe400000006ff */
[----:B------:R-:W-:Y:S02]  /*0300*/  PRMT R6, R6, 0x7632, R6 ;  /* 0x0000763206067816 */ /* 0x000fe40000000006 */
[C---:B------:R-:W-:Y:S01]  /*0310*/  PRMT R0, R7.reuse, 0x7632, R0 ;  /* 0x0000763207007816 */ /* 0x040fe20000000000 */
[----:B------:R-:W-:Y:S01]  /*0320*/  IMAD.U32 R7, R7, 0x10000, RZ ;  /* 0x0001000007077824 */ /* 0x000fe200078e00ff */
[----:B------:R-:W-:Y:S01]  /*0330*/  PRMT R4, R5, 0x7632, R4 ;  /* 0x0000763205047816 */ /* 0x000fe20000000004 */
[----:B------:R-:W-:Y:S01]  /*0340*/  IMAD.U32 R5, R6, 0x10000, RZ ;  /* 0x0001000006057824 */ /* 0x000fe200078e00ff */
[----:B------:R-:W-:Y:S01]  /*0350*/  SHF.L.U32 R3, R3, 0x10, RZ ;  /* 0x0000001003037819 */ /* 0x000fe200000006ff */
[----:B------:R-:W-:-:S02]  /*0360*/  IMAD.U32 R0, R0, 0x10000, RZ ;  /* 0x0001000000007824 */ /* 0x000fc400078e00ff */
[----:B------:R-:W-:Y:S01]  /*0370*/  @!P5 FMUL.FTZ R7, R7, UR6 ;  /* 0x000000060707dc20 */ /* 0x000fe20008410000 */
[----:B------:R-:W-:Y:S02]  /*0380*/  IMAD.U32 R4, R4, 0x10000, RZ ;  /* 0x0001000004047824 */ /* 0x000fe400078e00ff */
[----:B------:R-:W-:Y:S01]  /*0390*/  @!P4 FMUL.FTZ R10, R10, UR6 ;  /* 0x000000060a0acc20 */ /* 0x000fe20008410000 */
[----:B------:R-:W-:Y:S01]  /*03a0*/  @!P3 FMUL.FTZ R11, R11, UR6 ;  /* 0x000000060b0bbc20 */ /* 0x000fe20008410000 */
[----:B------:R-:W-:Y:S01]  /*03b0*/  @!P2 FMUL.FTZ R5, R5, UR6 ;  /* 0x000000060505ac20 */ /* 0x000fe20008410000 */
[----:B------:R-:W-:Y:S01]  /*03c0*/  @!P1 FMUL.FTZ R0, R0, UR6 ;  /* 0x0000000600009c20 */ /* 0x000fe20008410000 */
[----:B------:R-:W-:Y:S01]  /*03d0*/  @!P0 FMUL.FTZ R3, R3, UR6 ;  /* 0x0000000603038c20 */ /* 0x000fe20008410000 */
[----:B------:R-:W-:Y:S02]  /*03e0*/  @!P6 FMUL.FTZ R4, R4, UR6 ;  /* 0x000000060404ec20 */ /* 0x000fe40008410000 */
[----:B------:R-:W-:-:S02]  /*03f0*/  F2FP.BF16.F32.PACK_AB R6, R5, R12 ;  /* 0x0000000c0506723e */ /* 0x000fc400000010ff */
[----:B------:R-:W-:Y:S02]  /*0400*/  F2FP.BF16.F32.PACK_AB R7, R0, R7 ;  /* 0x000000070007723e */ /* 0x000fe400000010ff */
[----:B------:R-:W-:Y:S02]  /*0410*/  F2FP.BF16.F32.PACK_AB R10, R3, R10 ;  /* 0x0000000a030a723e */ /* 0x000fe400000010ff */
[----:B------:R-:W-:Y:S01]  /*0420*/  F2FP.BF16.F32.PACK_AB R11, R4, R11 ;  /* 0x0000000b040b723e */ /* 0x000fe200000010ff */
[----:B------:R-:W-:Y:S04]  /*0430*/  STG.E.64 desc[UR4][R8.64], R6 ;  /* 0x0000000608007986 */ /* 0x000fe8000c101b04 */
[----:B------:R-:W-:Y:S01]  /*0440*/  STG.E.64 desc[UR4][R8.64+0x400], R10 ;  /* 0x0004000a08007986 */ /* 0x000fe2000c101b04 */
[----:B------:R-:W-:Y:S05]  /*0450*/  EXIT ;  /* 0x000000000000794d */ /* 0x000fea0003800000 */
.L_x_841:
        /* <DEDUP_REMOVED lines=177> */
.L_x_844:
[----:B------:R-:W-:-:S13]  /*0f70*/  ISETP.GE.AND P0, PT, R3, R2, PT ;  /* 0x000000020300720c */ /* 0x000fda0003f06270 */
[----:B------:R-:W-:Y:S05]  /*0f80*/  @P0 BRA `(.L_x_846) ;  /* 0x0000000000300947 */ /* 0x000fea0003800000 */
[----:B0-----:R-:W0:Y:S01]  /*0f90*/  LDC.64 R4, c[0x0][0x228] ;  /* 0x00008a00ff047b82 */ /* 0x001e220000000a00 */
[----:B------:R-:W-:Y:S01]  /*0fa0*/  IMAD.IADD R11, R0, 0x1, R3 ;  /* 0x00000001000b7824 */ /* 0x000fe200078e0203 */
[----:B------:R-:W-:-:S03]  /*0fb0*/  IADD3 R3, R3, 0x80, RZ ;  /* 0x0000008003037810 */ /* 0x000fc60007ffe0ff */
[----:B0-----:R-:W-:-:S05]  /*0fc0*/  IMAD.WIDE.U32 R4, R11, 0x2, R4 ;  /* 0x000000020b047825 */ /* 0x001fca00078e0004 */
[----:B------:R1:W-:Y:S02]  /*0fd0*/  STG.E.U16 desc[UR4][R4.64], R6 ;  /* 0x0000000604007986 */ /* 0x0003e4000c101504 */
.L_x_845:
[----:B------:R-:W-:-:S13]  /*0fe0*/  ISETP.GE.AND P0, PT, R3, R2, PT ;  /* 0x000000020300720c */ /* 0x000fda0003f06270 */
[----:B------:R-:W-:Y:S05]  /*0ff0*/  @P0 BRA `(.L_x_847) ;  /* 0x0000000000340947 */ /* 0x000fea0003800000 */
[----:B01----:R-:W0:Y:S01]  /*1000*/  LDC.64 R4, c[0x0][0x228] ;  /* 0x00008a00ff047b82 */ /* 0x003e220000000a00 */
[----:B------:R-:W-:Y:S02]  /*1010*/  IMAD.IADD R11, R0, 0x1, R3 ;  /* 0x00000001000b7824 */ /* 0x000fe400078e0203 */
[----:B------:R-:W-:Y:S02]  /*1020*/  VIADD R3, R3, 0x80 ;  /* 0x0000008003037836 */ /* 0x000fe40000000000 */
[----:B0-----:R-:W-:-:S05]  /*1030*/  IMAD.WIDE.U32 R4, R11, 0x2, R4 ;  /* 0x000000020b047825 */ /* 0x001fca00078e0004 */
[----:B------:R1:W-:Y:S02]  /*1040*/  STG.E.U16 desc[UR4][R4.64], R7 ;  /* 0x0000000704007986 */ /* 0x0003e4000c101504 */
.L_x_846:
        /* <DEDUP_REMOVED lines=8> */
.L_x_847:
[----:B------:R-:W-:Y:S05]  /*10d0*/  BSYNC B1 ;  /* 0x0000000000017941 */ /* 0x000fea0003800000 */
.L_x_843:
[----:B------:R-:W-:-:S13]  /*10e0*/  ISETP.GE.AND P0, PT, R3, R2, PT ;  /* 0x000000020300720c */ /* 0x000fda0003f06270 */
[----:B012---:R-:W0:Y:S01]  /*10f0*/  @!P0 LDC.64 R4, c[0x0][0x228] ;  /* 0x00008a00ff048b82 */ /* 0x007e220000000a00 */
[----:B------:R-:W-:Y:S01]  /*1100*/  @!P0 IMAD.IADD R7, R0, 0x1, R3 ;  /* 0x0000000100078824 */ /* 0x000fe200078e0203 */
[----:B------:R-:W-:-:S03]  /*1110*/  @!P0 IADD3 R3, R3, 0x80, RZ ;  /* 0x0000008003038810 */ /* 0x000fc60007ffe0ff */
[----:B0-----:R-:W-:-:S05]  /*1120*/  @!P0 IMAD.WIDE.U32 R4, R7, 0x2, R4 ;  /* 0x0000000207048825 */ /* 0x001fca00078e0004 */
[----:B------:R2:W-:Y:S02]  /*1130*/  @!P0 STG.E.U16 desc[UR4][R4.64], R9 ;  /* 0x0000000904008986 */ /* 0x0005e4000c101504 */
.L_x_848:
[----:B------:R-:W-:Y:S05]  /*1140*/  BSYNC B0 ;  /* 0x0000000000007941 */ /* 0x000fea0003800000 */
.L_x_842:
        /* <DEDUP_REMOVED lines=8> */
.L_x_849:
        /* <DEDUP_REMOVED lines=11> */
.L_x_5683:


//--------------------- .text._ZN2at6native29vectorized_elementwise_kernelILi8EZZZNS0_66_GLOBAL__N__d53a5ca4_28_ActivationLeakyReluKernel_cu_f5210f67_355426leaky_relu_backward_kernelERNS_18TensorIteratorBaseERKN3c106ScalarEENKUlvE_clEvENKUlvE2_clEvEUlNS5_8BFloat16ESB_E_St5arrayIPcLm3EEEEviT0_T1_ --------------------------
	.section	.text._ZN2at6native29vectorized_elementwise_kernelILi8EZZZNS0_66_GLOBAL__N__d53a5ca4_28_ActivationLeakyReluKernel_cu_f5210f67_355426leaky_relu_backward_kernelERNS_18TensorIteratorBaseERKN3c106ScalarEENKUlvE_clEvENKUlvE2_clEvEUlNS5_8BFloat16ESB_E_St5arrayIPcLm3EEEEviT0_T1_,"ax",@progbits
	.align	128
        .global         _ZN2at6native29vectorized_elementwise_kernelILi8EZZZNS0_66_GLOBAL__N__d53a5ca4_28_ActivationLeakyReluKernel_cu_f5210f67_355426leaky_relu_backward_kernelERNS_18TensorIteratorBaseERKN3c106ScalarEENKUlvE_clEvENKUlvE2_clEvEUlNS5_8BFloat16ESB_E_St5arrayIPcLm3EEEEviT0_T1_
        .type           _ZN2at6native29vectorized_elementwise_kernelILi8EZZZNS0_66_GLOBAL__N__d53a5ca4_28_ActivationLeakyReluKernel_cu_f5210f67_355426leaky_relu_backward_kernelERNS_18TensorIteratorBaseERKN3c106ScalarEENKUlvE_clEvENKUlvE2_clEvEUlNS5_8BFloat16ESB_E_St5arrayIPcLm3EEEEviT0_T1_,@function
        .size           _ZN2at6native29vectorized_elementwise_kernelILi8EZZZNS0_66_GLOBAL__N__d53a5ca4_28_ActivationLeakyReluKernel_cu_f5210f67_355426leaky_relu_backward_kernelERNS_18TensorIteratorBaseERKN3c106ScalarEENKUlvE_clEvENKUlvE2_clEvEUlNS5_8BFloat16ESB_E_St5arrayIPcLm3EEEEviT0_T1_,(.L_x_5684 - _ZN2at6native29vectorized_elementwise_kernelILi8EZZZNS0_66_GLOBAL__N__d53a5ca4_28_ActivationLeakyReluKernel_cu_f5210f67_355426leaky_relu_backward_kernelERNS_18TensorIteratorBaseERKN3c106ScalarEENKUlvE_clEvENKUlvE2_clEvEUlNS5_8BFloat16ESB_E_St5arrayIPcLm3EEEEviT0_T1_)
        .other          _ZN2at6native29vectorized_elementwise_kernelILi8EZZZNS0_66_GLOBAL__N__d53a5ca4_28_ActivationLeakyReluKernel_cu_f5210f67_355426leaky_relu_backward_kernelERNS_18TensorIteratorBaseERKN3c106ScalarEENKUlvE_clEvENKUlvE2_clEvEUlNS5_8BFloat16ESB_E_St5arrayIPcLm3EEEEviT0_T1_,@"STO_CUDA_ENTRY STV_DEFAULT"
_ZN2at6native29vectorized_elementwise_kernelILi8EZZZNS0_66_GLOBAL__N__d53a5ca4_28_ActivationLeakyReluKernel_cu_f5210f67_355426leaky_relu_backward_kernelERNS_18TensorIteratorBaseERKN3c106ScalarEENKUlvE_clEvENKUlvE2_clEvEUlNS5_8BFloat16ESB_E_St5arrayIPcLm3EEEEviT0_T1_:
.text._ZN2at6native29vectorized_elementwise_kernelILi8EZZZNS0_66_GLOBAL__N__d53a5ca4_28_ActivationLeakyReluKernel_cu_f5210f67_355426leaky_relu_backward_kernelERNS_18TensorIteratorBaseERKN3c106ScalarEENKUlvE_clEvENKUlvE2_clEvEUlNS5_8BFloat16ESB_E_St5arrayIPcLm3EEEEviT0_T1_:
        /* <DEDUP_REMOVED lines=14> */
[----:B0-----:R-:W-:-:S04]  /*00e0*/  IMAD.WIDE.U32 R4, R2, 0x10, R4 ;  /* 0x0000001002047825 */ /* 0x001fc800078e0004 */
[----:B--2---:R-:W-:Y:S02]  /*00f0*/  IMAD.WIDE R8, R0, 0x2, R8 ;  /* 0x0000000200087825 */ /* 0x004fe400078e0208 */
[----:B------:R-:W2:Y:S02]  /*0100*/  LDG.E.128 R4, desc[UR4][R4.64] ;  /* 0x0000000404047981 */ /* 0x000ea4000c1e1d00 */
[----:B------:R-:W-:-:S06]  /*0110*/  IMAD.WIDE.U32 R8, R2, 0x10, R8 ;  /* 0x0000001002087825 */ /* 0x000fcc00078e0008 */
[----:B------:R-:W4:Y:S01]  /*0120*/  LDG.E.128 R8, desc[UR4][R8.64] ;  /* 0x0000000408087981 */ /* 0x000f22000c1e1d00 */
[----:B---3--:R-:W-:-:S04]  /*0130*/  IMAD.WIDE.U32 R12, R0, 0x2, R12 ;  /* 0x00000002000c7825 */ /* 0x008fc800078e000c */
[----:B------:R-:W-:-:S04]  /*0140*/  IMAD.WIDE R12, R2, 0x10, R12 ;  /* 0x00000010020c7825 */ /* 0x000fc800078e020c */
[----:B--2---:R-:W-:Y:S01]  /*0150*/  IMAD.U32 R16, R4, 0x10000, RZ ;  /* 0x0001000004107824 */ /* 0x004fe200078e00ff */
[----:B------:R-:W-:Y:S01]  /*0160*/  PRMT R15, R6, 0x7632, R15 ;  /* 0x00007632060f7816 */ /* 0x000fe2000000000f */
[----:B------:R-:W-:Y:S01]  /*0170*/  IMAD.U32 R17, R5, 0x10000, RZ ;  /* 0x0001000005117824 */ /* 0x000fe200078e00ff */
[----:B------:R-:W-:Y:S02]  /*0180*/  PRMT R3, R4, 0x7632, R3 ;  /* 0x0000763204037816 */ /* 0x000fe40000000003 */
[----:B------:R-:W-:Y:S01]  /*0190*/  FSETP.GT.FTZ.AND P6, PT, R16, RZ, PT ;  /* 0x000000ff1000720b */ /* 0x000fe20003fd4000 */
[----:B------:R-:W-:Y:S01]  /*01a0*/  IMAD.U32 R15, R15, 0x10000, RZ ;  /* 0x000100000f0f7824 */ /* 0x000fe200078e00ff */
[----:B------:R-:W-:Y:S01]  /*01b0*/  SHF.L.U32 R6, R6, 0x10, RZ ;  /* 0x0000001006067819 */ /* 0x000fe200000006ff */
[----:B------:R-:W-:Y:S01]  /*01c0*/  IMAD.U32 R3, R3, 0x10000, RZ ;  /* 0x0001000003037824 */ /* 0x000fe200078e00ff */
[----:B------:R-:W-:Y:S02]  /*01d0*/  PRMT R14, R5, 0x7632, R14 ;  /* 0x00007632050e7816 */ /* 0x000fe4000000000e */
[C---:B------:R-:W-:Y:S01]  /*01e0*/  PRMT R4, R7.reuse, 0x7632, R4 ;  /* 0x0000763207047816 */ /* 0x040fe20000000004 */
[----:B------:R-:W-:Y:S01]  /*01f0*/  IMAD.U32 R7, R7, 0x10000, RZ ;  /* 0x0001000007077824 */ /* 0x000fe200078e00ff */
[----:B------:R-:W-:Y:S01]  /*0200*/  FSETP.GT.FTZ.AND P4, PT, R6, RZ, PT ;  /* 0x000000ff0600720b */ /* 0x000fe20003f94000 */
[----:B------:R-:W-:Y:S01]  /*0210*/  IMAD.U32 R14, R14, 0x10000, RZ ;  /* 0x000100000e0e7824 */ /* 0x000fe200078e00ff */
[----:B----4-:R-:W-:Y:S01]  /*0220*/  SHF.L.U32 R6, R8, 0x10, RZ ;  /* 0x0000001008067819 */ /* 0x010fe200000006ff */
[----:B------:R-:W-:Y:S01]  /*0230*/  IMAD.U32 R4, R4, 0x10000, RZ ;  /* 0x0001000004047824 */ /* 0x000fe200078e00ff */
[----:B------:R-:W-:-:S02]  /*0240*/  FSETP.GT.FTZ.AND P2, PT, R3, RZ, PT ;  /* 0x000000ff0300720b */ /* 0x000fc40003f54000 */
[----:B------:R-:W-:Y:S01]  /*0250*/  FSETP.GT.FTZ.AND P5, PT, R17, RZ, PT ;  /* 0x000000ff1100720b */ /* 0x000fe20003fb4000 */
[----:B------:R-:W-:Y:S01]  /*0260*/  @!P6 FMUL.FTZ R6, R6, UR6 ;  /* 0x000000060606ec20 */ /* 0x000fe20008410000 */
[----:B------:R-:W-:Y:S02]  /*0270*/  FSETP.GT.FTZ.AND P3, PT, R7, RZ, PT ;  /* 0x000000ff0700720b */ /* 0x000fe40003f74000 */
[----:B------:R-:W-:Y:S02]  /*0280*/  FSETP.GT.FTZ.AND P1, PT, R14, RZ, PT ;  /* 0x000000ff0e00720b */ /* 0x000fe40003f34000 */
[----:B------:R-:W-:Y:S02]  /*0290*/  FSETP.GT.FTZ.AND P0, PT, R15, RZ, PT ;  /* 0x000000ff0f00720b */ /* 0x000fe40003f14000 */
[----:B------:R-:W-:Y:S02]  /*02a0*/  FSETP.GT.FTZ.AND P6, PT, R4, RZ, PT ;  /* 0x000000ff0400720b */ /* 0x000fe40003fd4000 */
[C---:B------:R-:W-:Y:S01]  /*02b0*/  PRMT R3, R9.reuse, 0x7632, R3 ;  /* 0x0000763209037816 */ /* 0x040fe20000000003 */
[----:B------:R-:W-:Y:S01]  /*02c0*/  IMAD.U32 R9, R9, 0x10000, RZ ;  /* 0x0001000009097824 */ /* 0x000fe200078e00ff */
[----:B------:R-:W-:-:S02]  /*02d0*/  PRMT R8, R8, 0x7632, R8 ;  /* 0x0000763208087816 */ /* 0x000fc40000000008 */
[----:B------:R-:W-:Y:S01]  /*02e0*/  PRMT R4, R10, 0x7632, R4 ;  /* 0x000076320a047816 */ /* 0x000fe20000000004 */
[----:B------:R-:W-:Y:S01]  /*02f0*/  IMAD.U32 R0, R3, 0x10000, RZ ;  /* 0x0001000003007824 */ /* 0x000fe200078e00ff */
[C---:B------:R-:W-:Y:S01]  /*0300*/  PRMT R5, R11.reuse, 0x7632, R5 ;  /* 0x000076320b057816 */ /* 0x040fe20000000005 */
[----:B------:R-:W-:Y:S01]  /*0310*/  IMAD.U32 R7, R8, 0x10000, RZ ;  /* 0x0001000008077824 */ /* 0x000fe200078e00ff */
[----:B------:R-:W-:Y:S01]  /*0320*/  SHF.L.U32 R10, R10, 0x10, RZ ;  /* 0x000000100a0a7819 */ /* 0x000fe200000006ff */
[----:B------:R-:W-:Y:S01]  /*0330*/  IMAD.U32 R11, R11, 0x10000, RZ ;  /* 0x000100000b0b7824 */ /* 0x000fe200078e00ff */
[----:B------:R-:W-:Y:S01]  /*0340*/  SHF.L.U32 R3, R4, 0x10, RZ ;  /* 0x0000001004037819 */ /* 0x000fe200000006ff */
        /* <DEDUP_REMOVED lines=11> */
[----:B------:R-:W-:-:S05]  /*0400*/  F2FP.BF16.F32.PACK_AB R7, R8, R11 ;  /* 0x0000000b0807723e */ /* 0x000fca00000010ff */
[----:B------:R-:W-:Y:S01]  /*0410*/  STG.E.128 desc[UR4][R12.64], R4 ;  /* 0x000000040c007986 */ /* 0x000fe2000c101d04 */
[----:B------:R-:W-:Y:S05]  /*0420*/  EXIT ;  /* 0x000000000000794d */ /* 0x000fea0003800000 */
.L_x_850:
        /* <DEDUP_REMOVED lines=177> */
.L_x_853:
[----:B------:R-:W-:-:S13]  /*0f40*/  ISETP.GE.AND P0, PT, R3, R2, PT ;  /* 0x000000020300720c */ /* 0x000fda0003f06270 */
[----:B------:R-:W-:Y:S05]  /*0f50*/  @P0 BRA `(.L_x_855) ;  /* 0x0000000000300947 */ /* 0x000fea0003800000 */
[----:B0-----:R-:W0:Y:S01]  /*0f60*/  LDC.64 R4, c[0x0][0x228] ;  /* 0x00008a00ff047b82 */ /* 0x001e220000000a00 */
[----:B------:R-:W-:Y:S01]  /*0f70*/  IMAD.IADD R11, R0, 0x1, R3 ;  /* 0x00000001000b7824 */ /* 0x000fe200078e0203 */
[----:B------:R-:W-:-:S03]  /*0f80*/  IADD3 R3, R3, 0x80, RZ ;  /* 0x0000008003037810 */ /* 0x000fc60007ffe0ff */
[----:B0-----:R-:W-:-:S05]  /*0f90*/  IMAD.WIDE.U32 R4, R11, 0x2, R4 ;  /* 0x000000020b047825 */ /* 0x001fca00078e0004 */
[----:B------:R1:W-:Y:S02]  /*0fa0*/  STG.E.U16 desc[UR4][R4.64], R6 ;  /* 0x0000000604007986 */ /* 0x0003e4000c101504 */
.L_x_854:
[----:B------:R-:W-:-:S13]  /*0fb0*/  ISETP.GE.AND P0, PT, R3, R2, PT ;  /* 0x000000020300720c */ /* 0x000fda0003f06270 */
[----:B------:R-:W-:Y:S05]  /*0fc0*/  @P0 BRA `(.L_x_856) ;  /* 0x0000000000340947 */ /* 0x000fea0003800000 */
[----:B01----:R-:W0:Y:S01]  /*0fd0*/  LDC.64 R4, c[0x0][0x228] ;  /* 0x00008a00ff047b82 */ /* 0x003e220000000a00 */
[----:B------:R-:W-:Y:S02]  /*0fe0*/  IMAD.IADD R11, R0, 0x1, R3 ;  /* 0x00000001000b7824 */ /* 0x000fe400078e0203 */
[----:B------:R-:W-:Y:S02]  /*0ff0*/  VIADD R3, R3, 0x80 ;  /* 0x0000008003037836 */ /* 0x000fe40000000000 */
[----:B0-----:R-:W-:-:S05]  /*1000*/  IMAD.WIDE.U32 R4, R11, 0x2, R4 ;  /* 0x000000020b047825 */ /* 0x001fca00078e0004 */
[----:B------:R1:W-:Y:S02]  /*1010*/  STG.E.U16 desc[UR4][R4.64], R7 ;  /* 0x0000000704007986 */ /* 0x0003e4000c101504 */
.L_x_855:
        /* <DEDUP_REMOVED lines=8> */
.L_x_856:
[----:B------:R-:W-:Y:S05]  /*10a0*/  BSYNC B1 ;  /* 0x0000000000017941 */ /* 0x000fea0003800000 */
.L_x_852:
[----:B------:R-:W-:-:S13]  /*10b0*/  ISETP.GE.AND P0, PT, R3, R2, PT ;  /* 0x000000020300720c */ /* 0x000fda0003f06270 */
[----:B012---:R-:W0:Y:S01]  /*10c0*/  @!P0 LDC.64 R4, c[0x0][0x228] ;  /* 0x00008a00ff048b82 */ /* 0x007e220000000a00 */
[----:B------:R-:W-:Y:S01]  /*10d0*/  @!P0 IMAD.IADD R7, R0, 0x1, R3 ;  /* 0x0000000100078824 */ /* 0x000fe200078e0203 */
[----:B------:R-:W-:-:S03]  /*10e0*/  @!P0 IADD3 R3, R3, 0x80, RZ ;  /* 0x0000008003038810 */ /* 0x000fc60007ffe0ff */
[----:B0-----:R-:W-:-:S05]  /*10f0*/  @!P0 IMAD.WIDE.U32 R4, R7, 0x2, R4 ;  /* 0x0000000207048825 */ /* 0x001fca00078e0004 */
[----:B------:R2:W-:Y:S02]  /*1100*/  @!P0 STG.E.U16 desc[UR4][R4.64], R9 ;  /* 0x0000000904008986 */ /* 0x0005e4000c101504 */
.L_x_857:
[----:B------:R-:W-:Y:S05]  /*1110*/  BSYNC B0 ;  /* 0x0000000000007941 */ /* 0x000fea0003800000 */
.L_x_851:
        /* <DEDUP_REMOVED lines=8> */
.L_x_858:
        /* <DEDUP_REMOVED lines=14> */
.L_x_5684:


//--------------------- .text._ZN2at6native18elementwise_kernelILi128ELi4EZNS0_15gpu_kernel_implIZZZNS0_66_GLOBAL__N__d53a5ca4_28_ActivationLeakyReluKernel_cu_f5210f67_355426leaky_relu_backward_kernelERNS_18TensorIteratorBaseERKN3c106ScalarEENKUlvE_clEvENKUlvE1_clEvEUlNS6_4HalfESC_E_EEvS5_RKT_EUliE_EEviT1_ --------------------------
	.section	.text._ZN2at6native18elementwise_kernelILi128ELi4EZNS0_15gpu_kernel_implIZZZNS0_66_GLOBAL__N__d53a5ca4_28_ActivationLeakyReluKernel_cu_f5210f67_355426leaky_relu_backward_kernelERNS_18TensorIteratorBaseERKN3c106ScalarEENKUlvE_clEvENKUlvE1_clEvEUlNS6_4HalfESC_E_EEvS5_RKT_EUliE_EEviT1_,"ax",@progbits
	.align	128
        .global         _ZN2at6native18elementwise_kernelILi128ELi4EZNS0_15gpu_kernel_implIZZZNS0_66_GLOBAL__N__d53a5ca4_28_ActivationLeakyReluKernel_cu_f5210f67_355426leaky_relu_backward_kernelERNS_18TensorIteratorBaseERKN3c106ScalarEENKUlvE_clEvENKUlvE1_clEvEUlNS6_4HalfESC_E_EEvS5_RKT_EUliE_EEviT1_
        .type           _ZN2at6native18elementwise_kernelILi128ELi4EZNS0_15gpu_kernel_implIZZZNS0_66_GLOBAL__N__d53a5ca4_28_ActivationLeakyReluKernel_cu_f5210f67_355426leaky_relu_backward_kernelERNS_18TensorIteratorBaseERKN3c106ScalarEENKUlvE_clEvENKUlvE1_clEvEUlNS6_4HalfESC_E_EEvS5_RKT_EUliE_EEviT1_,@function
        .size           _ZN2at6native18elementwise_kernelILi128ELi4EZNS0_15gpu_kernel_implIZZZNS0_66_GLOBAL__N__d53a5ca4_28_ActivationLeakyReluKernel_cu_f5210f67_355426leaky_relu_backward_kernelERNS_18TensorIteratorBaseERKN3c106ScalarEENKUlvE_clEvENKUlvE1_clEvEUlNS6_4HalfESC_E_EEvS5_RKT_EUliE_EEviT1_,(.L_x_5685 - _ZN2at6native18elementwise_kernelILi128ELi4EZNS0_15gpu_kernel_implIZZZNS0_66_GLOBAL__N__d53a5ca4_28_ActivationLeakyReluKernel_cu_f5210f67_355426leaky_relu_backward_kernelERNS_18TensorIteratorBaseERKN3c106ScalarEENKUlvE_clEvENKUlvE1_clEvEUlNS6_4HalfESC_E_EEvS5_RKT_EUliE_EEviT1_)
        .other          _ZN2at6native18elementwise_kernelILi128ELi4EZNS0_15gpu_kernel_implIZZZNS0_66_GLOBAL__N__d53a5ca4_28_ActivationLeakyReluKernel_cu_f5210f67_355426leaky_relu_backward_kernelERNS_18TensorIteratorBaseERKN3c106ScalarEENKUlvE_clEvENKUlvE1_clEvEUlNS6_4HalfESC_E_EEvS5_RKT_EUliE_EEviT1_,@"STO_CUDA_ENTRY STV_DEFAULT"
_ZN2at6native18elementwise_kernelILi128ELi4EZNS0_15gpu_kernel_implIZZZNS0_66_GLOBAL__N__d53a5ca4_28_ActivationLeakyReluKernel_cu_f5210f67_355426leaky_relu_backward_kernelERNS_18TensorIteratorBaseERKN3c106ScalarEENKUlvE_clEvENKUlvE1_clEvEUlNS6_4HalfESC_E_EEvS5_RKT_EUliE_EEviT1_:
.text._ZN2at6native18elementwise_kernelILi128ELi4EZNS0_15gpu_kernel_implIZZZNS0_66_GLOBAL__N__d53a5ca4_28_ActivationLeakyReluKernel_cu_f5210f67_355426leaky_relu_backward_kernelERNS_18TensorIteratorBaseERKN3c106ScalarEENKUlvE_clEvENKUlvE1_clEvEUlNS6_4HalfESC_E_EEvS5_RKT_EUliE_EEviT1_:
        /* <DEDUP_REMOVED lines=365> */
.L_x_861:
        /* <DEDUP_REMOVED lines=20> */
[----:B0-----:R-:W-:-:S04]  /*1810*/  F2FP.F16.F32.PACK_AB R0, RZ, R0 ;  /* 0x00000000ff00723e */ /* 0x001fc800000000ff */
[----:B------:R-:W-:Y:S01]  /*1820*/  PRMT R19, R0, 0x7610, R19 ;  /* 0x0000761000137816 */ /* 0x000fe20000000013 */
[----:B------:R-:W-:Y:S06]  /*1830*/  BRA `(.L_x_867) ;  /* 0x0000000c00d07947 */ /* 0x000fec0003800000 */
.L_x_865:
[----:B------:R-:W2:Y:S02]  /*1840*/  LDG.E.U8 R2, desc[UR36][R2.64] ;  /* 0x0000002402027981 */ /* 0x000ea4000c1e1100 */
[----:B--2---:R-:W-:-:S04]  /*1850*/  I2FP.F32.U32 R0, R2 ;  /* 0x0000000200007245 */ /* 0x004fc80000201000 */
[----:B------:R-:W-:-:S04]  /*1860*/  F2FP.F16.F32.PACK_AB R0, RZ, R0 ;  /* 0x00000000ff00723e */ /* 0x000fc800000000ff */
[----:B------:R-:W-:Y:S01]  /*1870*/  PRMT R19, R0, 0x7610, R19 ;  /* 0x0000761000137816 */ /* 0x000fe20000000013 */
[----:B------:R-:W-:Y:S06]  /*1880*/  BRA `(.L_x_867) ;  /* 0x0000000c00bc7947 */ /* 0x000fec0003800000 */
.L_x_864:
        /* <DEDUP_REMOVED lines=8> */
[----:B0-----:R-:W-:-:S04]  /*1910*/  F2FP.F16.F32.PACK_AB R0, RZ, R0 ;  /* 0x00000000ff00723e */ /* 0x001fc800000000ff */
[----:B------:R-:W-:Y:S01]  /*1920*/  PRMT R19, R0, 0x7610, R19 ;  /* 0x0000761000137816 */ /* 0x000fe20000000013 */
[----:B------:R-:W-:Y:S06]  /*1930*/  BRA `(.L_x_867) ;  /* 0x0000000c00907947 */ /* 0x000fec0003800000 */
.L_x_869:
[----:B------:R-:W2:Y:S02]  /*1940*/  LDG.E R2, desc[UR36][R2.64] ;  /* 0x0000002402027981 */ /* 0x000ea4000c1e1900 */
[----:B--2---:R-:W-:-:S04]  /*1950*/  I2FP.F32.S32 R0, R2 ;  /* 0x0000000200007245 */ /* 0x004fc80000201400 */
[----:B------:R-:W-:-:S04]  /*1960*/  F2FP.F16.F32.PACK_AB R0, RZ, R0 ;  /* 0x00000000ff00723e */ /* 0x000fc800000000ff */
[----:B------:R-:W-:Y:S01]  /*1970*/  PRMT R19, R0, 0x7610, R19 ;  /* 0x0000761000137816 */ /* 0x000fe20000000013 */
[----:B------:R-:W-:Y:S06]  /*1980*/  BRA `(.L_x_867) ;  /* 0x0000000c007c7947 */ /* 0x000fec0003800000 */
.L_x_868:
[----:B------:R-:W2:Y:S02]  /*1990*/  LDG.E.U16 R2, desc[UR36][R2.64] ;  /* 0x0000002402027981 */ /* 0x000ea4000c1e1500 */
[----:B--2---:R-:W0:Y:S02]  /*19a0*/  I2F.S16 R0, R2 ;  /* 0x0000000200007306 */ /* 0x004e240000101400 */
[----:B0-----:R-:W-:-:S04]  /*19b0*/  F2FP.F16.F32.PACK_AB R0, RZ, R0 ;  /* 0x00000000ff00723e */ /* 0x001fc800000000ff */
[----:B------:R-:W-:Y:S01]  /*19c0*/  PRMT R19, R0, 0x7610, R19 ;  /* 0x0000761000137816 */ /* 0x000fe20000000013 */
[----:B------:R-:W-:Y:S06]  /*19d0*/  BRA `(.L_x_867) ;  /* 0x0000000c00687947 */ /* 0x000fec0003800000 */
.L_x_863:
[----:B------:R-:W-:-:S13]  /*19e0*/  ISETP.GT.AND P0, PT, R4, 0x6, PT ;  /* 0x000000060400780c */ /* 0x000fda0003f04270 */
[----:B------:R-:W-:Y:S05]  /*19f0*/  @P0 BRA `(.L_x_870) ;  /* 0x0000000000240947 */ /* 0x000fea0003800000 */
[----:B------:R-:W-:-:S13]  /*1a00*/  ISETP.NE.AND P0, PT, R4, 0x5, PT ;  /* 0x000000050400780c */ /* 0x000fda0003f05270 */
[----:B------:R-:W-:Y:S05]  /*1a10*/  @!P0 BRA `(.L_x_871) ;  /* 0x0000000000148947 */ /* 0x000fea0003800000 */
[----:B------:R-:W-:-:S13]  /*1a20*/  ISETP.NE.AND P0, PT, R4, 0x6, PT ;  /* 0x000000060400780c */ /* 0x000fda0003f05270 */
[----:B------:R-:W-:Y:S05]  /*1a30*/  @P0 BRA `(.L_x_866) ;  /* 0x0000000800e40947 */ /* 0x000fea0003800000 */
[----:B------:R-:W2:Y:S02]  /*1a40*/  LDG.E R2, desc[UR36][R2.64] ;  /* 0x0000002402027981 */ /* 0x000ea4000c1e1900 */
[----:B--2---:R-:W-:Y:S01]  /*1a50*/  F2FP.F16.F32.PACK_AB R19, RZ, R2 ;  /* 0x00000002ff13723e */ /* 0x004fe200000000ff */
[----:B------:R-:W-:Y:S06]  /*1a60*/  BRA `(.L_x_867) ;  /* 0x0000000c00447947 */ /* 0x000fec0003800000 */
.L_x_871:
[----:B------:R0:W5:Y:S01]  /*1a70*/  LDG.E.U16 R19, desc[UR36][R2.64] ;  /* 0x0000002402137981 */ /* 0x000162000c1e1500 */
[----:B------:R-:W-:Y:S05]  /*1a80*/  BRA `(.L_x_867) ;  /* 0x0000000c003c7947 */ /* 0x000fea0003800000 */
.L_x_870:
[----:B------:R-:W-:-:S13]  /*1a90*/  ISETP.NE.AND P0, PT, R4, 0x7, PT ;  /* 0x000000070400780c */ /* 0x000fda0003f05270 */
[----:B------:R-:W-:Y:S05]  /*1aa0*/  @!P0 BRA `(.L_x_872) ;  /* 0x0000000000248947 */ /* 0x000fea0003800000 */
[----:B------:R-:W-:-:S13]  /*1ab0*/  ISETP.NE.AND P0, PT, R4, 0x8, PT ;  /* 0x000000080400780c */ /* 0x000fda0003f05270 */
[----:B------:R-:W-:Y:S05]  /*1ac0*/  @!P0 BRA `(.L_x_873) ;  /* 0x0000000000148947 */ /* 0x000fea0003800000 */
[----:B------:R-:W-:-:S13]  /*1ad0*/  ISETP.NE.AND P0, PT, R4, 0x9, PT ;  /* 0x000000090400780c */ /* 0x000fda0003f05270 */
[----:B------:R-:W-:Y:S05]  /*1ae0*/  @P0 BRA `(.L_x_866) ;  /* 0x0000000800b80947 */ /* 0x000fea0003800000 */
[----:B------:R-:W2:Y:S02]  /*1af0*/  LDG.E R2, desc[UR36][R2.64] ;  /* 0x0000002402027981 */ /* 0x000ea4000c1e1900 */
[----:B--2---:R-:W-:Y:S01]  /*1b00*/  F2FP.F16.F32.PACK_AB R19, RZ, R2 ;  /* 0x00000002ff13723e */ /* 0x004fe200000000ff */
[----:B------:R-:W-:Y:S06]  /*1b10*/  BRA `(.L_x_867) ;  /* 0x0000000c00187947 */ /* 0x000fec0003800000 */
.L_x_873:
[----:B------:R1:W5:Y:S01]  /*1b20*/  LDG.E.U16 R19, desc[UR36][R2.64] ;  /* 0x0000002402137981 */ /* 0x000362000c1e1500 */
[----:B------:R-:W-:Y:S05]  /*1b30*/  BRA `(.L_x_867) ;  /* 0x0000000c00107947 */ /* 0x000fea0003800000 */
.L_x_872:
[----:B------:R-:W2:Y:S01]  /*1b40*/  LDG.E.64 R2, desc[UR36][R2.64] ;  /* 0x0000002402027981 */ /* 0x000ea2000c1e1b00 */
[----:B------:R-:W-:Y:S01]  /*1b50*/  UMOV UR4, 0xf0000000 ;  /* 0xf000000000047882 */ /* 0x000fe20000000000 */
[----:B------:R-:W-:Y:S01]  /*1b60*/  UMOV UR5, 0x380fffff ;  /* 0x380fffff00057882 */ /* 0x000fe20000000000 */
[----:B--2---:R-:W0:Y:S01]  /*1b70*/  F2F.F32.F64 R0, R2 ;  /* 0x0000000200007310 */ /* 0x004e220000301000 */
[----:B------:R-:W-:-:S14]  /*1b80*/  DSETP.GEU.AND P0, PT, |R2|, UR4, PT ;  /* 0x0000000402007e2a */ /* 0x000fdc000bf0e200 */
[----:B0-----:R-:W-:-:S05]  /*1b90*/  @!P0 FMUL R0, R0, 1.175494350822287508e-38 ;  /* 0x0080000000008820 */ /* 0x001fca0000400000 */
[----:B------:R-:W-:-:S04]  /*1ba0*/  F2FP.F16.F32.PACK_AB R0, RZ, R0 ;  /* 0x00000000ff00723e */ /* 0x000fc800000000ff */
[----:B------:R-:W-:Y:S01]  /*1bb0*/  PRMT R19, R0, 0x7610, R19 ;  /* 0x0000761000137816 */ /* 0x000fe20000000013 */
[----:B------:R-:W-:Y:S06]  /*1bc0*/  BRA `(.L_x_867) ;  /* 0x0000000800ec7947 */ /* 0x000fec0003800000 */
.L_x_862:
        /* <DEDUP_REMOVED lines=11> */
[----:B------:R-:W-:-:S04]  /*1c80*/  F2FP.F16.F32.PACK_AB R0, RZ, R0 ;  /* 0x00000000ff00723e */ /* 0x000fc800000000ff */
[----:B------:R-:W-:Y:S01]  /*1c90*/  PRMT R19, R0, 0x7610, R19 ;  /* 0x0000761000137816 */ /* 0x000fe20000000013 */
[----:B------:R-:W-:Y:S06]  /*1ca0*/  BRA `(.L_x_867) ;  /* 0x0000000800b47947 */ /* 0x000fec0003800000 */
.L_x_876:
        /* <DEDUP_REMOVED lines=9> */
.L_x_875:
        /* <DEDUP_REMOVED lines=25> */
[----:B------:R-:W-:-:S04]  /*1ed0*/  F2FP.F16.F32.PACK_AB R5, RZ, R5 ;  /* 0x00000005ff05723e */ /* 0x000fc800000000ff */
[----:B------:R-:W-:Y:S01]  /*1ee0*/  PRMT R19, R5, 0x7610, R19 ;  /* 0x0000761005137816 */ /* 0x000fe20000000013 */
[----:B------:R-:W-:Y:S06]  /*1ef0*/  BRA `(.L_x_867) ;  /* 0x0000000800207947 */ /* 0x000fec0003800000 */
.L_x_878:
        /* <DEDUP_REMOVED lines=12> */
[----:B------:R-:W-:-:S04]  /*1fc0*/  F2FP.F16.F32.PACK_AB R4, RZ, R4 ;  /* 0x00000004ff04723e */ /* 0x000fc800000000ff */
[----:B------:R-:W-:Y:S01]  /*1fd0*/  PRMT R19, R4, 0x7610, R19 ;  /* 0x0000761004137816 */ /* 0x000fe20000000013 */
[----:B------:R-:W-:Y:S06]  /*1fe0*/  BRA `(.L_x_867) ;  /* 0x0000000400e47947 */ /* 0x000fec0003800000 */
.L_x_877:
[----:B------:R-:W2:Y:S02]  /*1ff0*/  LDG.E.U16 R0, desc[UR36][R2.64] ;  /* 0x0000002402007981 */ /* 0x000ea4000c1e1500 */
[----:B--2---:R-:W-:-:S05]  /*2000*/  IMAD.U32 R0, R0, 0x10000, RZ ;  /* 0x0001000000007824 */ /* 0x004fca00078e00ff */
[----:B------:R-:W-:-:S04]  /*2010*/  F2FP.F16.F32.PACK_AB R0, RZ, R0 ;  /* 0x00000000ff00723e */ /* 0x000fc800000000ff */
[----:B------:R-:W-:Y:S01]  /*2020*/  PRMT R19, R0, 0x7610, R19 ;  /* 0x0000761000137816 */ /* 0x000fe20000000013 */
[----:B------:R-:W-:Y:S06]  /*2030*/  BRA `(.L_x_867) ;  /* 0x0000000400d07947 */ /* 0x000fec0003800000 */
.L_x_874:
        /* <DEDUP_REMOVED lines=10> */
[----:B------:R-:W-:-:S04]  /*20e0*/  F2FP.F16.F32.PACK_AB R0, RZ, R0 ;  /* 0x00000000ff00723e */ /* 0x000fc800000000ff */
[----:B------:R-:W-:Y:S01]  /*20f0*/  PRMT R19, R0, 0x7610, R19 ;  /* 0x0000761000137816 */ /* 0x000fe20000000013 */
[----:B------:R-:W-:Y:S06]  /*2100*/  BRA `(.L_x_867) ;  /* 0x00000004009c7947 */ /* 0x000fec0003800000 */
.L_x_881:
        /* <DEDUP_REMOVED lines=21> */
.L_x_885:
[----:B------:R-:W-:Y:S05]  /*2260*/  BSYNC B1 ;  /* 0x0000000000017941 */ /* 0x000fea0003800000 */
.L_x_884:
[----:B------:R-:W-:Y:S01]  /*2270*/  LEA R3, R0, 0x3b800000, 0x17 ;  /* 0x3b80000000037811 */ /* 0x000fe200078eb8ff */
[----:B------:R-:W-:-:S05]  /*2280*/  IMAD.SHL.U32 R0, R2, 0x100000, RZ ;  /* 0x0010000002007824 */ /* 0x000fca00078e00ff */
[----:B------:R-:W-:-:S07]  /*2290*/  LOP3.LUT R0, R3, R0, R4, 0xfe, !PT ;  /* 0x0000000003007212 */ /* 0x000fce00078efe04 */
.L_x_883:
[----:B------:R-:W-:Y:S05]  /*22a0*/  BSYNC B0 ;  /* 0x0000000000007941 */ /* 0x000fea0003800000 */
.L_x_882:
[----:B------:R-:W-:-:S04]  /*22b0*/  F2FP.F16.F32.PACK_AB R0, RZ, R0 ;  /* 0x00000000ff00723e */ /* 0x000fc800000000ff */
[----:B------:R-:W-:Y:S01]  /*22c0*/  PRMT R19, R0, 0x7610, R19 ;  /* 0x0000761000137816 */ /* 0x000fe20000000013 */
[----:B------:R-:W-:Y:S06]  /*22d0*/  BRA `(.L_x_867) ;  /* 0x0000000400287947 */ /* 0x000fec0003800000 */
.L_x_880:
        /* <DEDUP_REMOVED lines=21> */
.L_x_889:
[----:B------:R-:W-:Y:S05]  /*2430*/  BSYNC B1 ;  /* 0x0000000000017941 */ /* 0x000fea0003800000 */
.L_x_888:
[----:B------:R-:W-:Y:S01]  /*2440*/  LEA R3, R0, 0x37800000, 0x17 ;  /* 0x3780000000037811 */ /* 0x000fe200078eb8ff */
[----:B------:R-:W-:-:S05]  /*2450*/  IMAD.SHL.U32 R0, R2, 0x200000, RZ ;  /* 0x0020000002007824 */ /* 0x000fca00078e00ff */
[----:B------:R-:W-:-:S07]  /*2460*/  LOP3.LUT R0, R3, R0, R4, 0xfe, !PT ;  /* 0x0000000003007212 */ /* 0x000fce00078efe04 */
.L_x_887:
[----:B------:R-:W-:Y:S05]  /*2470*/  BSYNC B0 ;  /* 0x0000000000007941 */ /* 0x000fea0003800000 */
.L_x_886:
[----:B------:R-:W-:-:S04]  /*2480*/  F2FP.F16.F32.PACK_AB R0, RZ, R0 ;  /* 0x00000000ff00723e */ /* 0x000fc800000000ff */
[----:B------:R-:W-:Y:S01]  /*2490*/  PRMT R19, R0, 0x7610, R19 ;  /* 0x0000761000137816 */ /* 0x000fe20000000013 */
[----:B------:R-:W-:Y:S06]  /*24a0*/  BRA `(.L_x_867) ;  /* 0x0000000000b47947 */ /* 0x000fec0003800000 */
.L_x_879:
        /* <DEDUP_REMOVED lines=14> */
.L_x_893:
[----:B------:R-:W-:Y:S05]  /*2590*/  BSYNC B0 ;  /* 0x0000000000007941 */ /* 0x000fea0003800000 */
.L_x_892:
[----:B------:R-:W-:-:S04]  /*25a0*/  F2FP.F16.F32.PACK_AB R0, RZ, R0 ;  /* 0x00000000ff00723e */ /* 0x000fc800000000ff */
[----:B------:R-:W-:Y:S01]  /*25b0*/  PRMT R19, R0, 0x7610, R19 ;  /* 0x0000761000137816 */ /* 0x000fe20000000013 */
[----:B------:R-:W-:Y:S06]  /*25c0*/  BRA `(.L_x_867) ;  /* 0x00000000006c7947 */ /* 0x000fec0003800000 */
.L_x_866:
        /* <DEDUP_REMOVED lines=16> */
.L_x_894:
[----:B------:R-:W-:Y:S01]  /*26d0*/  PRMT R19, RZ, 0x7610, R19 ;  /* 0x00007610ff137816 */ /* 0x000fe20000000013 */
[----:B------:R-:W-:Y:S06]  /*26e0*/  BRA `(.L_x_867) ;  /* 0x0000000000247947 */ /* 0x000fec0003800000 */
.L_x_891:
[----:B------:R-:W2:Y:S02]  /*26f0*/  LDG.E.64 R2, desc[UR36][R2.64] ;  /* 0x0000002402027981 */ /* 0x000ea4000c1e1b00 */
[----:B--2---:R-:W0:Y:S02]  /*2700*/  I2F.U64 R0, R2 ;  /* 0x0000000200007312 */ /* 0x004e240000301000 */
[----:B0-----:R-:W-:-:S04]  /*2710*/  F2FP.F16.F32.PACK_AB R0, RZ, R0 ;  /* 0x00000000ff00723e */ /* 0x001fc800000000ff */
[----:B------:R-:W-:Y:S01]  /*2720*/  PRMT R19, R0, 0x7610, R19 ;  /* 0x0000761000137816 */ /* 0x000fe20000000013 */
[----:B------:R-:W-:Y:S06]  /*2730*/  BRA `(.L_x_867) ;  /* 0x0000000000107947 */ /* 0x000fec0003800000 */
.L_x_890:
[----:B------:R-:W2:Y:S02]  /*2740*/  LDG.E R2, desc[UR36][R2.64] ;  /* 0x0000002402027981 */ /* 0x000ea4000c1e1900 */
[----:B--2---:R-:W-:-:S04]  /*2750*/  I2FP.F32.U32 R0, R2 ;  /* 0x0000000200007245 */ /* 0x004fc80000201000 */
[----:B------:R-:W-:-:S04]  /*2760*/  F2FP.F16.F32.PACK_AB R0, RZ, R0 ;  /* 0x00000000ff00723e */ /* 0x000fc800000000ff */
[----:B------:R-:W-:-:S07]  /*2770*/  PRMT R19, R0, 0x7610, R19 ;  /* 0x0000761000137816 */ /* 0x000fce0000000013 */
.L_x_867:
[----:B------:R-:W2:Y:S01]  /*2780*/  LDC.U8 R4, c[0x0][0x4a2] ;  /* 0x00012880ff047b82 */ /* 0x000ea20000000000 */
[----:B------:R-:W-:Y:S02]  /*2790*/  ULDC.64 UR4, c[0x0][0x488] ;  /* 0x0001220000047ab9 */ /* 0x000fe40000000a00 */
[----:B01----:R-:W-:-:S05]  /*27a0*/  IADD3 R2, P1, R22, UR4, RZ ;  /* 0x0000000416027c10 */ /* 0x003fca000ff3e0ff */
[----:B------:R-:W-:Y:S01]  /*27b0*/  IMAD.X R3, RZ, RZ, UR5, P1 ;  /* 0x00000005ff037e24 */ /* 0x000fe200088e06ff */
[----:B--2---:R-:W-:-:S04]  /*27c0*/  PRMT R0, R4, 0x9910, RZ ;  /* 0x0000991004007816 */ /* 0x004fc800000000ff */
        /* <DEDUP_REMOVED lines=12> */
[----:B0-----:R-:W-:Y:S01]  /*2890*/  F2FP.F16.F32.PACK_AB R0, RZ, R0 ;  /* 0x00000000ff00723e */ /* 0x001fe200000000ff */
[----:B------:R-:W-:Y:S06]  /*28a0*/  BRA `(.L_x_900) ;  /* 0x0000000c00987947 */ /* 0x000fec0003800000 */
.L_x_898:
[----:B------:R-:W2:Y:S02]  /*28b0*/  LDG.E.U8 R2, desc[UR36][R2.64] ;  /* 0x0000002402027981 */ /* 0x000ea4000c1e1100 */
[----:B--2---:R-:W-:-:S04]  /*28c0*/  I2FP.F32.U32 R0, R2 ;  /* 0x0000000200007245 */ /* 0x004fc80000201000 */
[----:B------:R-:W-:Y:S01]  /*28d0*/  F2FP.F16.F32.PACK_AB R0, RZ, R0 ;  /* 0x00000000ff00723e */ /* 0x000fe200000000ff */
[----:B------:R-:W-:Y:S06]  /*28e0*/  BRA `(.L_x_900) ;  /* 0x0000000c00887947 */ /* 0x000fec0003800000 */
.L_x_897:
        /* <DEDUP_REMOVED lines=8> */
[----:B0-----:R-:W-:Y:S01]  /*2970*/  F2FP.F16.F32.PACK_AB R0, RZ, R0 ;  /* 0x00000000ff00723e */ /* 0x001fe200000000ff */
[----:B------:R-:W-:Y:S06]  /*2980*/  BRA `(.L_x_900) ;  /* 0x0000000c00607947 */ /* 0x000fec0003800000 */
.L_x_902:
[----:B------:R-:W2:Y:S02]  /*2990*/  LDG.E R2, desc[UR36][R2.64] ;  /* 0x0000002402027981 */ /* 0x000ea4000c1e1900 */
[----:B--2---:R-:W-:-:S04]  /*29a0*/  I2FP.F32.S32 R0, R2 ;  /* 0x0000000200007245 */ /* 0x004fc80000201400 */
[----:B------:R-:W-:Y:S01]  /*29b0*/  F2FP.F16.F32.PACK_AB R0, RZ, R0 ;  /* 0x00000000ff00723e */ /* 0x000fe200000000ff */
[----:B------:R-:W-:Y:S06]  /*29c0*/  BRA `(.L_x_900) ;  /* 0x0000000c00507947 */ /* 0x000fec0003800000 */
.L_x_901:
[----:B------:R-:W2:Y:S02]  /*29d0*/  LDG.E.U16 R2, desc[UR36][R2.64] ;  /* 0x0000002402027981 */ /* 0x000ea4000c1e1500 */
[----:B--2---:R-:W0:Y:S02]  /*29e0*/  I2F.S16 R0, R2 ;  /* 0x0000000200007306 */ /* 0x004e240000101400 */
[----:B0-----:R-:W-:Y:S01]  /*29f0*/  F2FP.F16.F32.PACK_AB R0, RZ, R0 ;  /* 0x00000000ff00723e */ /* 0x001fe200000000ff */
[----:B------:R-:W-:Y:S06]  /*2a00*/  BRA `(.L_x_900) ;  /* 0x0000000c00407947 */ /* 0x000fec0003800000 */
.L_x_896:
        /* <DEDUP_REMOVED lines=9> */
.L_x_904:
[----:B------:R1:W5:Y:S01]  /*2aa0*/  LDG.E.U16 R0, desc[UR36][R2.64] ;  /* 0x0000002402007981 */ /* 0x000362000c1e1500 */
[----:B------:R-:W-:Y:S05]  /*2ab0*/  BRA `(.L_x_900) ;  /* 0x0000000c00147947 */ /* 0x000fea0003800000 */
.L_x_903:
        /* <DEDUP_REMOVED lines=9> */
.L_x_906:
[----:B------:R0:W5:Y:S01]  /*2b50*/  LDG.E.U16 R0, desc[UR36][R2.64] ;  /* 0x0000002402007981 */ /* 0x000162000c1e1500 */
[----:B------:R-:W-:Y:S05]  /*2b60*/  BRA `(.L_x_900) ;  /* 0x0000000800e87947 */ /* 0x000fea0003800000 */
.L_x_905:
[----:B------:R-:W2:Y:S01]  /*2b70*/  LDG.E.64 R2, desc[UR36][R2.64] ;  /* 0x0000002402027981 */ /* 0x000ea2000c1e1b00 */
[----:B------:R-:W-:Y:S01]  /*2b80*/  UMOV UR4, 0xf0000000 ;  /* 0xf000000000047882 */ /* 0x000fe20000000000 */
[----:B------:R-:W-:Y:S01]  /*2b90*/  UMOV UR5, 0x380fffff ;  /* 0x380fffff00057882 */ /* 0x000fe20000000000 */
[----:B--2---:R-:W0:Y:S01]  /*2ba0*/  F2F.F32.F64 R0, R2 ;  /* 0x0000000200007310 */ /* 0x004e220000301000 */
[----:B------:R-:W-:-:S14]  /*2bb0*/  DSETP.GEU.AND P0, PT, |R2|, UR4, PT ;  /* 0x0000000402007e2a */ /* 0x000fdc000bf0e200 */
[----:B0-----:R-:W-:-:S05]  /*2bc0*/  @!P0 FMUL R0, R0, 1.175494350822287508e-38 ;  /* 0x0080000000008820 */ /* 0x001fca0000400000 */
[----:B------:R-:W-:Y:S01]  /*2bd0*/  F2FP.F16.F32.PACK_AB R0, RZ, R0 ;  /* 0x00000000ff00723e */ /* 0x000fe200000000ff */
[----:B------:R-:W-:Y:S06]  /*2be0*/  BRA `(.L_x_900) ;  /* 0x0000000800c87947 */ /* 0x000fec0003800000 */
.L_x_895:
        /* <DEDUP_REMOVED lines=11> */
[----:B------:R-:W-:Y:S01]  /*2ca0*/  F2FP.F16.F32.PACK_AB R0, RZ, R0 ;  /* 0x00000000ff00723e */ /* 0x000fe200000000ff */
[----:B------:R-:W-:Y:S06]  /*2cb0*/  BRA `(.L_x_900) ;  /* 0x0000000800947947 */ /* 0x000fec0003800000 */
.L_x_909:
        /* <DEDUP_REMOVED lines=8> */
.L_x_908:
        /* <DEDUP_REMOVED lines=28> */
.L_x_911:
        /* <DEDUP_REMOVED lines=15> */
.L_x_910:
[----:B------:R-:W2:Y:S02]  /*2ff0*/  LDG.E.U16 R0, desc[UR36][R2.64] ;  /* 0x0000002402007981 */ /* 0x000ea4000c1e1500 */
[----:B--2---:R-:W-:-:S05]  /*3000*/  IMAD.U32 R0, R0, 0x10000, RZ ;  /* 0x0001000000007824 */ /* 0x004fca00078e00ff */
[----:B------:R-:W-:Y:S01]  /*3010*/  F2FP.F16.F32.PACK_AB R0, RZ, R0 ;  /* 0x00000000ff00723e */ /* 0x000fe200000000ff */
[----:B------:R-:W-:Y:S06]  /*3020*/  BRA `(.L_x_900) ;  /* 0x0000000400b87947 */ /* 0x000fec0003800000 */
.L_x_907:
        /* <DEDUP_REMOVED lines=10> */
[----:B------:R-:W-:Y:S01]  /*30d0*/  F2FP.F16.F32.PACK_AB R0, RZ, R0 ;  /* 0x00000000ff00723e */ /* 0x000fe200000000ff */
[----:B------:R-:W-:Y:S06]  /*30e0*/  BRA `(.L_x_900) ;  /* 0x0000000400887947 */ /* 0x000fec0003800000 */
.L_x_914:
        /* <DEDUP_REMOVED lines=21> */
.L_x_918:
[----:B------:R-:W-:Y:S05]  /*3240*/  BSYNC B1 ;  /* 0x0000000000017941 */ /* 0x000fea0003800000 */
.L_x_917:
[----:B------:R-:W-:Y:S01]  /*3250*/  LEA R3, R0, 0x3b800000, 0x17 ;  /* 0x3b80000000037811 */ /* 0x000fe200078eb8ff */
[----:B------:R-:W-:-:S05]  /*3260*/  IMAD.SHL.U32 R0, R2, 0x100000, RZ ;  /* 0x0010000002007824 */ /* 0x000fca00078e00ff */
[----:B------:R-:W-:-:S07]  /*3270*/  LOP3.LUT R0, R3, R0, R4, 0xfe, !PT ;  /* 0x0000000003007212 */ /* 0x000fce00078efe04 */
.L_x_916:
[----:B------:R-:W-:Y:S05]  /*3280*/  BSYNC B0 ;  /* 0x0000000000007941 */ /* 0x000fea0003800000 */
.L_x_915:
[----:B------:R-:W-:Y:S01]  /*3290*/  F2FP.F16.F32.PACK_AB R0, RZ, R0 ;  /* 0x00000000ff00723e */ /* 0x000fe200000000ff */
[----:B------:R-:W-:Y:S06]  /*32a0*/  BRA `(.L_x_900) ;  /* 0x0000000400187947 */ /* 0x000fec0003800000 */
.L_x_913:
        /* <DEDUP_REMOVED lines=21> */
.L_x_922:
[----:B------:R-:W-:Y:S05]  /*3400*/  BSYNC B1 ;  /* 0x0000000000017941 */ /* 0x000fea0003800000 */
.L_x_921:
[----:B------:R-:W-:Y:S01]  /*3410*/  LEA R3, R0, 0x37800000, 0x17 ;  /* 0x3780000000037811 */ /* 0x000fe200078eb8ff */
[----:B------:R-:W-:-:S05]  /*3420*/  IMAD.SHL.U32 R0, R2, 0x200000, RZ ;  /* 0x0020000002007824 */ /* 0x000fca00078e00ff */
[----:B------:R-:W-:-:S07]  /*3430*/  LOP3.LUT R0, R3, R0, R4, 0xfe, !PT ;  /* 0x0000000003007212 */ /* 0x000fce00078efe04 */
.L_x_920:
[----:B------:R-:W-:Y:S05]  /*3440*/  BSYNC B0 ;  /* 0x0000000000007941 */ /* 0x000fea0003800000 */
.L_x_919:
[----:B------:R-:W-:Y:S01]  /*3450*/  F2FP.F16.F32.PACK_AB R0, RZ, R0 ;  /* 0x00000000ff00723e */ /* 0x000fe200000000ff */
[----:B------:R-:W-:Y:S06]  /*3460*/  BRA `(.L_x_900) ;  /* 0x0000000000a87947 */ /* 0x000fec0003800000 */
.L_x_912:
        /* <DEDUP_REMOVED lines=14> */
.L_x_926:
[----:B------:R-:W-:Y:S05]  /*3550*/  BSYNC B0 ;  /* 0x0000000000007941 */ /* 0x000fea0003800000 */
.L_x_925:
[----:B------:R-:W-:Y:S01]  /*3560*/  F2FP.F16.F32.PACK_AB R0, RZ, R0 ;  /* 0x00000000ff00723e */ /* 0x000fe200000000ff */
[----:B------:R-:W-:Y:S06]  /*3570*/  BRA `(.L_x_900) ;  /* 0x0000000000647947 */ /* 0x000fec0003800000 */
.L_x_899:
        /* <DEDUP_REMOVED lines=16> */
.L_x_927:
[----:B------:R-:W-:Y:S01]  /*3680*/  PRMT R0, RZ, 0x7610, R0 ;  /* 0x00007610ff007816 */ /* 0x000fe20000000000 */
[----:B------:R-:W-:Y:S06]  /*3690*/  BRA `(.L_x_900) ;  /* 0x00000000001c7947 */ /* 0x000fec0003800000 */
.L_x_924:
[----:B------:R-:W2:Y:S02]  /*36a0*/  LDG.E.64 R2, desc[UR36][R2.64] ;  /* 0x0000002402027981 */ /* 0x000ea4000c1e1b00 */
[----:B--2---:R-:W0:Y:S02]  /*36b0*/  I2F.U64 R0, R2 ;  /* 0x0000000200007312 */ /* 0x004e240000301000 */
[----:B0-----:R-:W-:Y:S01]  /*36c0*/  F2FP.F16.F32.PACK_AB R0, RZ, R0 ;  /* 0x00000000ff00723e */ /* 0x001fe200000000ff */
[----:B------:R-:W-:Y:S06]  /*36d0*/  BRA `(.L_x_900) ;  /* 0x00000000000c7947 */ /* 0x000fec0003800000 */
.L_x_923:
[----:B------:R-:W2:Y:S02]  /*36e0*/  LDG.E R2, desc[UR36][R2.64] ;  /* 0x0000002402027981 */ /* 0x000ea4000c1e1900 */
[----:B--2---:R-:W-:-:S04]  /*36f0*/  I2FP.F32.U32 R0, R2 ;  /* 0x0000000200007245 */ /* 0x004fc80000201000 */
[----:B------:R-:W-:-:S07]  /*3700*/  F2FP.F16.F32.PACK_AB R0, RZ, R0 ;  /* 0x00000000ff00723e */ /* 0x000fce00000000ff */
.L_x_900:
[----:B01----:R-:W0:Y:S01]  /*3710*/  LDC.U8 R3, c[0x0][0x4a0] ;  /* 0x00012800ff037b82 */ /* 0x003e220000000000 */
[----:B-----5:R-:W-:Y:S01]  /*3720*/  HADD2.F32 R19, -RZ, R19.H0_H0 ;  /* 0x20000013ff137230 */ /* 0x020fe20000004100 */
[----:B------:R-:W-:Y:S01]  /*3730*/  ULDC UR4, c[0x0][0x490] ;  /* 0x0001240000047ab9 */ /* 0x000fe20000000800 */
[----:B------:R-:W-:-:S03]  /*3740*/  HADD2.F32 R0, -RZ, R0.H0_H0 ;  /* 0x20000000ff007230 */ /* 0x000fc60000004100 */
[----:B------:R-:W-:-:S13]  /*3750*/  FSETP.GT.FTZ.AND P0, PT, R19, RZ, PT ;  /* 0x000000ff1300720b */ /* 0x000fda0003f14000 */
[----:B------:R-:W-:Y:S01]  /*3760*/  @!P0 FMUL.FTZ R0, R0, UR4 ;  /* 0x0000000400008c20 */ /* 0x000fe20008410000 */
[----:B0-----:R-:W-:-:S04]  /*3770*/  PRMT R2, R3, 0x9910, RZ ;  /* 0x0000991003027816 */ /* 0x001fc800000000ff */
[----:B------:R-:W-:Y:S02]  /*3780*/  F2FP.F16.F32.PACK_AB R0, RZ, R0 ;  /* 0x00000000ff00723e */ /* 0x000fe400000000ff */
        /* <DEDUP_REMOVED lines=10> */
[----:B------:R-:W-:-:S04]  /*3830*/  HADD2.F32 R0, -RZ, R0.H0_H0 ;  /* 0x20000000ff007230 */ /* 0x000fc80000004100 */
[----:B------:R-:W0:Y:S02]  /*3840*/  F2I.FTZ.TRUNC.NTZ R3, R0 ;  /* 0x0000000000037305 */ /* 0x000e24000021f100 */
[----:B0-----:R0:W-:Y:S01]  /*3850*/  STG.E.U8 desc[UR36][R16.64], R3 ;  /* 0x0000000310007986 */ /* 0x0011e2000c101124 */
[----:B------:R-:W-:Y:S05]  /*3860*/  BRA `(.L_x_933) ;  /* 0x0000000c00947947 */ /* 0x000fea0003800000 */
.L_x_931:
[----:B------:R-:W-:-:S06]  /*3870*/  HADD2.F32 R3, -RZ, R0.H0_H0 ;  /* 0x20000000ff037230 */ /* 0x000fcc0000004100 */
[----:B------:R-:W0:Y:S02]  /*3880*/  F2I.S64.TRUNC R2, R3 ;  /* 0x0000000300027311 */ /* 0x000e24000020d900 */
[----:B0-----:R1:W-:Y:S01]  /*3890*/  STG.E.U8 desc[UR36][R16.64], R2 ;  /* 0x0000000210007986 */ /* 0x0013e2000c101124 */
[----:B------:R-:W-:Y:S05]  /*38a0*/  BRA `(.L_x_933) ;  /* 0x0000000c00847947 */ /* 0x000fea0003800000 */
.L_x_930:
[----:B------:R-:W-:-:S13]  /*38b0*/  ISETP.NE.AND P0, PT, R2, 0x2, PT ;  /* 0x000000020200780c */ /* 0x000fda0003f05270 */
[----:B------:R-:W-:Y:S05]  /*38c0*/  @!P0 BRA `(.L_x_934) ;  /* 0x0000000000308947 */ /* 0x000fea0003800000 */
[----:B------:R-:W-:-:S13]  /*38d0*/  ISETP.NE.AND P0, PT, R2, 0x3, PT ;  /* 0x000000030200780c */ /* 0x000fda0003f05270 */
[----:B------:R-:W-:Y:S05]  /*38e0*/  @!P0 BRA `(.L_x_935) ;  /* 0x0000000000188947 */ /* 0x000fea0003800000 */
[----:B------:R-:W-:-:S13]  /*38f0*/  ISETP.NE.AND P0, PT, R2, 0x4, PT ;  /* 0x000000040200780c */ /* 0x000fda0003f05270 */
[----:B------:R-:W-:Y:S05]  /*3900*/  @P0 BRA `(.L_x_932) ;  /* 0x0000000c000c0947 */ /* 0x000fea0003800000 */
[----:B------:R-:W-:-:S06]  /*3910*/  HADD2.F32 R2, -RZ, R0.H0_H0 ;  /* 0x20000000ff027230 */ /* 0x000fcc0000004100 */
[----:B------:R-:W0:Y:S02]  /*3920*/  F2I.S64.TRUNC R2, R2 ;  /* 0x0000000200027311 */ /* 0x000e24000020d900 */
[----:B0-----:R4:W-:Y:S01]  /*3930*/  STG.E.64 desc[UR36][R16.64], R2 ;  /* 0x0000000210007986 */ /* 0x0019e2000c101b24 */
[----:B------:R-:W-:Y:S05]  /*3940*/  BRA `(.L_x_933) ;  /* 0x0000000c005c7947 */ /* 0x000fea0003800000 */
.L_x_935:
[----:B------:R-:W-:-:S04]  /*3950*/  HADD2.F32 R0, -RZ, R0.H0_H0 ;  /* 0x20000000ff007230 */ /* 0x000fc80000004100 */
[----:B------:R-:W0:Y:S02]  /*3960*/  F2I.FTZ.TRUNC.NTZ R3, R0 ;  /* 0x0000000000037305 */ /* 0x000e24000021f100 */
[----:B0-----:R3:W-:Y:S01]  /*3970*/  STG.E desc[UR36][R16.64], R3 ;  /* 0x0000000310007986 */ /* 0x0017e2000c101924 */
[----:B------:R-:W-:Y:S05]  /*3980*/  BRA `(.L_x_933) ;  /* 0x0000000c004c7947 */ /* 0x000fea0003800000 */
.L_x_934:
[----:B------:R-:W-:-:S04]  /*3990*/  HADD2.F32 R0, -RZ, R0.H0_H0 ;  /* 0x20000000ff007230 */ /* 0x000fc80000004100 */
[----:B------:R-:W0:Y:S02]  /*39a0*/  F2I.FTZ.TRUNC.NTZ R3, R0 ;  /* 0x0000000000037305 */ /* 0x000e24000021f100 */
[----:B0-----:R2:W-:Y:S01]  /*39b0*/  STG.E.U16 desc[UR36][R16.64], R3 ;  /* 0x0000000310007986 */ /* 0x0015e2000c101524 */
[----:B------:R-:W-:Y:S05]  /*39c0*/  BRA `(.L_x_933) ;  /* 0x0000000c003c7947 */ /* 0x000fea0003800000 */
.L_x_929:
[----:B------:R-:W-:-:S13]  /*39d0*/  ISETP.GT.AND P0, PT, R2, 0x6, PT ;  /* 0x000000060200780c */ /* 0x000fda0003f04270 */
[----:B------:R-:W-:Y:S05]  /*39e0*/  @P0 BRA `(.L_x_936) ;  /* 0x0000000000240947 */ /* 0x000fea0003800000 */
[----:B------:R-:W-:-:S13]  /*39f0*/  ISETP.NE.AND P0, PT, R2, 0x5, PT ;  /* 0x000000050200780c */ /* 0x000fda0003f05270 */
[----:B------:R-:W-:Y:S05]  /*3a00*/  @!P0 BRA `(.L_x_937) ;  /* 0x0000000000148947 */ /* 0x000fea0003800000 */
[----:B------:R-:W-:-:S13]  /*3a10*/  ISETP.NE.AND P0, PT, R2, 0x6, PT ;  /* 0x000000060200780c */ /* 0x000fda0003f05270 */
[----:B------:R-:W-:Y:S05]  /*3a20*/  @P0 BRA `(.L_x_932) ;  /* 0x0000000800c40947 */ /* 0x000fea0003800000 */
[----:B------:R-:W-:-:S05]  /*3a30*/  HADD2.F32 R3, -RZ, R0.H0_H0 ;  /* 0x20000000ff037230 */ /* 0x000fca0000004100 */
[----:B------:R0:W-:Y:S01]  /*3a40*/  STG.E desc[UR36][R16.64], R3 ;  /* 0x0000000310007986 */ /* 0x0001e2000c101924 */
[----:B------:R-:W-:Y:S05]  /*3a50*/  BRA `(.L_x_933) ;  /* 0x0000000c00187947 */ /* 0x000fea0003800000 */
.L_x_937:
[----:B------:R0:W-:Y:S01]  /*3a60*/  STG.E.U16 desc[UR36][R16.64], R0 ;  /* 0x0000000010007986 */ /* 0x0001e2000c101524 */
[----:B------:R-:W-:Y:S05]  /*3a70*/  BRA `(.L_x_933) ;  /* 0x0000000c00107947 */ /* 0x000fea0003800000 */
.L_x_936:
[----:B------:R-:W-:-:S13]  /*3a80*/  ISETP.NE.AND P0, PT, R2, 0x7, PT ;  /* 0x000000070200780c */ /* 0x000fda0003f05270 */
[----:B------:R-:W-:Y:S05]  /*3a90*/  @!P0 BRA `(.L_x_938) ;  /* 0x0000000000348947 */ /* 0x000fea0003800000 */
[----:B------:R-:W-:-:S13]  /*3aa0*/  ISETP.NE.AND P0, PT, R2, 0x8, PT ;  /* 0x000000080200780c */ /* 0x000fda0003f05270 */
[----:B------:R-:W-:Y:S05]  /*3ab0*/  @!P0 BRA `(.L_x_939) ;  /* 0x0000000000188947 */ /* 0x000fea0003800000 */
[----:B------:R-:W-:-:S13]  /*3ac0*/  ISETP.NE.AND P0, PT, R2, 0x9, PT ;  /* 0x000000090200780c */ /* 0x000fda0003f05270 */
[----:B------:R-:W-:Y:S05]  /*3ad0*/  @P0 BRA `(.L_x_932) ;  /* 0x0000000800980947 */ /* 0x000fea0003800000 */
[----:B------:R-:W-:Y:S02]  /*3ae0*/  HADD2.F32 R2, -RZ, R0.H0_H0 ;  /* 0x20000000ff027230 */ /* 0x000fe40000004100 */
[----:B------:R-:W-:-:S05]  /*3af0*/  IMAD.MOV.U32 R3, RZ, RZ, RZ ;  /* 0x000000ffff037224 */ /* 0x000fca00078e00ff */
[----:B------:R0:W-:Y:S01]  /*3b00*/  STG.E.64 desc[UR36][R16.64], R2 ;  /* 0x0000000210007986 */ /* 0x0001e2000c101b24 */
[----:B------:R-:W-:Y:S05]  /*3b10*/  BRA `(.L_x_933) ;  /* 0x0000000800e87947 */ /* 0x000fea0003800000 */
.L_x_939:
[----:B------:R-:W-:-:S05]  /*3b20*/  HADD2.F32 R0, -RZ, R0.H0_H0 ;  /* 0x20000000ff007230 */ /* 0x000fca0000004100 */
[----:B------:R-:W-:-:S04]  /*3b30*/  F2FP.F16.F32.PACK_AB R0, RZ, R0 ;  /* 0x00000000ff00723e */ /* 0x000fc800000000ff */
[----:B------:R-:W-:-:S05]  /*3b40*/  PRMT R0, R0, 0x5410, RZ ;  /* 0x0000541000007816 */ /* 0x000fca00000000ff */
[----:B------:R0:W-:Y:S01]  /*3b50*/  STG.E desc[UR36][R16.64], R0 ;  /* 0x0000000010007986 */ /* 0x0001e2000c101924 */
[----:B------:R-:W-:Y:S05]  /*3b60*/  BRA `(.L_x_933) ;  /* 0x0000000800d47947 */ /* 0x000fea0003800000 */
.L_x_938:
[----:B------:R-:W-:-:S05]  /*3b70*/  HADD2.F32 R2, -RZ, R0.H0_H0 ;  /* 0x20000000ff027230 */ /* 0x000fca0000004100 */
[----:B------:R-:W-:-:S06]  /*3b80*/  FMUL.FTZ R2, R2, 1 ;  /* 0x3f80000002027820 */ /* 0x000fcc0000410000 */
[----:B------:R-:W0:Y:S02]  /*3b90*/  F2F.F64.F32 R2, R2 ;  /* 0x0000000200027310 */ /* 0x000e240000201800 */
[----:B0-----:R0:W-:Y:S01]  /*3ba0*/  STG.E.64 desc[UR36][R16.64], R2 ;  /* 0x0000000210007986 */ /* 0x0011e2000c101b24 */
[----:B------:R-:W-:Y:S05]  /*3bb0*/  BRA `(.L_x_933) ;  /* 0x0000000800c07947 */ /* 0x000fea0003800000 */
.L_x_928:
        /* <DEDUP_REMOVED lines=8> */
[----:B------:R-:W-:-:S05]  /*3c40*/  HADD2.F32 R0, -RZ, R0.H0_H0 ;  /* 0x20000000ff007230 */ /* 0x000fca0000004100 */
[----:B------:R-:W-:-:S04]  /*3c50*/  FSETP.NEU.FTZ.AND P0, PT, R0, RZ, PT ;  /* 0x000000ff0000720b */ /* 0x000fc80003f1d000 */
[----:B------:R-:W-:-:S05]  /*3c60*/  SEL R3, RZ, 0x1, !P0 ;  /* 0x00000001ff037807 */ /* 0x000fca0004000000 */
[----:B------:R0:W-:Y:S01]  /*3c70*/  STG.E.U8 desc[UR36][R16.64], R3 ;  /* 0x0000000310007986 */ /* 0x0001e2000c101124 */
[----:B------:R-:W-:Y:S05]  /*3c80*/  BRA `(.L_x_933) ;  /* 0x00000008008c7947 */ /* 0x000fea0003800000 */
.L_x_942:
[----:B------:R-:W-:Y:S01]  /*3c90*/  HADD2.F32 R0, -RZ, R0.H0_H0 ;  /* 0x20000000ff007230 */ /* 0x000fe20000004100 */
[----:B------:R-:W-:-:S04]  /*3ca0*/  CS2R R6, SRZ ;  /* 0x0000000000067805 */ /* 0x000fc8000001ff00 */
[----:B------:R-:W-:-:S04]  /*3cb0*/  FMUL.FTZ R0, R0, 1 ;  /* 0x3f80000000007820 */ /* 0x000fc80000410000 */
[----:B------:R-:W0:Y:S02]  /*3cc0*/  F2F.F64.F32 R4, R0 ;  /* 0x0000000000047310 */ /* 0x000e240000201800 */
[----:B0-----:R0:W-:Y:S01]  /*3cd0*/  STG.E.128 desc[UR36][R16.64], R4 ;  /* 0x0000000410007986 */ /* 0x0011e2000c101d24 */
[----:B------:R-:W-:Y:S05]  /*3ce0*/  BRA `(.L_x_933) ;  /* 0x0000000800747947 */ /* 0x000fea0003800000 */
.L_x_941:
[----:B------:R-:W-:-:S13]  /*3cf0*/  ISETP.NE.AND P0, PT, R2, 0xf, PT ;  /* 0x0000000f0200780c */ /* 0x000fda0003f05270 */
[----:B------:R-:W-:Y:S05]  /*3d00*/  @!P0 BRA `(.L_x_943) ;  /* 0x0000000000b48947 */ /* 0x000fea0003800000 */
[----:B------:R-:W-:-:S13]  /*3d10*/  ISETP.NE.AND P0, PT, R2, 0x17, PT ;  /* 0x000000170200780c */ /* 0x000fda0003f05270 */
[----:B------:R-:W-:Y:S05]  /*3d20*/  @!P0 BRA `(.L_x_944) ;  /* 0x0000000000548947 */ /* 0x000fea0003800000 */
[----:B------:R-:W-:-:S13]  /*3d30*/  ISETP.NE.AND P0, PT, R2, 0x18, PT ;  /* 0x000000180200780c */ /* 0x000fda0003f05270 */
[----:B------:R-:W-:Y:S05]  /*3d40*/  @P0 BRA `(.L_x_932) ;  /* 0x0000000400fc0947 */ /* 0x000fea0003800000 */
[----:B------:R-:W-:Y:S01]  /*3d50*/  HADD2.F32 R5, -RZ, R0.H0_H0 ;  /* 0x20000000ff057230 */ /* 0x000fe20000004100 */
        /* <DEDUP_REMOVED lines=14> */
.L_x_946:
[----:B------:R-:W-:Y:S05]  /*3e40*/  BSYNC B0 ;  /* 0x0000000000007941 */ /* 0x000fea0003800000 */
.L_x_945:
[----:B------:R-:W-:-:S05]  /*3e50*/  LOP3.LUT R3, R0, R3, RZ, 0xfc, !PT ;  /* 0x0000000300037212 */ /* 0x000fca00078efcff */
[----:B------:R0:W-:Y:S01]  /*3e60*/  STG.E.U8 desc[UR36][R16.64], R3 ;  /* 0x0000000310007986 */ /* 0x0001e2000c101124 */
[----:B------:R-:W-:Y:S05]  /*3e70*/  BRA `(.L_x_933) ;  /* 0x0000000800107947 */ /* 0x000fea0003800000 */
.L_x_944:
[----:B------:R-:W-:Y:S01]  /*3e80*/  HADD2.F32 R3, -RZ, R0.H0_H0 ;  /* 0x20000000ff037230 */ /* 0x000fe20000004100 */
        /* <DEDUP_REMOVED lines=12> */
.L_x_948:
[----:B------:R-:W-:Y:S01]  /*3f50*/  IMAD.MOV.U32 R0, RZ, RZ, 0x7f ;  /* 0x0000007fff007424 */ /* 0x000fe200078e00ff */
[----:B------:R-:W-:-:S04]  /*3f60*/  ISETP.GT.U32.AND P0, PT, R2, 0x7f800000, PT ;  /* 0x7f8000000200780c */ /* 0x000fc80003f04070 */
[----:B------:R-:W-:-:S09]  /*3f70*/  SEL R0, R0, 0x7c, P0 ;  /* 0x0000007c00007807 */ /* 0x000fd20000000000 */
.L_x_949:
[----:B------:R-:W-:Y:S05]  /*3f80*/  BSYNC B0 ;  /* 0x0000000000007941 */ /* 0x000fea0003800000 */
.L_x_947:
[----:B------:R-:W-:-:S04]  /*3f90*/  LOP3.LUT R2, R3, 0x80000000, RZ, 0xc0, !PT ;  /* 0x8000000003027812 */ /* 0x000fc800078ec0ff */
[----:B------:R-:W-:-:S04]  /*3fa0*/  SHF.R.U32.HI R3, RZ, 0x18, R2 ;  /* 0x00000018ff037819 */ /* 0x000fc80000011602 */
[----:B------:R-:W-:-:S05]  /*3fb0*/  LOP3.LUT R3, R0, R3, RZ, 0xfc, !PT ;  /* 0x0000000300037212 */ /* 0x000fca00078efcff */
[----:B------:R0:W-:Y:S01]  /*3fc0*/  STG.E.U8 desc[UR36][R16.64], R3 ;  /* 0x0000000310007986 */ /* 0x0001e2000c101124 */
[----:B------:R-:W-:Y:S05]  /*3fd0*/  BRA `(.L_x_933) ;  /* 0x0000000400b87947 */ /* 0x000fea0003800000 */
.L_x_943:
[----:B------:R-:W-:-:S05]  /*3fe0*/  HADD2.F32 R0, -RZ, R0.H0_H0 ;  /* 0x20000000ff007230 */ /* 0x000fca0000004100 */
[----:B------:R-:W-:-:S05]  /*3ff0*/  F2FP.BF16.F32.PACK_AB R0, RZ, R0 ;  /* 0x00000000ff00723e */ /* 0x000fca00000010ff */
[----:B------:R0:W-:Y:S01]  /*4000*/  STG.E.U16 desc[UR36][R16.64], R0 ;  /* 0x0000000010007986 */ /* 0x0001e2000c101524 */
[----:B------:R-:W-:Y:S05]  /*4010*/  BRA `(.L_x_933) ;  /* 0x0000000400a87947 */ /* 0x000fea0003800000 */
.L_x_940:
        /* <DEDUP_REMOVED lines=8> */
[----:B------:R-:W-:-:S06]  /*40a0*/  HADD2.F32 R3, -RZ, R0.H0_H0 ;  /* 0x20000000ff037230 */ /* 0x000fcc0000004100 */
[----:B------:R-:W0:Y:S02]  /*40b0*/  F2I.FTZ.U32.TRUNC.NTZ R3, R3 ;  /* 0x0000000300037305 */ /* 0x000e24000021f000 */
[----:B0-----:R0:W-:Y:S01]  /*40c0*/  STG.E.U16 desc[UR36][R16.64], R3 ;  /* 0x0000000310007986 */ /* 0x0011e2000c101524 */
[----:B------:R-:W-:Y:S05]  /*40d0*/  BRA `(.L_x_933) ;  /* 0x0000000400787947 */ /* 0x000fea0003800000 */
.L_x_952:
[----:B------:R-:W-:Y:S01]  /*40e0*/  HADD2.F32 R3, -RZ, R0.H0_H0 ;  /* 0x20000000ff037230 */ /* 0x000fe20000004100 */
        /* <DEDUP_REMOVED lines=16> */
.L_x_955:
[----:B------:R-:W-:-:S04]  /*41f0*/  LOP3.LUT R2, R3, 0x80000000, RZ, 0xc0, !PT ;  /* 0x8000000003027812 */ /* 0x000fc800078ec0ff */
[----:B------:R-:W-:-:S04]  /*4200*/  SHF.R.U32.HI R3, RZ, 0x18, R2 ;  /* 0x00000018ff037819 */ /* 0x000fc80000011602 */
[----:B------:R-:W-:-:S04]  /*4210*/  LOP3.LUT R0, R0, R3, RZ, 0xfc, !PT ;  /* 0x0000000300007212 */ /* 0x000fc800078efcff */
[----:B------:R-:W-:-:S07]  /*4220*/  PRMT R8, R0, 0x7610, R8 ;  /* 0x0000761000087816 */ /* 0x000fce0000000008 */
.L_x_954:
[----:B------:R-:W-:Y:S05]  /*4230*/  BSYNC B0 ;  /* 0x0000000000007941 */ /* 0x000fea0003800000 */
.L_x_953:
[----:B------:R0:W-:Y:S01]  /*4240*/  STG.E.U8 desc[UR36][R16.64], R8 ;  /* 0x0000000810007986 */ /* 0x0001e2000c101124 */
[----:B------:R-:W-:Y:S05]  /*4250*/  BRA `(.L_x_933) ;  /* 0x0000000400187947 */ /* 0x000fea0003800000 */
.L_x_951:
        /* <DEDUP_REMOVED lines=17> */
.L_x_958:
[----:B------:R-:W-:-:S04]  /*4370*/  LOP3.LUT R2, R3, 0x80000000, RZ, 0xc0, !PT ;  /* 0x8000000003027812 */ /* 0x000fc800078ec0ff */
[----:B------:R-:W-:-:S04]  /*4380*/  SHF.R.U32.HI R3, RZ, 0x18, R2 ;  /* 0x00000018ff037819 */ /* 0x000fc80000011602 */
[----:B------:R-:W-:-:S04]  /*4390*/  LOP3.LUT R0, R0, R3, RZ, 0xfc, !PT ;  /* 0x0000000300007212 */ /* 0x000fc800078efcff */
[----:B------:R-:W-:-:S07]  /*43a0*/  PRMT R8, R0, 0x7610, R8 ;  /* 0x0000761000087816 */ /* 0x000fce0000000008 */
.L_x_957:
[----:B------:R-:W-:Y:S05]  /*43b0*/  BSYNC B0 ;  /* 0x0000000000007941 */ /* 0x000fea0003800000 */
.L_x_956:
[----:B------:R0:W-:Y:S01]  /*43c0*/  STG.E.U8 desc[UR36][R16.64], R8 ;  /* 0x0000000810007986 */ /* 0x0001e2000c101124 */
[----:B------:R-:W-:Y:S05]  /*43d0*/  BRA `(.L_x_933) ;  /* 0x0000000000b87947 */ /* 0x000fea0003800000 */
.L_x_950:
[----:B------:R-:W-:-:S13]  /*43e0*/  ISETP.NE.AND P0, PT, R2, 0x1c, PT ;  /* 0x0000001c0200780c */ /* 0x000fda0003f05270 */
[----:B------:R-:W-:Y:S05]  /*43f0*/  @!P0 BRA `(.L_x_959) ;  /* 0x0000000000a48947 */ /* 0x000fea0003800000 */
[----:B------:R-:W-:-:S13]  /*4400*/  ISETP.NE.AND P0, PT, R2, 0x1d, PT ;  /* 0x0000001d0200780c */ /* 0x000fda0003f05270 */
[----:B------:R-:W-:Y:S05]  /*4410*/  @!P0 BRA `(.L_x_960) ;  /* 0x00000000008c8947 */ /* 0x000fea0003800000 */
[----:B------:R-:W-:-:S13]  /*4420*/  ISETP.NE.AND P0, PT, R2, 0x2c, PT ;  /* 0x0000002c0200780c */ /* 0x000fda0003f05270 */
[----:B------:R-:W-:Y:S05]  /*4430*/  @P0 BRA `(.L_x_932) ;  /* 0x0000000000400947 */ /* 0x000fea0003800000 */
[----:B------:R-:W-:-:S05]  /*4440*/  HADD2.F32 R3, -RZ, R0.H0_H0 ;  /* 0x20000000ff037230 */ /* 0x000fca0000004100 */
        /* <DEDUP_REMOVED lines=15> */
.L_x_932:
        /* <DEDUP_REMOVED lines=16> */
.L_x_961:
[----:B------:R-:W-:Y:S05]  /*4640*/  BRA `(.L_x_933) ;  /* 0x00000000001c7947 */ /* 0x000fea0003800000 */
.L_x_960:
[----:B------:R-:W-:-:S06]  /*4650*/  HADD2.F32 R2, -RZ, R0.H0_H0 ;  /* 0x20000000ff027230 */ /* 0x000fcc0000004100 */
[----:B------:R-:W0:Y:S02]  /*4660*/  F2I.U64.TRUNC R2, R2 ;  /* 0x0000000200027311 */ /* 0x000e24000020d800 */
[----:B0-----:R0:W-:Y:S01]  /*4670*/  STG.E.64 desc[UR36][R16.64], R2 ;  /* 0x0000000210007986 */ /* 0x0011e2000c101b24 */
[----:B------:R-:W-:Y:S05]  /*4680*/  BRA `(.L_x_933) ;  /* 0x00000000000c7947 */ /* 0x000fea0003800000 */
.L_x_959:
[----:B------:R-:W-:-:S04]  /*4690*/  HADD2.F32 R0, -RZ, R0.H0_H0 ;  /* 0x20000000ff007230 */ /* 0x000fc80000004100 */
[----:B------:R-:W0:Y:S02]  /*46a0*/  F2I.FTZ.U32.TRUNC.NTZ R3, R0 ;  /* 0x0000000000037305 */ /* 0x000e24000021f000 */
[----:B0-----:R0:W-:Y:S02]  /*46b0*/  STG.E desc[UR36][R16.64], R3 ;  /* 0x0000000310007986 */ /* 0x0011e4000c101924 */
.L_x_933:
[----:B------:R-:W-:-:S04]  /*46c0*/  IMAD R18, R18, 0x200, R23 ;  /* 0x0000020012127824 */ /* 0x000fc800078e0217 */
[----:B------:R-:W-:-:S07]  /*46d0*/  VIADD R19, R18, 0x80 ;  /* 0x0000008012137836 */ /* 0x000fce0000000000 */
.L_x_860:
[----:B------:R-:W-:Y:S05]  /*46e0*/  BSYNC B6 ;  /* 0x0000000000067941 */ /* 0x000fea0003800000 */
.L_x_859:
        /* <DEDUP_REMOVED lines=358> */
.L_x_964:
        /* <DEDUP_REMOVED lines=23> */
.L_x_968:
[----:B------:R-:W2:Y:S02]  /*5ec0*/  LDG.E.U8 R2, desc[UR36][R2.64] ;  /* 0x0000002402027981 */ /* 0x000ea4000c1e1100 */
[----:B--2---:R-:W-:-:S04]  /*5ed0*/  I2FP.F32.U32 R0, R2 ;  /* 0x0000000200007245 */ /* 0x004fc80000201000 */
[----:B------:R-:W-:-:S04]  /*5ee0*/  F2FP.F16.F32.PACK_AB R0, RZ, R0 ;  /* 0x00000000ff00723e */ /* 0x000fc800000000ff */
[----:B------:R-:W-:Y:S01]  /*5ef0*/  PRMT R22, R0, 0x7610, R22 ;  /* 0x0000761000167816 */ /* 0x000fe20000000016 */
[----:B------:R-:W-:Y:S06]  /*5f00*/  BRA `(.L_x_970) ;  /* 0x0000000c00bc7947 */ /* 0x000fec0003800000 */
.L_x_967:
        /* <DEDUP_REMOVED lines=11> */
.L_x_972:
[----:B------:R-:W2:Y:S02]  /*5fc0*/  LDG.E R2, desc[UR36][R2.64] ;  /* 0x0000002402027981 */ /* 0x000ea4000c1e1900 */
[----:B--2---:R-:W-:-:S04]  /*5fd0*/  I2FP.F32.S32 R0, R2 ;  /* 0x0000000200007245 */ /* 0x004fc80000201400 */
[----:B------:R-:W-:-:S04]  /*5fe0*/  F2FP.F16.F32.PACK_AB R0, RZ, R0 ;  /* 0x00000000ff00723e */ /* 0x000fc800000000ff */
[----:B------:R-:W-:Y:S01]  /*5ff0*/  PRMT R22, R0, 0x7610, R22 ;  /* 0x0000761000167816 */ /* 0x000fe20000000016 */
[----:B------:R-:W-:Y:S06]  /*6000*/  BRA `(.L_x_970) ;  /* 0x0000000c007c7947 */ /* 0x000fec0003800000 */
.L_x_971:
[----:B------:R-:W2:Y:S02]  /*6010*/  LDG.E.U16 R2, desc[UR36][R2.64] ;  /* 0x0000002402027981 */ /* 0x000ea4000c1e1500 */
[----:B--2---:R-:W0:Y:S02]  /*6020*/  I2F.S16 R0, R2 ;  /* 0x0000000200007306 */ /* 0x004e240000101400 */
[----:B0-----:R-:W-:-:S04]  /*6030*/  F2FP.F16.F32.PACK_AB R0, RZ, R0 ;  /* 0x00000000ff00723e */ /* 0x001fc800000000ff */
[----:B------:R-:W-:Y:S01]  /*6040*/  PRMT R22, R0, 0x7610, R22 ;  /* 0x0000761000167816 */ /* 0x000fe20000000016 */
[----:B------:R-:W-:Y:S06]  /*6050*/  BRA `(.L_x_970) ;  /* 0x0000000c00687947 */ /* 0x000fec0003800000 */
.L_x_966:
        /* <DEDUP_REMOVED lines=9> */
.L_x_974:
[----:B------:R1:W5:Y:S01]  /*60f0*/  LDG.E.U16 R22, desc[UR36][R2.64] ;  /* 0x0000002402167981 */ /* 0x000362000c1e1500 */
[----:B------:R-:W-:Y:S05]  /*6100*/  BRA `(.L_x_970) ;  /* 0x0000000c003c7947 */ /* 0x000fea0003800000 */
.L_x_973:
        /* <DEDUP_REMOVED lines=9> */
.L_x_976:
[----:B------:R0:W5:Y:S01]  /*61a0*/  LDG.E.U16 R22, desc[UR36][R2.64] ;  /* 0x0000002402167981 */ /* 0x000162000c1e1500 */
[----:B------:R-:W-:Y:S05]  /*61b0*/  BRA `(.L_x_970) ;  /* 0x0000000c00107947 */ /* 0x000fea0003800000 */
.L_x_975:
        /* <DEDUP_REMOVED lines=9> */
.L_x_965:
        /* <DEDUP_REMOVED lines=14> */
.L_x_979:
        /* <DEDUP_REMOVED lines=9> */
.L_x_978:
        /* <DEDUP_REMOVED lines=28> */
.L_x_981:
        /* <DEDUP_REMOVED lines=15> */
.L_x_980:
[----:B------:R-:W2:Y:S02]  /*6670*/  LDG.E.U16 R0, desc[UR36][R2.64] ;  /* 0x0000002402007981 */ /* 0x000ea4000c1e1500 */
[----:B--2---:R-:W-:-:S05]  /*6680*/  IMAD.U32 R0, R0, 0x10000, RZ ;  /* 0x0001000000007824 */ /* 0x004fca00078e00ff */
[----:B------:R-:W-:-:S04]  /*6690*/  F2FP.F16.F32.PACK_AB R0, RZ, R0 ;  /* 0x00000000ff00723e */ /* 0x000fc800000000ff */
[----:B------:R-:W-:Y:S01]  /*66a0*/  PRMT R22, R0, 0x7610, R22 ;  /* 0x0000761000167816 */ /* 0x000fe20000000016 */
[----:B------:R-:W-:Y:S06]  /*66b0*/  BRA `(.L_x_970) ;  /* 0x0000000400d07947 */ /* 0x000fec0003800000 */
.L_x_977:
        /* <DEDUP_REMOVED lines=13> */
.L_x_984:
        /* <DEDUP_REMOVED lines=21> */
.L_x_988:
[----:B------:R-:W-:Y:S05]  /*68e0*/  BSYNC B1 ;  /* 0x0000000000017941 */ /* 0x000fea0003800000 */
.L_x_987:
[----:B------:R-:W-:Y:S01]  /*68f0*/  LEA R3, R0, 0x3b800000, 0x17 ;  /* 0x3b80000000037811 */ /* 0x000fe200078eb8ff */
[----:B------:R-:W-:-:S05]  /*6900*/  IMAD.SHL.U32 R0, R2, 0x100000, RZ ;  /* 0x0010000002007824 */ /* 0x000fca00078e00ff */
[----:B------:R-:W-:-:S07]  /*6910*/  LOP3.LUT R0, R3, R0, R4, 0xfe, !PT ;  /* 0x0000000003007212 */ /* 0x000fce00078efe04 */
.L_x_986:
[----:B------:R-:W-:Y:S05]  /*6920*/  BSYNC B0 ;  /* 0x0000000000007941 */ /* 0x000fea0003800000 */
.L_x_985:
[----:B------:R-:W-:-:S04]  /*6930*/  F2FP.F16.F32.PACK_AB R0, RZ, R0 ;  /* 0x00000000ff00723e */ /* 0x000fc800000000ff */
[----:B------:R-:W-:Y:S01]  /*6940*/  PRMT R22, R0, 0x7610, R22 ;  /* 0x0000761000167816 */ /* 0x000fe20000000016 */
[----:B------:R-:W-:Y:S06]  /*6950*/  BRA `(.L_x_970) ;  /* 0x0000000400287947 */ /* 0x000fec0003800000 */
.L_x_983:
        /* <DEDUP_REMOVED lines=21> */
.L_x_992:
[----:B------:R-:W-:Y:S05]  /*6ab0*/  BSYNC B1 ;  /* 0x0000000000017941 */ /* 0x000fea0003800000 */
.L_x_991:
[----:B------:R-:W-:Y:S01]  /*6ac0*/  LEA R3, R0, 0x37800000, 0x17 ;  /* 0x3780000000037811 */ /* 0x000fe200078eb8ff */
[----:B------:R-:W-:-:S05]  /*6ad0*/  IMAD.SHL.U32 R0, R2, 0x200000, RZ ;  /* 0x0020000002007824 */ /* 0x000fca00078e00ff */
[----:B------:R-:W-:-:S07]  /*6ae0*/  LOP3.LUT R0, R3, R0, R4, 0xfe, !PT ;  /* 0x0000000003007212 */ /* 0x000fce00078efe04 */
.L_x_990:
[----:B------:R-:W-:Y:S05]  /*6af0*/  BSYNC B0 ;  /* 0x0000000000007941 */ /* 0x000fea0003800000 */
.L_x_989:
[----:B------:R-:W-:-:S04]  /*6b00*/  F2FP.F16.F32.PACK_AB R0, RZ, R0 ;  /* 0x00000000ff00723e */ /* 0x000fc800000000ff */
[----:B------:R-:W-:Y:S01]  /*6b10*/  PRMT R22, R0, 0x7610, R22 ;  /* 0x0000761000167816 */ /* 0x000fe20000000016 */
[----:B------:R-:W-:Y:S06]  /*6b20*/  BRA `(.L_x_970) ;  /* 0x0000000000b47947 */ /* 0x000fec0003800000 */
.L_x_982:
        /* <DEDUP_REMOVED lines=14> */
.L_x_996:
[----:B------:R-:W-:Y:S05]  /*6c10*/  BSYNC B0 ;  /* 0x0000000000007941 */ /* 0x000fea0003800000 */
.L_x_995:
[----:B------:R-:W-:-:S04]  /*6c20*/  F2FP.F16.F32.PACK_AB R0, RZ, R0 ;  /* 0x00000000ff00723e */ /* 0x000fc800000000ff */
[----:B------:R-:W-:Y:S01]  /*6c30*/  PRMT R22, R0, 0x7610, R22 ;  /* 0x0000761000167816 */ /* 0x000fe20000000016 */
[----:B------:R-:W-:Y:S06]  /*6c40*/  BRA `(.L_x_970) ;  /* 0x00000000006c7947 */ /* 0x000fec0003800000 */
.L_x_969:
        /* <DEDUP_REMOVED lines=16> */
.L_x_997:
[----:B------:R-:W-:Y:S01]  /*6d50*/  PRMT R22, RZ, 0x7610, R22 ;  /* 0x00007610ff167816 */ /* 0x000fe20000000016 */
[----:B------:R-:W-:Y:S06]  /*6d60*/  BRA `(.L_x_970) ;  /* 0x0000000000247947 */ /* 0x000fec0003800000 */
.L_x_994:
[----:B------:R-:W2:Y:S02]  /*6d70*/  LDG.E.64 R2, desc[UR36][R2.64] ;  /* 0x0000002402027981 */ /* 0x000ea4000c1e1b00 */
[----:B--2---:R-:W0:Y:S02]  /*6d80*/  I2F.U64 R0, R2 ;  /* 0x0000000200007312 */ /* 0x004e240000301000 */
[----:B0-----:R-:W-:-:S04]  /*6d90*/  F2FP.F16.F32.PACK_AB R0, RZ, R0 ;  /* 0x00000000ff00723e */ /* 0x001fc800000000ff */
[----:B------:R-:W-:Y:S01]  /*6da0*/  PRMT R22, R0, 0x7610, R22 ;  /* 0x0000761000167816 */ /* 0x000fe20000000016 */
[----:B------:R-:W-:Y:S06]  /*6db0*/  BRA `(.L_x_970) ;  /* 0x0000000000107947 */ /* 0x000fec0003800000 */
.L_x_993:
[----:B------:R-:W2:Y:S02]  /*6dc0*/  LDG.E R2, desc[UR36][R2.64] ;  /* 0x0000002402027981 */ /* 0x000ea4000c1e1900 */
[----:B--2---:R-:W-:-:S04]  /*6dd0*/  I2FP.F32.U32 R0, R2 ;  /* 0x0000000200007245 */ /* 0x004fc80000201000 */
[----:B------:R-:W-:-:S04]  /*6de0*/  F2FP.F16.F32.PACK_AB R0, RZ, R0 ;  /* 0x00000000ff00723e */ /* 0x000fc800000000ff */
[----:B------:R-:W-:-:S07]  /*6df0*/  PRMT R22, R0, 0x7610, R22 ;  /* 0x0000761000167816 */ /* 0x000fce0000000016 */
.L_x_970:
        /* <DEDUP_REMOVED lines=19> */
.L_x_1001:
[----:B------:R-:W2:Y:S02]  /*6f30*/  LDG.E.U8 R2, desc[UR36][R2.64] ;  /* 0x0000002402027981 */ /* 0x000ea4000c1e1100 */
[----:B--2---:R-:W-:-:S04]  /*6f40*/  I2FP.F32.U32 R0, R2 ;  /* 0x0000000200007245 */ /* 0x004fc80000201000 */
[----:B------:R-:W-:Y:S01]  /*6f50*/  F2FP.F16.F32.PACK_AB R0, RZ, R0 ;  /* 0x00000000ff00723e */ /* 0x000fe200000000ff */
[----:B------:R-:W-:Y:S06]  /*6f60*/  BRA `(.L_x_1003) ;  /* 0x0000000c00887947 */ /* 0x000fec0003800000 */
.L_x_1000:
        /* <DEDUP_REMOVED lines=10> */
.L_x_1005:
[----:B------:R-:W2:Y:S02]  /*7010*/  LDG.E R2, desc[UR36][R2.64] ;  /* 0x0000002402027981 */ /* 0x000ea4000c1e1900 */
[----:B--2---:R-:W-:-:S04]  /*7020*/  I2FP.F32.S32 R0, R2 ;  /* 0x0000000200007245 */ /* 0x004fc80000201400 */
[----:B------:R-:W-:Y:S01]  /*7030*/  F2FP.F16.F32.PACK_AB R0, RZ, R0 ;  /* 0x00000000ff00723e */ /* 0x000fe200000000ff */
[----:B------:R-:W-:Y:S06]  /*7040*/  BRA `(.L_x_1003) ;  /* 0x0000000c00507947 */ /* 0x000fec0003800000 */
.L_x_1004:
[----:B------:R-:W2:Y:S02]  /*7050*/  LDG.E.U16 R2, desc[UR36][R2.64] ;  /* 0x0000002402027981 */ /* 0x000ea4000c1e1500 */
[----:B--2---:R-:W0:Y:S02]  /*7060*/  I2F.S16 R0, R2 ;  /* 0x0000000200007306 */ /* 0x004e240000101400 */
[----:B0-----:R-:W-:Y:S01]  /*7070*/  F2FP.F16.F32.PACK_AB R0, RZ, R0 ;  /* 0x00000000ff00723e */ /* 0x001fe200000000ff */
[----:B------:R-:W-:Y:S06]  /*7080*/  BRA `(.L_x_1003) ;  /* 0x0000000c00407947 */ /* 0x000fec0003800000 */
.L_x_999:
        /* <DEDUP_REMOVED lines=9> */
.L_x_1007:
[----:B------:R1:W5:Y:S01]  /*7120*/  LDG.E.U16 R0, desc[UR36][R2.64] ;  /* 0x0000002402007981 */ /* 0x000362000c1e1500 */
[----:B------:R-:W-:Y:S05]  /*7130*/  BRA `(.L_x_1003) ;  /* 0x0000000c00147947 */ /* 0x000fea0003800000 */
.L_x_1006:
        /* <DEDUP_REMOVED lines=9> */
.L_x_1009:
[----:B------:R0:W5:Y:S01]  /*71d0*/  LDG.E.U16 R0, desc[UR36][R2.64] ;  /* 0x0000002402007981 */ /* 0x000162000c1e1500 */
[----:B------:R-:W-:Y:S05]  /*71e0*/  BRA `(.L_x_1003) ;  /* 0x0000000800e87947 */ /* 0x000fea0003800000 */
.L_x_1008:
        /* <DEDUP_REMOVED lines=8> */
.L_x_998:
        /* <DEDUP_REMOVED lines=13> */
.L_x_1012:
        /* <DEDUP_REMOVED lines=8> */
.L_x_1011:
        /* <DEDUP_REMOVED lines=28> */
.L_x_1014:
        /* <DEDUP_REMOVED lines=15> */
.L_x_1013:
[----:B------:R-:W2:Y:S02]  /*7670*/  LDG.E.U16 R0, desc[UR36][R2.64] ;  /* 0x0000002402007981 */ /* 0x000ea4000c1e1500 */
[----:B--2---:R-:W-:-:S05]  /*7680*/  IMAD.U32 R0, R0, 0x10000, RZ ;  /* 0x0001000000007824 */ /* 0x004fca00078e00ff */
[----:B------:R-:W-:Y:S01]  /*7690*/  F2FP.F16.F32.PACK_AB R0, RZ, R0 ;  /* 0x00000000ff00723e */ /* 0x000fe200000000ff */
[----:B------:R-:W-:Y:S06]  /*76a0*/  BRA `(.L_x_1003) ;  /* 0x0000000400b87947 */ /* 0x000fec0003800000 */
.L_x_1010:
        /* <DEDUP_REMOVED lines=12> */
.L_x_1017:
        /* <DEDUP_REMOVED lines=21> */
.L_x_1021:
[----:B------:R-:W-:Y:S05]  /*78c0*/  BSYNC B1 ;  /* 0x0000000000017941 */ /* 0x000fea0003800000 */
.L_x_1020:
[----:B------:R-:W-:Y:S01]  /*78d0*/  LEA R3, R0, 0x3b800000, 0x17 ;  /* 0x3b80000000037811 */ /* 0x000fe200078eb8ff */
[----:B------:R-:W-:-:S05]  /*78e0*/  IMAD.SHL.U32 R0, R2, 0x100000, RZ ;  /* 0x0010000002007824 */ /* 0x000fca00078e00ff */
[----:B------:R-:W-:-:S07]  /*78f0*/  LOP3.LUT R0, R3, R0, R4, 0xfe, !PT ;  /* 0x0000000003007212 */ /* 0x000fce00078efe04 */
.L_x_1019:
[----:B------:R-:W-:Y:S05]  /*7900*/  BSYNC B0 ;  /* 0x0000000000007941 */ /* 0x000fea0003800000 */
.L_x_1018:
[----:B------:R-:W-:Y:S01]  /*7910*/  F2FP.F16.F32.PACK_AB R0, RZ, R0 ;  /* 0x00000000ff00723e */ /* 0x000fe200000000ff */
[----:B------:R-:W-:Y:S06]  /*7920*/  BRA `(.L_x_1003) ;  /* 0x0000000400187947 */ /* 0x000fec0003800000 */
.L_x_1016:
        /* <DEDUP_REMOVED lines=21> */
.L_x_1025:
[----:B------:R-:W-:Y:S05]  /*7a80*/  BSYNC B1 ;  /* 0x0000000000017941 */ /* 0x000fea0003800000 */
.L_x_1024:
[----:B------:R-:W-:Y:S01]  /*7a90*/  LEA R3, R0, 0x37800000, 0x17 ;  /* 0x3780000000037811 */ /* 0x000fe200078eb8ff */
[----:B------:R-:W-:-:S05]  /*7aa0*/  IMAD.SHL.U32 R0, R2, 0x200000, RZ ;  /* 0x0020000002007824 */ /* 0x000fca00078e00ff */
[----:B------:R-:W-:-:S07]  /*7ab0*/  LOP3.LUT R0, R3, R0, R4, 0xfe, !PT ;  /* 0x0000000003007212 */ /* 0x000fce00078efe04 */
.L_x_1023:
[----:B------:R-:W-:Y:S05]  /*7ac0*/  BSYNC B0 ;  /* 0x0000000000007941 */ /* 0x000fea0003800000 */
.L_x_1022:
[----:B------:R-:W-:Y:S01]  /*7ad0*/  F2FP.F16.F32.PACK_AB R0, RZ, R0 ;  /* 0x00000000ff00723e */ /* 0x000fe200000000ff */
[----:B------:R-:W-:Y:S06]  /*7ae0*/  BRA `(.L_x_1003) ;  /* 0x0000000000a87947 */ /* 0x000fec0003800000 */
.L_x_1015:
        /* <DEDUP_REMOVED lines=14> */
.L_x_1029:
[----:B------:R-:W-:Y:S05]  /*7bd0*/  BSYNC B0 ;  /* 0x0000000000007941 */ /* 0x000fea0003800000 */
.L_x_1028:
[----:B------:R-:W-:Y:S01]  /*7be0*/  F2FP.F16.F32.PACK_AB R0, RZ, R0 ;  /* 0x00000000ff00723e */ /* 0x000fe200000000ff */
[----:B------:R-:W-:Y:S06]  /*7bf0*/  BRA `(.L_x_1003) ;  /* 0x0000000000647947 */ /* 0x000fec0003800000 */
.L_x_1002:
        /* <DEDUP_REMOVED lines=16> */
.L_x_1030:
[----:B------:R-:W-:Y:S01]  /*7d00*/  PRMT R0, RZ, 0x7610, R0 ;  /* 0x00007610ff007816 */ /* 0x000fe20000000000 */
[----:B------:R-:W-:Y:S06]  /*7d10*/  BRA `(.L_x_1003) ;  /* 0x00000000001c7947 */ /* 0x000fec0003800000 */
.L_x_1027:
[----:B------:R-:W2:Y:S02]  /*7d20*/  LDG.E.64 R2, desc[UR36][R2.64] ;  /* 0x0000002402027981 */ /* 0x000ea4000c1e1b00 */
[----:B--2---:R-:W0:Y:S02]  /*7d30*/  I2F.U64 R0, R2 ;  /* 0x0000000200007312 */ /* 0x004e240000301000 */
[----:B0-----:R-:W-:Y:S01]  /*7d40*/  F2FP.F16.F32.PACK_AB R0, RZ, R0 ;  /* 0x00000000ff00723e */ /* 0x001fe200000000ff */
[----:B------:R-:W-:Y:S06]  /*7d50*/  BRA `(.L_x_1003) ;  /* 0x00000000000c7947 */ /* 0x000fec0003800000 */
.L_x_1026:
[----:B------:R-:W2:Y:S02]  /*7d60*/  LDG.E R2, desc[UR36][R2.64] ;  /* 0x0000002402027981 */ /* 0x000ea4000c1e1900 */
[----:B--2---:R-:W-:-:S04]  /*7d70*/  I2FP.F32.U32 R0, R2 ;  /* 0x0000000200007245 */ /* 0x004fc80000201000 */
[----:B------:R-:W-:-:S07]  /*7d80*/  F2FP.F16.F32.PACK_AB R0, RZ, R0 ;  /* 0x00000000ff00723e */ /* 0x000fce00000000ff */
.L_x_1003:
        /* <DEDUP_REMOVED lines=22> */
.L_x_1034:
[----:B------:R-:W-:-:S06]  /*7ef0*/  HADD2.F32 R3, -RZ, R0.H0_H0 ;  /* 0x20000000ff037230 */ /* 0x000fcc0000004100 */
[----:B------:R-:W0:Y:S02]  /*7f00*/  F2I.S64.TRUNC R2, R3 ;  /* 0x0000000300027311 */ /* 0x000e24000020d900 */
[----:B0-----:R0:W-:Y:S01]  /*7f10*/  STG.E.U8 desc[UR36][R16.64], R2 ;  /* 0x0000000210007986 */ /* 0x0011e2000c101124 */
[----:B------:R-:W-:Y:S05]  /*7f20*/  BRA `(.L_x_1036) ;  /* 0x0000000c00847947 */ /* 0x000fea0003800000 */
.L_x_1033:
        /* <DEDUP_REMOVED lines=10> */
.L_x_1038:
[----:B------:R-:W-:-:S04]  /*7fd0*/  HADD2.F32 R0, -RZ, R0.H0_H0 ;  /* 0x20000000ff007230 */ /* 0x000fc80000004100 */
[----:B------:R-:W0:Y:S02]  /*7fe0*/  F2I.FTZ.TRUNC.NTZ R3, R0 ;  /* 0x0000000000037305 */ /* 0x000e24000021f100 */
[----:B0-----:R3:W-:Y:S01]  /*7ff0*/  STG.E desc[UR36][R16.64], R3 ;  /* 0x0000000310007986 */ /* 0x0017e2000c101924 */
[----:B------:R-:W-:Y:S05]  /*8000*/  BRA `(.L_x_1036) ;  /* 0x0000000c004c7947 */ /* 0x000fea0003800000 */
.L_x_1037:
[----:B------:R-:W-:-:S04]  /*8010*/  HADD2.F32 R0, -RZ, R0.H0_H0 ;  /* 0x20000000ff007230 */ /* 0x000fc80000004100 */
[----:B------:R-:W0:Y:S02]  /*8020*/  F2I.FTZ.TRUNC.NTZ R3, R0 ;  /* 0x0000000000037305 */ /* 0x000e24000021f100 */
[----:B0-----:R2:W-:Y:S01]  /*8030*/  STG.E.U16 desc[UR36][R16.64], R3 ;  /* 0x0000000310007986 */ /* 0x0015e2000c101524 */
[----:B------:R-:W-:Y:S05]  /*8040*/  BRA `(.L_x_1036) ;  /* 0x0000000c003c7947 */ /* 0x000fea0003800000 */
.L_x_1032:
        /* <DEDUP_REMOVED lines=9> */
.L_x_1040:
[----:B------:R0:W-:Y:S01]  /*80e0*/  STG.E.U16 desc[UR36][R16.64], R0 ;  /* 0x0000000010007986 */ /* 0x0001e2000c101524 */
[----:B------:R-:W-:Y:S05]  /*80f0*/  BRA `(.L_x_1036) ;  /* 0x0000000c00107947 */ /* 0x000fea0003800000 */
.L_x_1039:
        /* <DEDUP_REMOVED lines=10> */
.L_x_1042:
[----:B------:R-:W-:-:S05]  /*81a0*/  HADD2.F32 R0, -RZ, R0.H0_H0 ;  /* 0x20000000ff007230 */ /* 0x000fca0000004100 */
[----:B------:R-:W-:-:S04]  /*81b0*/  F2FP.F16.F32.PACK_AB R0, RZ, R0 ;  /* 0x00000000ff00723e */ /* 0x000fc800000000ff */
[----:B------:R-:W-:-:S05]  /*81c0*/  PRMT R0, R0, 0x5410, RZ ;  /* 0x0000541000007816 */ /* 0x000fca00000000ff */
[----:B------:R0:W-:Y:S01]  /*81d0*/  STG.E desc[UR36][R16.64], R0 ;  /* 0x0000000010007986 */ /* 0x0001e2000c101924 */
[----:B------:R-:W-:Y:S05]  /*81e0*/  BRA `(.L_x_1036) ;  /* 0x0000000800d47947 */ /* 0x000fea0003800000 */
.L_x_1041:
[----:B------:R-:W-:-:S05]  /*81f0*/  HADD2.F32 R2, -RZ, R0.H0_H0 ;  /* 0x20000000ff027230 */ /* 0x000fca0000004100 */
[----:B------:R-:W-:-:S06]  /*8200*/  FMUL.FTZ R2, R2, 1 ;  /* 0x3f80000002027820 */ /* 0x000fcc0000410000 */
[----:B------:R-:W0:Y:S02]  /*8210*/  F2F.F64.F32 R2, R2 ;  /* 0x0000000200027310 */ /* 0x000e240000201800 */
[----:B0-----:R0:W-:Y:S01]  /*8220*/  STG.E.64 desc[UR36][R16.64], R2 ;  /* 0x0000000210007986 */ /* 0x0011e2000c101b24 */
[----:B------:R-:W-:Y:S05]  /*8230*/  BRA `(.L_x_1036) ;  /* 0x0000000800c07947 */ /* 0x000fea0003800000 */
.L_x_1031:
        /* <DEDUP_REMOVED lines=13> */
.L_x_1045:
[----:B------:R-:W-:Y:S01]  /*8310*/  HADD2.F32 R0, -RZ, R0.H0_H0 ;  /* 0x20000000ff007230 */ /* 0x000fe20000004100 */
[----:B------:R-:W-:-:S04]  /*8320*/  CS2R R6, SRZ ;  /* 0x0000000000067805 */ /* 0x000fc8000001ff00 */
[----:B------:R-:W-:-:S04]  /*8330*/  FMUL.FTZ R0, R0, 1 ;  /* 0x3f80000000007820 */ /* 0x000fc80000410000 */
[----:B------:R-:W0:Y:S02]  /*8340*/  F2F.F64.F32 R4, R0 ;  /* 0x0000000000047310 */ /* 0x000e240000201800 */
[----:B0-----:R0:W-:Y:S01]  /*8350*/  STG.E.128 desc[UR36][R16.64], R4 ;  /* 0x0000000410007986 */ /* 0x0011e2000c101d24 */
[----:B------:R-:W-:Y:S05]  /*8360*/  BRA `(.L_x_1036) ;  /* 0x0000000800747947 */ /* 0x000fea0003800000 */
.L_x_1044:
        /* <DEDUP_REMOVED lines=21> */
.L_x_1049:
[----:B------:R-:W-:Y:S05]  /*84c0*/  BSYNC B0 ;  /* 0x0000000000007941 */ /* 0x000fea0003800000 */
.L_x_1048:
[----:B------:R-:W-:-:S05]  /*84d0*/  LOP3.LUT R3, R0, R3, RZ, 0xfc, !PT ;  /* 0x0000000300037212 */ /* 0x000fca00078efcff */
[----:B------:R0:W-:Y:S01]  /*84e0*/  STG.E.U8 desc[UR36][R16.64], R3 ;  /* 0x0000000310007986 */ /* 0x0001e2000c101124 */
[----:B------:R-:W-:Y:S05]  /*84f0*/  BRA `(.L_x_1036) ;  /* 0x0000000800107947 */ /* 0x000fea0003800000 */
.L_x_1047:
        /* <DEDUP_REMOVED lines=13> */
.L_x_1051:
[----:B------:R-:W-:Y:S01]  /*85d0*/  IMAD.MOV.U32 R0, RZ, RZ, 0x7f ;  /* 0x0000007fff007424 */ /* 0x000fe200078e00ff */
[----:B------:R-:W-:-:S04]  /*85e0*/  ISETP.GT.U32.AND P0, PT, R2, 0x7f800000, PT ;  /* 0x7f8000000200780c */ /* 0x000fc80003f04070 */
[----:B------:R-:W-:-:S09]  /*85f0*/  SEL R0, R0, 0x7c, P0 ;  /* 0x0000007c00007807 */ /* 0x000fd20000000000 */
.L_x_1052:
[----:B------:R-:W-:Y:S05]  /*8600*/  BSYNC B0 ;  /* 0x0000000000007941 */ /* 0x000fea0003800000 */
.L_x_1050:
[----:B------:R-:W-:-:S04]  /*8610*/  LOP3.LUT R2, R3, 0x80000000, RZ, 0xc0, !PT ;  /* 0x8000000003027812 */ /* 0x000fc800078ec0ff */
[----:B------:R-:W-:-:S04]  /*8620*/  SHF.R.U32.HI R3, RZ, 0x18, R2 ;  /* 0x00000018ff037819 */ /* 0x000fc80000011602 */
[----:B------:R-:W-:-:S05]  /*8630*/  LOP3.LUT R3, R0, R3, RZ, 0xfc, !PT ;  /* 0x0000000300037212 */ /* 0x000fca00078efcff */
[----:B------:R0:W-:Y:S01]  /*8640*/  STG.E.U8 desc[UR36][R16.64], R3 ;  /* 0x0000000310007986 */ /* 0x0001e2000c101124 */
[----:B------:R-:W-:Y:S05]  /*8650*/  BRA `(.L_x_1036) ;  /* 0x0000000400b87947 */ /* 0x000fea0003800000 */
.L_x_1046:
[----:B------:R-:W-:-:S05]  /*8660*/  HADD2.F32 R0, -RZ, R0.H0_H0 ;  /* 0x20000000ff007230 */ /* 0x000fca0000004100 */
[----:B------:R-:W-:-:S05]  /*8670*/  F2FP.BF16.F32.PACK_AB R0, RZ, R0 ;  /* 0x00000000ff00723e */ /* 0x000fca00000010ff */
[----:B------:R0:W-:Y:S01]  /*8680*/  STG.E.U16 desc[UR36][R16.64], R0 ;  /* 0x0000000010007986 */ /* 0x0001e2000c101524 */
[----:B------:R-:W-:Y:S05]  /*8690*/  BRA `(.L_x_1036) ;  /* 0x0000000400a87947 */ /* 0x000fea0003800000 */
.L_x_1043:
        /* <DEDUP_REMOVED lines=12> */
.L_x_1055:
        /* <DEDUP_REMOVED lines=17> */
.L_x_1058:
[----:B------:R-:W-:-:S04]  /*8870*/  LOP3.LUT R2, R3, 0x80000000, RZ, 0xc0, !PT ;  /* 0x8000000003027812 */ /* 0x000fc800078ec0ff */
[----:B------:R-:W-:-:S04]  /*8880*/  SHF.R.U32.HI R3, RZ, 0x18, R2 ;  /* 0x00000018ff037819 */ /* 0x000fc80000011602 */
[----:B------:R-:W-:-:S04]  /*8890*/  LOP3.LUT R0, R0, R3, RZ, 0xfc, !PT ;  /* 0x0000000300007212 */ /* 0x000fc800078efcff */
[----:B------:R-:W-:-:S07]  /*88a0*/  PRMT R8, R0, 0x7610, R8 ;  /* 0x0000761000087816 */ /* 0x000fce0000000008 */
.L_x_1057:
[----:B------:R-:W-:Y:S05]  /*88b0*/  BSYNC B0 ;  /* 0x0000000000007941 */ /* 0x000fea0003800000 */
.L_x_1056:
[----:B------:R0:W-:Y:S01]  /*88c0*/  STG.E.U8 desc[UR36][R16.64], R8 ;  /* 0x0000000810007986 */ /* 0x0001e2000c101124 */
[----:B------:R-:W-:Y:S05]  /*88d0*/  BRA `(.L_x_1036) ;  /* 0x0000000400187947 */ /* 0x000fea0003800000 */
.L_x_1054:
        /* <DEDUP_REMOVED lines=17> */
.L_x_1061:
[----:B------:R-:W-:-:S04]  /*89f0*/  LOP3.LUT R2, R3, 0x80000000, RZ, 0xc0, !PT ;  /* 0x8000000003027812 */ /* 0x000fc800078ec0ff */
[----:B------:R-:W-:-:S04]  /*8a00*/  SHF.R.U32.HI R3, RZ, 0x18, R2 ;  /* 0x00000018ff037819 */ /* 0x000fc80000011602 */
[----:B------:R-:W-:-:S04]  /*8a10*/  LOP3.LUT R0, R0, R3, RZ, 0xfc, !PT ;  /* 0x0000000300007212 */ /* 0x000fc800078efcff */
[----:B------:R-:W-:-:S07]  /*8a20*/  PRMT R8, R0, 0x7610, R8 ;  /* 0x0000761000087816 */ /* 0x000fce0000000008 */
.L_x_1060:
[----:B------:R-:W-:Y:S05]  /*8a30*/  BSYNC B0 ;  /* 0x0000000000007941 */ /* 0x000fea0003800000 */
.L_x_1059:
[----:B------:R0:W-:Y:S01]  /*8a40*/  STG.E.U8 desc[UR36][R16.64], R8 ;  /* 0x0000000810007986 */ /* 0x0001e2000c101124 */
[----:B------:R-:W-:Y:S05]  /*8a50*/  BRA `(.L_x_1036) ;  /* 0x0000000000b87947 */ /* 0x000fea0003800000 */
.L_x_1053:
        /* <DEDUP_REMOVED lines=22> */
.L_x_1035:
        /* <DEDUP_REMOVED lines=16> */
.L_x_1064:
[----:B------:R-:W-:Y:S05]  /*8cc0*/  BRA `(.L_x_1036) ;  /* 0x00000000001c7947 */ /* 0x000fea0003800000 */
.L_x_1063:
[----:B------:R-:W-:-:S06]  /*8cd0*/  HADD2.F32 R2, -RZ, R0.H0_H0 ;  /* 0x20000000ff027230 */ /* 0x000fcc0000004100 */
[----:B------:R-:W0:Y:S02]  /*8ce0*/  F2I.U64.TRUNC R2, R2 ;  /* 0x0000000200027311 */ /* 0x000e24000020d800 */
[----:B0-----:R0:W-:Y:S01]  /*8cf0*/  STG.E.64 desc[UR36][R16.64], R2 ;  /* 0x0000000210007986 */ /* 0x0011e2000c101b24 */
[----:B------:R-:W-:Y:S05]  /*8d00*/  BRA `(.L_x_1036) ;  /* 0x00000000000c7947 */ /* 0x000fea0003800000 */
.L_x_1062:
[----:B------:R-:W-:-:S04]  /*8d10*/  HADD2.F32 R0, -RZ, R0.H0_H0 ;  /* 0x20000000ff007230 */ /* 0x000fc80000004100 */
[----:B------:R-:W0:Y:S02]  /*8d20*/  F2I.FTZ.U32.TRUNC.NTZ R3, R0 ;  /* 0x0000000000037305 */ /* 0x000e24000021f000 */
[----:B0-----:R0:W-:Y:S02]  /*8d30*/  STG.E desc[UR36][R16.64], R3 ;  /* 0x0000000310007986 */ /* 0x0011e4000c101924 */
.L_x_1036:
[----:B------:R-:W-:-:S07]  /*8d40*/  VIADD R19, R19, 0x80 ;  /* 0x0000008013137836 */ /* 0x000fce0000000000 */
.L_x_963:
[----:B------:R-:W-:Y:S05]  /*8d50*/  BSYNC B6 ;  /* 0x0000000000067941 */ /* 0x000fea0003800000 */
.L_x_962:
        /* <DEDUP_REMOVED lines=358> */
.L_x_1067:
        /* <DEDUP_REMOVED lines=23> */
.L_x_1071:
[----:B------:R-:W2:Y:S02]  /*a530*/  LDG.E.U8 R2, desc[UR36][R2.64] ;  /* 0x0000002402027981 */ /* 0x000ea4000c1e1100 */
[----:B--2---:R-:W-:-:S04]  /*a540*/  I2FP.F32.U32 R0, R2 ;  /* 0x0000000200007245 */ /* 0x004fc80000201000 */
[----:B------:R-:W-:-:S04]  /*a550*/  F2FP.F16.F32.PACK_AB R0, RZ, R0 ;  /* 0x00000000ff00723e */ /* 0x000fc800000000ff */
[----:B------:R-:W-:Y:S01]  /*a560*/  PRMT R22, R0, 0x7610, R22 ;  /* 0x0000761000167816 */ /* 0x000fe20000000016 */
[----:B------:R-:W-:Y:S06]  /*a570*/  BRA `(.L_x_1073) ;  /* 0x0000000c00bc7947 */ /* 0x000fec0003800000 */
.L_x_1070:
        /* <DEDUP_REMOVED lines=11> */
.L_x_1075:
[----:B------:R-:W2:Y:S02]  /*a630*/  LDG.E R2, desc[UR36][R2.64] ;  /* 0x0000002402027981 */ /* 0x000ea4000c1e1900 */
[----:B--2---:R-:W-:-:S04]  /*a640*/  I2FP.F32.S32 R0, R2 ;  /* 0x0000000200007245 */ /* 0x004fc80000201400 */
[----:B------:R-:W-:-:S04]  /*a650*/  F2FP.F16.F32.PACK_AB R0, RZ, R0 ;  /* 0x00000000ff00723e */ /* 0x000fc800000000ff */
[----:B------:R-:W-:Y:S01]  /*a660*/  PRMT R22, R0, 0x7610, R22 ;  /* 0x0000761000167816 */ /* 0x000fe20000000016 */
[----:B------:R-:W-:Y:S06]  /*a670*/  BRA `(.L_x_1073) ;  /* 0x0000000c007c7947 */ /* 0x000fec0003800000 */
.L_x_1074:
[----:B------:R-:W2:Y:S02]  /*a680*/  LDG.E.U16 R2, desc[UR36][R2.64] ;  /* 0x0000002402027981 */ /* 0x000ea4000c1e1500 */
[----:B--2---:R-:W0:Y:S02]  /*a690*/  I2F.S16 R0, R2 ;  /* 0x0000000200007306 */ /* 0x004e240000101400 */
[----:B0-----:R-:W-:-:S04]  /*a6a0*/  F2FP.F16.F32.PACK_AB R0, RZ, R0 ;  /* 0x00000000ff00723e */ /* 0x001fc800000000ff */
[----:B------:R-:W-:Y:S01]  /*a6b0*/  PRMT R22, R0, 0x7610, R22 ;  /* 0x0000761000167816 */ /* 0x000fe20000000016 */
[----:B------:R-:W-:Y:S06]  /*a6c0*/  BRA `(.L_x_1073) ;  /* 0x0000000c00687947 */ /* 0x000fec0003800000 */
.L_x_1069:
        /* <DEDUP_REMOVED lines=9> */
.L_x_1077:
[----:B------:R0:W5:Y:S01]  /*a760*/  LDG.E.U16 R22, desc[UR36][R2.64] ;  /* 0x0000002402167981 */ /* 0x000162000c1e1500 */
[----:B------:R-:W-:Y:S05]  /*a770*/  BRA `(.L_x_1073) ;  /* 0x0000000c003c7947 */ /* 0x000fea0003800000 */
.L_x_1076:
        /* <DEDUP_REMOVED lines=9> */
.L_x_1079:
[----:B------:R1:W5:Y:S01]  /*a810*/  LDG.E.U16 R22, desc[UR36][R2.64] ;  /* 0x0000002402167981 */ /* 0x000362000c1e1500 */
[----:B------:R-:W-:Y:S05]  /*a820*/  BRA `(.L_x_1073) ;  /* 0x0000000c00107947 */ /* 0x000fea0003800000 */
.L_x_1078:
        /* <DEDUP_REMOVED lines=9> */
.L_x_1068:
        /* <DEDUP_REMOVED lines=14> */
.L_x_1082:
        /* <DEDUP_REMOVED lines=9> */
.L_x_1081:
        /* <DEDUP_REMOVED lines=28> */
.L_x_1084:
        /* <DEDUP_REMOVED lines=15> */
.L_x_1083:
[----:B------:R-:W2:Y:S02]  /*ace0*/  LDG.E.U16 R0, desc[UR36][R2.64] ;  /* 0x0000002402007981 */ /* 0x000ea4000c1e1500 */
[----:B--2---:R-:W-:-:S05]  /*acf0*/  IMAD.U32 R0, R0, 0x10000, RZ ;  /* 0x0001000000007824 */ /* 0x004fca00078e00ff */
[----:B------:R-:W-:-:S04]  /*ad00*/  F2FP.F16.F32.PACK_AB R0, RZ, R0 ;  /* 0x00000000ff00723e */ /* 0x000fc800000000ff */
[----:B------:R-:W-:Y:S01]  /*ad10*/  PRMT R22, R0, 0x7610, R22 ;  /* 0x0000761000167816 */ /* 0x000fe20000000016 */
[----:B------:R-:W-:Y:S06]  /*ad20*/  BRA `(.L_x_1073) ;  /* 0x0000000400d07947 */ /* 0x000fec0003800000 */
.L_x_1080:
        /* <DEDUP_REMOVED lines=13> */
.L_x_1087:
        /* <DEDUP_REMOVED lines=21> */
.L_x_1091:
[----:B------:R-:W-:Y:S05]  /*af50*/  BSYNC B1 ;  /* 0x0000000000017941 */ /* 0x000fea0003800000 */
.L_x_1090:
[----:B------:R-:W-:Y:S01]  /*af60*/  LEA R3, R0, 0x3b800000, 0x17 ;  /* 0x3b80000000037811 */ /* 0x000fe200078eb8ff */
[----:B------:R-:W-:-:S05]  /*af70*/  IMAD.SHL.U32 R0, R2, 0x100000, RZ ;  /* 0x0010000002007824 */ /* 0x000fca00078e00ff */
[----:B------:R-:W-:-:S07]  /*af80*/  LOP3.LUT R0, R3, R0, R4, 0xfe, !PT ;  /* 0x0000000003007212 */ /* 0x000fce00078efe04 */
.L_x_1089:
[----:B------:R-:W-:Y:S05]  /*af90*/  BSYNC B0 ;  /* 0x0000000000007941 */ /* 0x000fea0003800000 */
.L_x_1088:
[----:B------:R-:W-:-:S04]  /*afa0*/  F2FP.F16.F32.PACK_AB R0, RZ, R0 ;  /* 0x00000000ff00723e */ /* 0x000fc800000000ff */
[----:B------:R-:W-:Y:S01]  /*afb0*/  PRMT R22, R0, 0x7610, R22 ;  /* 0x0000761000167816 */ /* 0x000fe20000000016 */
[----:B------:R-:W-:Y:S06]  /*afc0*/  BRA `(.L_x_1073) ;  /* 0x0000000400287947 */ /* 0x000fec0003800000 */
.L_x_1086:
        /* <DEDUP_REMOVED lines=21> */
.L_x_1095:
[----:B------:R-:W-:Y:S05]  /*b120*/  BSYNC B1 ;  /* 0x0000000000017941 */ /* 0x000fea0003800000 */
.L_x_1094:
[----:B------:R-:W-:Y:S01]  /*b130*/  LEA R3, R0, 0x37800000, 0x17 ;  /* 0x3780000000037811 */ /* 0x000fe200078eb8ff */
[----:B------:R-:W-:-:S05]  /*b140*/  IMAD.SHL.U32 R0, R2, 0x200000, RZ ;  /* 0x0020000002007824 */ /* 0x000fca00078e00ff */
[----:B------:R-:W-:-:S07]  /*b150*/  LOP3.LUT R0, R3, R0, R4, 0xfe, !PT ;  /* 0x0000000003007212 */ /* 0x000fce00078efe04 */
.L_x_1093:
[----:B------:R-:W-:Y:S05]  /*b160*/  BSYNC B0 ;  /* 0x0000000000007941 */ /* 0x000fea0003800000 */
.L_x_1092:
[----:B------:R-:W-:-:S04]  /*b170*/  F2FP.F16.F32.PACK_AB R0, RZ, R0 ;  /* 0x00000000ff00723e */ /* 0x000fc800000000ff */
[----:B------:R-:W-:Y:S01]  /*b180*/  PRMT R22, R0, 0x7610, R22 ;  /* 0x0000761000167816 */ /* 0x000fe20000000016 */
[----:B------:R-:W-:Y:S06]  /*b190*/  BRA `(.L_x_1073) ;  /* 0x0000000000b47947 */ /* 0x000fec0003800000 */
.L_x_1085:
        /* <DEDUP_REMOVED lines=14> */
.L_x_1099:
[----:B------:R-:W-:Y:S05]  /*b280*/  BSYNC B0 ;  /* 0x0000000000007941 */ /* 0x000fea0003800000 */
.L_x_1098:
[----:B------:R-:W-:-:S04]  /*b290*/  F2FP.F16.F32.PACK_AB R0, RZ, R0 ;  /* 0x00000000ff00723e */ /* 0x000fc800000000ff */
[----:B------:R-:W-:Y:S01]  /*b2a0*/  PRMT R22, R0, 0x7610, R22 ;  /* 0x0000761000167816 */ /* 0x000fe20000000016 */
[----:B------:R-:W-:Y:S06]  /*b2b0*/  BRA `(.L_x_1073) ;  /* 0x00000000006c7947 */ /* 0x000fec0003800000 */
.L_x_1072:
        /* <DEDUP_REMOVED lines=16> */
.L_x_1100:
[----:B------:R-:W-:Y:S01]  /*b3c0*/  PRMT R22, RZ, 0x7610, R22 ;  /* 0x00007610ff167816 */ /* 0x000fe20000000016 */
[----:B------:R-:W-:Y:S06]  /*b3d0*/  BRA `(.L_x_1073) ;  /* 0x0000000000247947 */ /* 0x000fec0003800000 */
.L_x_1097:
[----:B------:R-:W2:Y:S02]  /*b3e0*/  LDG.E.64 R2, desc[UR36][R2.64] ;  /* 0x0000002402027981 */ /* 0x000ea4000c1e1b00 */
[----:B--2---:R-:W0:Y:S02]  /*b3f0*/  I2F.U64 R0, R2 ;  /* 0x0000000200007312 */ /* 0x004e240000301000 */
[----:B0-----:R-:W-:-:S04]  /*b400*/  F2FP.F16.F32.PACK_AB R0, RZ, R0 ;  /* 0x00000000ff00723e */ /* 0x001fc800000000ff */
[----:B------:R-:W-:Y:S01]  /*b410*/  PRMT R22, R0, 0x7610, R22 ;  /* 0x0000761000167816 */ /* 0x000fe20000000016 */
[----:B------:R-:W-:Y:S06]  /*b420*/  BRA `(.L_x_1073) ;  /* 0x0000000000107947 */ /* 0x000fec0003800000 */
.L_x_1096:
[----:B------:R-:W2:Y:S02]  /*b430*/  LDG.E R2, desc[UR36][R2.64] ;  /* 0x0000002402027981 */ /* 0x000ea4000c1e1900 */
[----:B--2---:R-:W-:-:S04]  /*b440*/  I2FP.F32.U32 R0, R2 ;  /* 0x0000000200007245 */ /* 0x004fc80000201000 */
[----:B------:R-:W-:-:S04]  /*b450*/  F2FP.F16.F32.PACK_AB R0, RZ, R0 ;  /* 0x00000000ff00723e */ /* 0x000fc800000000ff */
[----:B------:R-:W-:-:S07]  /*b460*/  PRMT R22, R0, 0x7610, R22 ;  /* 0x0000761000167816 */ /* 0x000fce0000000016 */
.L_x_1073:
        /* <DEDUP_REMOVED lines=19> */
.L_x_1104:
[----:B------:R-:W2:Y:S02]  /*b5a0*/  LDG.E.U8 R2, desc[UR36][R2.64] ;  /* 0x0000002402027981 */ /* 0x000ea4000c1e1100 */
[----:B--2---:R-:W-:-:S04]  /*b5b0*/  I2FP.F32.U32 R0, R2 ;  /* 0x0000000200007245 */ /* 0x004fc80000201000 */
[----:B------:R-:W-:Y:S01]  /*b5c0*/  F2FP.F16.F32.PACK_AB R0, RZ, R0 ;  /* 0x00000000ff00723e */ /* 0x000fe200000000ff */
[----:B------:R-:W-:Y:S06]  /*b5d0*/  BRA `(.L_x_1106) ;  /* 0x0000000c00887947 */ /* 0x000fec0003800000 */
.L_x_1103:
        /* <DEDUP_REMOVED lines=10> */
.L_x_1108:
[----:B------:R-:W2:Y:S02]  /*b680*/  LDG.E R2, desc[UR36][R2.64] ;  /* 0x0000002402027981 */ /* 0x000ea4000c1e1900 */
[----:B--2---:R-:W-:-:S04]  /*b690*/  I2FP.F32.S32 R0, R2 ;  /* 0x0000000200007245 */ /* 0x004fc80000201400 */
[----:B------:R-:W-:Y:S01]  /*b6a0*/  F2FP.F16.F32.PACK_AB R0, RZ, R0 ;  /* 0x00000000ff00723e */ /* 0x000fe200000000ff */
[----:B------:R-:W-:Y:S06]  /*b6b0*/  BRA `(.L_x_1106) ;  /* 0x0000000c00507947 */ /* 0x000fec0003800000 */
.L_x_1107:
[----:B------:R-:W2:Y:S02]  /*b6c0*/  LDG.E.U16 R2, desc[UR36][R2.64] ;  /* 0x0000002402027981 */ /* 0x000ea4000c1e1500 */
[----:B--2---:R-:W0:Y:S02]  /*b6d0*/  I2F.S16 R0, R2 ;  /* 0x0000000200007306 */ /* 0x004e240000101400 */
[----:B0-----:R-:W-:Y:S01]  /*b6e0*/  F2FP.F16.F32.PACK_AB R0, RZ, R0 ;  /* 0x00000000ff00723e */ /* 0x001fe200000000ff */
[----:B------:R-:W-:Y:S06]  /*b6f0*/  BRA `(.L_x_1106) ;  /* 0x0000000c00407947 */ /* 0x000fec0003800000 */
.L_x_1102:
        /* <DEDUP_REMOVED lines=9> */
.L_x_1110:
[----:B------:R0:W5:Y:S01]  /*b790*/  LDG.E.U16 R0, desc[UR36][R2.64] ;  /* 0x0000002402007981 */ /* 0x000162000c1e1500 */
[----:B------:R-:W-:Y:S05]  /*b7a0*/  BRA `(.L_x_1106) ;  /* 0x0000000c00147947 */ /* 0x000fea0003800000 */
.L_x_1109:
        /* <DEDUP_REMOVED lines=9> */
.L_x_1112:
[----:B------:R1:W5:Y:S01]  /*b840*/  LDG.E.U16 R0, desc[UR36][R2.64] ;  /* 0x0000002402007981 */ /* 0x000362000c1e1500 */
[----:B------:R-:W-:Y:S05]  /*b850*/  BRA `(.L_x_1106) ;  /* 0x0000000800e87947 */ /* 0x000fea0003800000 */
.L_x_1111:
        /* <DEDUP_REMOVED lines=8> */
.L_x_1101:
        /* <DEDUP_REMOVED lines=13> */
.L_x_1115:
        /* <DEDUP_REMOVED lines=8> */
.L_x_1114:
        /* <DEDUP_REMOVED lines=28> */
.L_x_1117:
        /* <DEDUP_REMOVED lines=15> */
.L_x_1116:
[----:B------:R-:W2:Y:S02]  /*bce0*/  LDG.E.U16 R0, desc[UR36][R2.64] ;  /* 0x0000002402007981 */ /* 0x000ea4000c1e1500 */
[----:B--2---:R-:W-:-:S05]  /*bcf0*/  IMAD.U32 R0, R0, 0x10000, RZ ;  /* 0x0001000000007824 */ /* 0x004fca00078e00ff */
[----:B------:R-:W-:Y:S01]  /*bd00*/  F2FP.F16.F32.PACK_AB R0, RZ, R0 ;  /* 0x00000000ff00723e */ /* 0x000fe200000000ff */
[----:B------:R-:W-:Y:S06]  /*bd10*/  BRA `(.L_x_1106) ;  /* 0x0000000400b87947 */ /* 0x000fec0003800000 */
.L_x_1113:
        /* <DEDUP_REMOVED lines=12> */
.L_x_1120:
        /* <DEDUP_REMOVED lines=21> */
.L_x_1124:
[----:B------:R-:W-:Y:S05]  /*bf30*/  BSYNC B1 ;  /* 0x0000000000017941 */ /* 0x000fea0003800000 */
.L_x_1123:
[----:B------:R-:W-:Y:S01]  /*bf40*/  LEA R3, R0, 0x3b800000, 0x17 ;  /* 0x3b80000000037811 */ /* 0x000fe200078eb8ff */
[----:B------:R-:W-:-:S05]  /*bf50*/  IMAD.SHL.U32 R0, R2, 0x100000, RZ ;  /* 0x0010000002007824 */ /* 0x000fca00078e00ff */
[----:B------:R-:W-:-:S07]  /*bf60*/  LOP3.LUT R0, R3, R0, R4, 0xfe, !PT ;  /* 0x0000000003007212 */ /* 0x000fce00078efe04 */
.L_x_1122:
[----:B------:R-:W-:Y:S05]  /*bf70*/  BSYNC B0 ;  /* 0x0000000000007941 */ /* 0x000fea0003800000 */
.L_x_1121:
[----:B------:R-:W-:Y:S01]  /*bf80*/  F2FP.F16.F32.PACK_AB R0, RZ, R0 ;  /* 0x00000000ff00723e */ /* 0x000fe200000000ff */
[----:B------:R-:W-:Y:S06]  /*bf90*/  BRA `(.L_x_1106) ;  /* 0x0000000400187947 */ /* 0x000fec0003800000 */
.L_x_1119:
        /* <DEDUP_REMOVED lines=21> */
.L_x_1128:
[----:B------:R-:W-:Y:S05]  /*c0f0*/  BSYNC B1 ;  /* 0x0000000000017941 */ /* 0x000fea0003800000 */
.L_x_1127:
[----:B------:R-:W-:Y:S01]  /*c100*/  LEA R3, R0, 0x37800000, 0x17 ;  /* 0x3780000000037811 */ /* 0x000fe200078eb8ff */
[----:B------:R-:W-:-:S05]  /*c110*/  IMAD.SHL.U32 R0, R2, 0x200000, RZ ;  /* 0x0020000002007824 */ /* 0x000fca00078e00ff */
[----:B------:R-:W-:-:S07]  /*c120*/  LOP3.LUT R0, R3, R0, R4, 0xfe, !PT ;  /* 0x0000000003007212 */ /* 0x000fce00078efe04 */
.L_x_1126:
[----:B------:R-:W-:Y:S05]  /*c130*/  BSYNC B0 ;  /* 0x0000000000007941 */ /* 0x000fea0003800000 */
.L_x_1125:
[----:B------:R-:W-:Y:S01]  /*c140*/  F2FP.F16.F32.PACK_AB R0, RZ, R0 ;  /* 0x00000000ff00723e */ /* 0x000fe200000000ff */
[----:B------:R-:W-:Y:S06]  /*c150*/  BRA `(.L_x_1106) ;  /* 0x0000000000a87947 */ /* 0x000fec0003800000 */
.L_x_1118:
        /* <DEDUP_REMOVED lines=14> */
.L_x_1132:
[----:B------:R-:W-:Y:S05]  /*c240*/  BSYNC B0 ;  /* 0x0000000000007941 */ /* 0x000fea0003800000 */
.L_x_1131:
[----:B------:R-:W-:Y:S01]  /*c250*/  F2FP.F16.F32.PACK_AB R0, RZ, R0 ;  /* 0x00000000ff00723e */ /* 0x000fe200000000ff */
[----:B------:R-:W-:Y:S06]  /*c260*/  BRA `(.L_x_1106) ;  /* 0x0000000000647947 */ /* 0x000fec0003800000 */
.L_x_1105:
        /* <DEDUP_REMOVED lines=16> */
.L_x_1133:
[----:B------:R-:W-:Y:S01]  /*c370*/  PRMT R0, RZ, 0x7610, R0 ;  /* 0x00007610ff007816 */ /* 0x000fe20000000000 */
[----:B------:R-:W-:Y:S06]  /*c380*/  BRA `(.L_x_1106) ;  /* 0x00000000001c7947 */ /* 0x000fec0003800000 */
.L_x_1130:
[----:B------:R-:W2:Y:S02]  /*c390*/  LDG.E.64 R2, desc[UR36][R2.64] ;  /* 0x0000002402027981 */ /* 0x000ea4000c1e1b00 */
[----:B--2---:R-:W0:Y:S02]  /*c3a0*/  I2F.U64 R0, R2 ;  /* 0x0000000200007312 */ /* 0x004e240000301000 */
[----:B0-----:R-:W-:Y:S01]  /*c3b0*/  F2FP.F16.F32.PACK_AB R0, RZ, R0 ;  /* 0x00000000ff00723e */ /* 0x001fe200000000ff */
[----:B------:R-:W-:Y:S06]  /*c3c0*/  BRA `(.L_x_1106) ;  /* 0x00000000000c7947 */ /* 0x000fec0003800000 */
.L_x_1129:
[----:B------:R-:W2:Y:S02]  /*c3d0*/  LDG.E R2, desc[UR36][R2.64] ;  /* 0x0000002402027981 */ /* 0x000ea4000c1e1900 */
[----:B--2---:R-:W-:-:S04]  /*c3e0*/  I2FP.F32.U32 R0, R2 ;  /* 0x0000000200007245 */ /* 0x004fc80000201000 */
[----:B------:R-:W-:-:S07]  /*c3f0*/  F2FP.F16.F32.PACK_AB R0, RZ, R0 ;  /* 0x00000000ff00723e */ /* 0x000fce00000000ff */
.L_x_1106:
        /* <DEDUP_REMOVED lines=22> */
.L_x_1137:
[----:B------:R-:W-:-:S06]  /*c560*/  HADD2.F32 R3, -RZ, R0.H0_H0 ;  /* 0x20000000ff037230 */ /* 0x000fcc0000004100 */
[----:B------:R-:W0:Y:S02]  /*c570*/  F2I.S64.TRUNC R2, R3 ;  /* 0x0000000300027311 */ /* 0x000e24000020d900 */
[----:B0-----:R0:W-:Y:S01]  /*c580*/  STG.E.U8 desc[UR36][R16.64], R2 ;  /* 0x0000000210007986 */ /* 0x0011e2000c101124 */
[----:B------:R-:W-:Y:S05]  /*c590*/  BRA `(.L_x_1139) ;  /* 0x0000000c00847947 */ /* 0x000fea0003800000 */
.L_x_1136:
        /* <DEDUP_REMOVED lines=10> */
.L_x_1141:
[----:B------:R-:W-:-:S04]  /*c640*/  HADD2.F32 R0, -RZ, R0.H0_H0 ;  /* 0x20000000ff007230 */ /* 0x000fc80000004100 */
[----:B------:R-:W0:Y:S02]  /*c650*/  F2I.FTZ.TRUNC.NTZ R3, R0 ;  /* 0x0000000000037305 */ /* 0x000e24000021f100 */
[----:B0-----:R0:W-:Y:S01]  /*c660*/  STG.E desc[UR36][R16.64], R3 ;  /* 0x0000000310007986 */ /* 0x0011e2000c101924 */
[----:B------:R-:W-:Y:S05]  /*c670*/  BRA `(.L_x_1139) ;  /* 0x0000000c004c7947 */ /* 0x000fea0003800000 */
.L_x_1140:
[----:B------:R-:W-:-:S04]  /*c680*/  HADD2.F32 R0, -RZ, R0.H0_H0 ;  /* 0x20000000ff007230 */ /* 0x000fc80000004100 */
[----:B------:R-:W0:Y:S02]  /*c690*/  F2I.FTZ.TRUNC.NTZ R3, R0 ;  /* 0x0000000000037305 */ /* 0x000e24000021f100 */
[----:B0-----:R0:W-:Y:S01]  /*c6a0*/  STG.E.U16 desc[UR36][R16.64], R3 ;  /* 0x0000000310007986 */ /* 0x0011e2000c101524 */
[----:B------:R-:W-:Y:S05]  /*c6b0*/  BRA `(.L_x_1139) ;  /* 0x0000000c003c7947 */ /* 0x000fea0003800000 */
.L_x_1135:
        /* <DEDUP_REMOVED lines=9> */
.L_x_1143:
[----:B------:R0:W-:Y:S01]  /*c750*/  STG.E.U16 desc[UR36][R16.64], R0 ;  /* 0x0000000010007986 */ /* 0x0001e2000c101524 */
[----:B------:R-:W-:Y:S05]  /*c760*/  BRA `(.L_x_1139) ;  /* 0x0000000c00107947 */ /* 0x000fea0003800000 */
.L_x_1142:
        /* <DEDUP_REMOVED lines=10> */
.L_x_1145:
[----:B------:R-:W-:-:S05]  /*c810*/  HADD2.F32 R0, -RZ, R0.H0_H0 ;  /* 0x20000000ff007230 */ /* 0x000fca0000004100 */
[----:B------:R-:W-:-:S04]  /*c820*/  F2FP.F16.F32.PACK_AB R0, RZ, R0 ;  /* 0x00000000ff00723e */ /* 0x000fc800000000ff */
[----:B------:R-:W-:-:S05]  /*c830*/  PRMT R0, R0, 0x5410, RZ ;  /* 0x0000541000007816 */ /* 0x000fca00000000ff */
[----:B------:R0:W-:Y:S01]  /*c840*/  STG.E desc[UR36][R16.64], R0 ;  /* 0x0000000010007986 */ /* 0x0001e2000c101924 */
[----:B------:R-:W-:Y:S05]  /*c850*/  BRA `(.L_x_1139) ;  /* 0x0000000800d47947 */ /* 0x000fea0003800000 */
.L_x_1144:
[----:B------:R-:W-:-:S05]  /*c860*/  HADD2.F32 R2, -RZ, R0.H0_H0 ;  /* 0x20000000ff027230 */ /* 0x000fca0000004100 */
[----:B------:R-:W-:-:S06]  /*c870*/  FMUL.FTZ R2, R2, 1 ;  /* 0x3f80000002027820 */ /* 0x000fcc0000410000 */
[----:B------:R-:W0:Y:S02]  /*c880*/  F2F.F64.F32 R2, R2 ;  /* 0x0000000200027310 */ /* 0x000e240000201800 */
[----:B0-----:R0:W-:Y:S01]  /*c890*/  STG.E.64 desc[UR36][R16.64], R2 ;  /* 0x0000000210007986 */ /* 0x0011e2000c101b24 */
[----:B------:R-:W-:Y:S05]  /*c8a0*/  BRA `(.L_x_1139) ;  /* 0x0000000800c07947 */ /* 0x000fea0003800000 */
.L_x_1134:
        /* <DEDUP_REMOVED lines=13> */
.L_x_1148:
[----:B------:R-:W-:Y:S01]  /*c980*/  HADD2.F32 R0, -RZ, R0.H0_H0 ;  /* 0x20000000ff007230 */ /* 0x000fe20000004100 */
[----:B------:R-:W-:-:S04]  /*c990*/  CS2R R6, SRZ ;  /* 0x0000000000067805 */ /* 0x000fc8000001ff00 */
[----:B------:R-:W-:-:S04]  /*c9a0*/  FMUL.FTZ R0, R0, 1 ;  /* 0x3f80000000007820 */ /* 0x000fc80000410000 */
[----:B------:R-:W0:Y:S02]  /*c9b0*/  F2F.F64.F32 R4, R0 ;  /* 0x0000000000047310 */ /* 0x000e240000201800 */
[----:B0-----:R0:W-:Y:S01]  /*c9c0*/  STG.E.128 desc[UR36][R16.64], R4 ;  /* 0x0000000410007986 */ /* 0x0011e2000c101d24 */
[----:B------:R-:W-:Y:S05]  /*c9d0*/  BRA `(.L_x_1139) ;  /* 0x0000000800747947 */ /* 0x000fea0003800000 */
.L_x_1147:
        /* <DEDUP_REMOVED lines=21> */
.L_x_1152:
[----:B------:R-:W-:Y:S05]  /*cb30*/  BSYNC B0 ;  /* 0x0000000000007941 */ /* 0x000fea0003800000 */
.L_x_1151:
[----:B------:R-:W-:-:S05]  /*cb40*/  LOP3.LUT R3, R0, R3, RZ, 0xfc, !PT ;  /* 0x0000000300037212 */ /* 0x000fca00078efcff */
[----:B------:R0:W-:Y:S01]  /*cb50*/  STG.E.U8 desc[UR36][R16.64], R3 ;  /* 0x0000000310007986 */ /* 0x0001e2000c101124 */
[----:B------:R-:W-:Y:S05]  /*cb60*/  BRA `(.L_x_1139) ;  /* 0x0000000800107947 */ /* 0x000fea0003800000 */
.L_x_1150:
        /* <DEDUP_REMOVED lines=13> */
.L_x_1154:
[----:B------:R-:W-:Y:S01]  /*cc40*/  IMAD.MOV.U32 R0, RZ, RZ, 0x7f ;  /* 0x0000007fff007424 */ /* 0x000fe200078e00ff */
[----:B------:R-:W-:-:S04]  /*cc50*/  ISETP.GT.U32.AND P0, PT, R2, 0x7f800000, PT ;  /* 0x7f8000000200780c */ /* 0x000fc80003f04070 */
[----:B------:R-:W-:-:S09]  /*cc60*/  SEL R0, R0, 0x7c, P0 ;  /* 0x0000007c00007807 */ /* 0x000fd20000000000 */
.L_x_1155:
[----:B------:R-:W-:Y:S05]  /*cc70*/  BSYNC B0 ;  /* 0x0000000000007941 */ /* 0x000fea0003800000 */
.L_x_1153:
[----:B------:R-:W-:-:S04]  /*cc80*/  LOP3.LUT R2, R3, 0x80000000, RZ, 0xc0, !PT ;  /* 0x8000000003027812 */ /* 0x000fc800078ec0ff */
[----:B------:R-:W-:-:S04]  /*cc90*/  SHF.R.U32.HI R3, RZ, 0x18, R2 ;  /* 0x00000018ff037819 */ /* 0x000fc80000011602 */
[----:B------:R-:W-:-:S05]  /*cca0*/  LOP3.LUT R3, R0, R3, RZ, 0xfc, !PT ;  /* 0x0000000300037212 */ /* 0x000fca00078efcff */
[----:B------:R0:W-:Y:S01]  /*ccb0*/  STG.E.U8 desc[UR36][R16.64], R3 ;  /* 0x0000000310007986 */ /* 0x0001e2000c101124 */
[----:B------:R-:W-:Y:S05]  /*ccc0*/  BRA `(.L_x_1139) ;  /* 0x0000000400b87947 */ /* 0x000fea0003800000 */
.L_x_1149:
[----:B------:R-:W-:-:S05]  /*ccd0*/  HADD2.F32 R0, -RZ, R0.H0_H0 ;  /* 0x20000000ff007230 */ /* 0x000fca0000004100 */
[----:B------:R-:W-:-:S05]  /*cce0*/  F2FP.BF16.F32.PACK_AB R0, RZ, R0 ;  /* 0x00000000ff00723e */ /* 0x000fca00000010ff */
[----:B------:R0:W-:Y:S01]  /*ccf0*/  STG.E.U16 desc[UR36][R16.64], R0 ;  /* 0x0000000010007986 */ /* 0x0001e2000c101524 */
[----:B------:R-:W-:Y:S05]  /*cd00*/  BRA `(.L_x_1139) ;  /* 0x0000000400a87947 */ /* 0x000fea0003800000 */
.L_x_1146:
        /* <DEDUP_REMOVED lines=12> */
.L_x_1158:
        /* <DEDUP_REMOVED lines=17> */
.L_x_1161:
[----:B------:R-:W-:-:S04]  /*cee0*/  LOP3.LUT R2, R3, 0x80000000, RZ, 0xc0, !PT ;  /* 0x8000000003027812 */ /* 0x000fc800078ec0ff */
[----:B------:R-:W-:-:S04]  /*cef0*/  SHF.R.U32.HI R3, RZ, 0x18, R2 ;  /* 0x00000018ff037819 */ /* 0x000fc80000011602 */
[----:B------:R-:W-:-:S04]  /*cf00*/  LOP3.LUT R0, R0, R3, RZ, 0xfc, !PT ;  /* 0x0000000300007212 */ /* 0x000fc800078efcff */
[----:B------:R-:W-:-:S07]  /*cf10*/  PRMT R8, R0, 0x7610, R8 ;  /* 0x0000761000087816 */ /* 0x000fce0000000008 */
.L_x_1160:
[----:B------:R-:W-:Y:S05]  /*cf20*/  BSYNC B0 ;  /* 0x0000000000007941 */ /* 0x000fea0003800000 */
.L_x_1159:
[----:B------:R3:W-:Y:S01]  /*cf30*/  STG.E.U8 desc[UR36][R16.64], R8 ;  /* 0x0000000810007986 */ /* 0x0007e2000c101124 */
[----:B------:R-:W-:Y:S05]  /*cf40*/  BRA `(.L_x_1139) ;  /* 0x0000000400187947 */ /* 0x000fea0003800000 */
.L_x_1157:
        /* <DEDUP_REMOVED lines=17> */
.L_x_1164:
[----:B------:R-:W-:-:S04]  /*d060*/  LOP3.LUT R2, R3, 0x80000000, RZ, 0xc0, !PT ;  /* 0x8000000003027812 */ /* 0x000fc800078ec0ff */
[----:B------:R-:W-:-:S04]  /*d070*/  SHF.R.U32.HI R3, RZ, 0x18, R2 ;  /* 0x00000018ff037819 */ /* 0x000fc80000011602 */
[----:B------:R-:W-:-:S04]  /*d080*/  LOP3.LUT R0, R0, R3, RZ, 0xfc, !PT ;  /* 0x0000000300007212 */ /* 0x000fc800078efcff */
[----:B------:R-:W-:-:S07]  /*d090*/  PRMT R8, R0, 0x7610, R8 ;  /* 0x0000761000087816 */ /* 0x000fce0000000008 */
.L_x_1163:
[----:B------:R-:W-:Y:S05]  /*d0a0*/  BSYNC B0 ;  /* 0x0000000000007941 */ /* 0x000fea0003800000 */
.L_x_1162:
[----:B------:R0:W-:Y:S01]  /*d0b0*/  STG.E.U8 desc[UR36][R16.64], R8 ;  /* 0x0000000810007986 */ /* 0x0001e2000c101124 */
[----:B------:R-:W-:Y:S05]  /*d0c0*/  BRA `(.L_x_1139) ;  /* 0x0000000000b87947 */ /* 0x000fea0003800000 */
.L_x_1156:
        /* <DEDUP_REMOVED lines=22> */
.L_x_1138:
        /* <DEDUP_REMOVED lines=16> */
.L_x_1167:
[----:B------:R-:W-:Y:S05]  /*d330*/  BRA `(.L_x_1139) ;  /* 0x00000000001c7947 */ /* 0x000fea0003800000 */
.L_x_1166:
[----:B------:R-:W-:-:S06]  /*d340*/  HADD2.F32 R2, -RZ, R0.H0_H0 ;  /* 0x20000000ff027230 */ /* 0x000fcc0000004100 */
[----:B------:R-:W0:Y:S02]  /*d350*/  F2I.U64.TRUNC R2, R2 ;  /* 0x0000000200027311 */ /* 0x000e24000020d800 */
[----:B0-----:R1:W-:Y:S01]  /*d360*/  STG.E.64 desc[UR36][R16.64], R2 ;  /* 0x0000000210007986 */ /* 0x0013e2000c101b24 */
[----:B------:R-:W-:Y:S05]  /*d370*/  BRA `(.L_x_1139) ;  /* 0x00000000000c7947 */ /* 0x000fea0003800000 */
.L_x_1165:
[----:B------:R-:W-:-:S04]  /*d380*/  HADD2.F32 R0, -RZ, R0.H0_H0 ;  /* 0x20000000ff007230 */ /* 0x000fc80000004100 */
[----:B------:R-:W0:Y:S02]  /*d390*/  F2I.FTZ.U32.TRUNC.NTZ R3, R0 ;  /* 0x0000000000037305 */ /* 0x000e24000021f000 */
[----:B0-----:R0:W-:Y:S02]  /*d3a0*/  STG.E desc[UR36][R16.64], R3 ;  /* 0x0000000310007986 */ /* 0x0011e4000c101924 */
.L_x_1139:
[----:B------:R-:W-:-:S07]  /*d3b0*/  VIADD R19, R19, 0x80 ;  /* 0x0000008013137836 */ /* 0x000fce0000000000 */
.L_x_1066:
[----:B------:R-:W-:Y:S05]  /*d3c0*/  BSYNC B6 ;  /* 0x0000000000067941 */ /* 0x000fea0003800000 */
.L_x_1065:
        /* <DEDUP_REMOVED lines=357> */
.L_x_1168:
        /* <DEDUP_REMOVED lines=23> */
.L_x_1172:
[----:B------:R-:W2:Y:S02]  /*eb90*/  LDG.E.U8 R2, desc[UR36][R2.64] ;  /* 0x0000002402027981 */ /* 0x000ea4000c1e1100 */
[----:B--2---:R-:W-:-:S04]  /*eba0*/  I2FP.F32.U32 R0, R2 ;  /* 0x0000000200007245 */ /* 0x004fc80000201000 */
[----:B------:R-:W-:-:S04]  /*ebb0*/  F2FP.F16.F32.PACK_AB R0, RZ, R0 ;  /* 0x00000000ff00723e */ /* 0x000fc800000000ff */
[----:B------:R-:W-:Y:S01]  /*ebc0*/  PRMT R19, R0, 0x7610, R19 ;  /* 0x0000761000137816 */ /* 0x000fe20000000013 */
[----:B------:R-:W-:Y:S06]  /*ebd0*/  BRA `(.L_x_1174) ;  /* 0x0000000c00bc7947 */ /* 0x000fec0003800000 */
.L_x_1171:
        /* <DEDUP_REMOVED lines=11> */
.L_x_1176:
[----:B------:R-:W2:Y:S02]  /*ec90*/  LDG.E R2, desc[UR36][R2.64] ;  /* 0x0000002402027981 */ /* 0x000ea4000c1e1900 */
[----:B--2---:R-:W-:-:S04]  /*eca0*/  I2FP.F32.S32 R0, R2 ;  /* 0x0000000200007245 */ /* 0x004fc80000201400 */
[----:B------:R-:W-:-:S04]  /*ecb0*/  F2FP.F16.F32.PACK_AB R0, RZ, R0 ;  /* 0x00000000ff00723e */ /* 0x000fc800000000ff */
[----:B------:R-:W-:Y:S01]  /*ecc0*/  PRMT R19, R0, 0x7610, R19 ;  /* 0x0000761000137816 */ /* 0x000fe20000000013 */
[----:B------:R-:W-:Y:S06]  /*ecd0*/  BRA `(.L_x_1174) ;  /* 0x0000000c007c7947 */ /* 0x000fec0003800000 */
.L_x_1175:
[----:B------:R-:W2:Y:S02]  /*ece0*/  LDG.E.U16 R2, desc[UR36][R2.64] ;  /* 0x0000002402027981 */ /* 0x000ea4000c1e1500 */
[----:B--2---:R-:W0:Y:S02]  /*ecf0*/  I2F.S16 R0, R2 ;  /* 0x0000000200007306 */ /* 0x004e240000101400 */
[----:B0-----:R-:W-:-:S04]  /*ed00*/  F2FP.F16.F32.PACK_AB R0, RZ, R0 ;  /* 0x00000000ff00723e */ /* 0x001fc800000000ff */
[----:B------:R-:W-:Y:S01]  /*ed10*/  PRMT R19, R0, 0x7610, R19 ;  /* 0x0000761000137816 */ /* 0x000fe20000000013 */
[----:B------:R-:W-:Y:S06]  /*ed20*/  BRA `(.L_x_1174) ;  /* 0x0000000c00687947 */ /* 0x000fec0003800000 */
.L_x_1170:
        /* <DEDUP_REMOVED lines=9> */
.L_x_1178:
[----:B------:R1:W5:Y:S01]  /*edc0*/  LDG.E.U16 R19, desc[UR36][R2.64] ;  /* 0x0000002402137981 */ /* 0x000362000c1e1500 */
[----:B------:R-:W-:Y:S05]  /*edd0*/  BRA `(.L_x_1174) ;  /* 0x0000000c003c7947 */ /* 0x000fea0003800000 */
.L_x_1177:
        /* <DEDUP_REMOVED lines=9> */
.L_x_1180:
[----:B------:R0:W5:Y:S01]  /*ee70*/  LDG.E.U16 R19, desc[UR36][R2.64] ;  /* 0x0000002402137981 */ /* 0x000162000c1e1500 */
[----:B------:R-:W-:Y:S05]  /*ee80*/  BRA `(.L_x_1174) ;  /* 0x0000000c00107947 */ /* 0x000fea0003800000 */
.L_x_1179:
        /* <DEDUP_REMOVED lines=9> */
.L_x_1169:
        /* <DEDUP_REMOVED lines=14> */
.L_x_1183:
        /* <DEDUP_REMOVED lines=9> */
.L_x_1182:
        /* <DEDUP_REMOVED lines=28> */
.L_x_1185:
        /* <DEDUP_REMOVED lines=15> */
.L_x_1184:
[----:B------:R-:W2:Y:S02]  /*f340*/  LDG.E.U16 R0, desc[UR36][R2.64] ;  /* 0x0000002402007981 */ /* 0x000ea4000c1e1500 */
[----:B--2---:R-:W-:-:S05]  /*f350*/  IMAD.U32 R0, R0, 0x10000, RZ ;  /* 0x0001000000007824 */ /* 0x004fca00078e00ff */
[----:B------:R-:W-:-:S04]  /*f360*/  F2FP.F16.F32.PACK_AB R0, RZ, R0 ;  /* 0x00000000ff00723e */ /* 0x000fc800000000ff */
[----:B------:R-:W-:Y:S01]  /*f370*/  PRMT R19, R0, 0x7610, R19 ;  /* 0x0000761000137816 */ /* 0x000fe20000000013 */
[----:B------:R-:W-:Y:S06]  /*f380*/  BRA `(.L_x_1174) ;  /* 0x0000000400d07947 */ /* 0x000fec0003800000 */
.L_x_1181:
        /* <DEDUP_REMOVED lines=13> */
.L_x_1188:
        /* <DEDUP_REMOVED lines=21> */
.L_x_1192:
[----:B------:R-:W-:Y:S05]  /*f5b0*/  BSYNC B1 ;  /* 0x0000000000017941 */ /* 0x000fea0003800000 */
.L_x_1191:
[----:B------:R-:W-:Y:S01]  /*f5c0*/  LEA R3, R0, 0x3b800000, 0x17 ;  /* 0x3b80000000037811 */ /* 0x000fe200078eb8ff */
[----:B------:R-:W-:-:S05]  /*f5d0*/  IMAD.SHL.U32 R0, R2, 0x100000, RZ ;  /* 0x0010000002007824 */ /* 0x000fca00078e00ff */
[----:B------:R-:W-:-:S07]  /*f5e0*/  LOP3.LUT R0, R3, R0, R4, 0xfe, !PT ;  /* 0x0000000003007212 */ /* 0x000fce00078efe04 */
.L_x_1190:
[----:B------:R-:W-:Y:S05]  /*f5f0*/  BSYNC B0 ;  /* 0x0000000000007941 */ /* 0x000fea0003800000 */
.L_x_1189:
[----:B------:R-:W-:-:S04]  /*f600*/  F2FP.F16.F32.PACK_AB R0, RZ, R0 ;  /* 0x00000000ff00723e */ /* 0x000fc800000000ff */
[----:B------:R-:W-:Y:S01]  /*f610*/  PRMT R19, R0, 0x7610, R19 ;  /* 0x0000761000137816 */ /* 0x000fe20000000013 */
[----:B------:R-:W-:Y:S06]  /*f620*/  BRA `(.L_x_1174) ;  /* 0x0000000400287947 */ /* 0x000fec0003800000 */
.L_x_1187:
        /* <DEDUP_REMOVED lines=21> */
.L_x_1196:
[----:B------:R-:W-:Y:S05]  /*f780*/  BSYNC B1 ;  /* 0x0000000000017941 */ /* 0x000fea0003800000 */
.L_x_1195:
[----:B------:R-:W-:Y:S01]  /*f790*/  LEA R3, R0, 0x37800000, 0x17 ;  /* 0x3780000000037811 */ /* 0x000fe200078eb8ff */
[----:B------:R-:W-:-:S05]  /*f7a0*/  IMAD.SHL.U32 R0, R2, 0x200000, RZ ;  /* 0x0020000002007824 */ /* 0x000fca00078e00ff */
[----:B------:R-:W-:-:S07]  /*f7b0*/  LOP3.LUT R0, R3, R0, R4, 0xfe, !PT ;  /* 0x0000000003007212 */ /* 0x000fce00078efe04 */
.L_x_1194:
[----:B------:R-:W-:Y:S05]  /*f7c0*/  BSYNC B0 ;  /* 0x0000000000007941 */ /* 0x000fea0003800000 */
.L_x_1193:
[----:B------:R-:W-:-:S04]  /*f7d0*/  F2FP.F16.F32.PACK_AB R0, RZ, R0 ;  /* 0x00000000ff00723e */ /* 0x000fc800000000ff */
[----:B------:R-:W-:Y:S01]  /*f7e0*/  PRMT R19, R0, 0x7610, R19 ;  /* 0x0000761000137816 */ /* 0x000fe20000000013 */
[----:B------:R-:W-:Y:S06]  /*f7f0*/  BRA `(.L_x_1174) ;  /* 0x0000000000b47947 */ /* 0x000fec0003800000 */
.L_x_1186:
        /* <DEDUP_REMOVED lines=14> */
.L_x_1200:
[----:B------:R-:W-:Y:S05]  /*f8e0*/  BSYNC B0 ;  /* 0x0000000000007941 */ /* 0x000fea0003800000 */
.L_x_1199:
[----:B------:R-:W-:-:S04]  /*f8f0*/  F2FP.F16.F32.PACK_AB R0, RZ, R0 ;  /* 0x00000000ff00723e */ /* 0x000fc800000000ff */
[----:B------:R-:W-:Y:S01]  /*f900*/  PRMT R19, R0, 0x7610, R19 ;  /* 0x0000761000137816 */ /* 0x000fe20000000013 */
[----:B------:R-:W-:Y:S06]  /*f910*/  BRA `(.L_x_1174) ;  /* 0x00000000006c7947 */ /* 0x000fec0003800000 */
.L_x_1173:
        /* <DEDUP_REMOVED lines=16> */
.L_x_1201:
[----:B------:R-:W-:Y:S01]  /*fa20*/  PRMT R19, RZ, 0x7610, R19 ;  /* 0x00007610ff137816 */ /* 0x000fe20000000013 */
[----:B------:R-:W-:Y:S06]  /*fa30*/  BRA `(.L_x_1174) ;  /* 0x0000000000247947 */ /* 0x000fec0003800000 */
.L_x_1198:
[----:B------:R-:W2:Y:S02]  /*fa40*/  LDG.E.64 R2, desc[UR36][R2.64] ;  /* 0x0000002402027981 */ /* 0x000ea4000c1e1b00 */
[----:B--2---:R-:W0:Y:S02]  /*fa50*/  I2F.U64 R0, R2 ;  /* 0x0000000200007312 */ /* 0x004e240000301000 */
[----:B0-----:R-:W-:-:S04]  /*fa60*/  F2FP.F16.F32.PACK_AB R0, RZ, R0 ;  /* 0x00000000ff00723e */ /* 0x001fc800000000ff */
[----:B------:R-:W-:Y:S01]  /*fa70*/  PRMT R19, R0, 0x7610, R19 ;  /* 0x0000761000137816 */ /* 0x000fe20000000013 */
[----:B------:R-:W-:Y:S06]  /*fa80*/  BRA `(.L_x_1174) ;  /* 0x0000000000107947 */ /* 0x000fec0003800000 */
.L_x_1197:
[----:B------:R-:W2:Y:S02]  /*fa90*/  LDG.E R2, desc[UR36][R2.64] ;  /* 0x0000002402027981 */ /* 0x000ea4000c1e1900 */
[----:B--2---:R-:W-:-:S04]  /*faa0*/  I2FP.F32.U32 R0, R2 ;  /* 0x0000000200007245 */ /* 0x004fc80000201000 */
[----:B------:R-:W-:-:S04]  /*fab0*/  F2FP.F16.F32.PACK_AB R0, RZ, R0 ;  /* 0x00000000ff00723e */ /* 0x000fc800000000ff */
[----:B------:R-:W-:-:S07]  /*fac0*/  PRMT R19, R0, 0x7610, R19 ;  /* 0x0000761000137816 */ /* 0x000fce0000000013 */
.L_x_1174:
        /* <DEDUP_REMOVED lines=19> */
.L_x_1205:
[----:B------:R-:W2:Y:S02]  /*fc00*/  LDG.E.U8 R2, desc[UR36][R2.64] ;  /* 0x0000002402027981 */ /* 0x000ea4000c1e1100 */
[----:B--2---:R-:W-:-:S04]  /*fc10*/  I2FP.F32.U32 R0, R2 ;  /* 0x0000000200007245 */ /* 0x004fc80000201000 */
[----:B------:R-:W-:Y:S01]  /*fc20*/  F2FP.F16.F32.PACK_AB R0, RZ, R0 ;  /* 0x00000000ff00723e */ /* 0x000fe200000000ff */
[----:B------:R-:W-:Y:S06]  /*fc30*/  BRA `(.L_x_1207) ;  /* 0x0000000c00887947 */ /* 0x000fec0003800000 */
.L_x_1204:
        /* <DEDUP_REMOVED lines=10> */
.L_x_1209:
[----:B------:R-:W2:Y:S02]  /*fce0*/  LDG.E R2, desc[UR36][R2.64] ;  /* 0x0000002402027981 */ /* 0x000ea4000c1e1900 */
[----:B--2---:R-:W-:-:S04]  /*fcf0*/  I2FP.F32.S32 R0, R2 ;  /* 0x0000000200007245 */ /* 0x004fc80000201400 */
[----:B------:R-:W-:Y:S01]  /*fd00*/  F2FP.F16.F32.PACK_AB R0, RZ, R0 ;  /* 0x00000000ff00723e */ /* 0x000fe200000000ff */
[----:B------:R-:W-:Y:S06]  /*fd10*/  BRA `(.L_x_1207) ;  /* 0x0000000c00507947 */ /* 0x000fec0003800000 */
.L_x_1208:
[----:B------:R-:W2:Y:S02]  /*fd20*/  LDG.E.U16 R2, desc[UR36][R2.64] ;  /* 0x0000002402027981 */ /* 0x000ea4000c1e1500 */
[----:B--2---:R-:W0:Y:S02]  /*fd30*/  I2F.S16 R0, R2 ;  /* 0x0000000200007306 */ /* 0x004e240000101400 */
[----:B0-----:R-:W-:Y:S01]  /*fd40*/  F2FP.F16.F32.PACK_AB R0, RZ, R0 ;  /* 0x00000000ff00723e */ /* 0x001fe200000000ff */
[----:B------:R-:W-:Y:S06]  /*fd50*/  BRA `(.L_x_1207) ;  /* 0x0000000c00407947 */ /* 0x000fec0003800000 */
.L_x_1203:
        /* <DEDUP_REMOVED lines=9> */
.L_x_1211:
[----:B------:R1:W5:Y:S01]  /*fdf0*/  LDG.E.U16 R0, desc[UR36][R2.64] ;  /* 0x0000002402007981 */ /* 0x000362000c1e1500 */
[----:B------:R-:W-:Y:S05]  /*fe00*/  BRA `(.L_x_1207) ;  /* 0x0000000c00147947 */ /* 0x000fea0003800000 */
.L_x_1210:
        /* <DEDUP_REMOVED lines=9> */
.L_x_1213:
[----:B------:R0:W5:Y:S01]  /*fea0*/  LDG.E.U16 R0, desc[UR36][R2.64] ;  /* 0x0000002402007981 */ /* 0x000162000c1e1500 */
[----:B------:R-:W-:Y:S05]  /*feb0*/  BRA `(.L_x_1207) ;  /* 0x0000000800e87947 */ /* 0x000fea0003800000 */
.L_x_1212:
        /* <DEDUP_REMOVED lines=8> */
.L_x_1202:
        /* <DEDUP_REMOVED lines=13> */
.L_x_1216:
        /* <DEDUP_REMOVED lines=8> */
.L_x_1215:
        /* <DEDUP_REMOVED lines=28> */
.L_x_1218:
        /* <DEDUP_REMOVED lines=15> */
.L_x_1217:
[----:B------:R-:W2:Y:S02]  /*10340*/  LDG.E.U16 R0, desc[UR36][R2.64] ;  /* 0x0000002402007981 */ /* 0x000ea4000c1e1500 */
[----:B--2---:R-:W-:-:S05]  /*10350*/  IMAD.U32 R0, R0, 0x10000, RZ ;  /* 0x0001000000007824 */ /* 0x004fca00078e00ff */
[----:B------:R-:W-:Y:S01]  /*10360*/  F2FP.F16.F32.PACK_AB R0, RZ, R0 ;  /* 0x00000000ff00723e */ /* 0x000fe200000000ff */
[----:B------:R-:W-:Y:S06]  /*10370*/  BRA `(.L_x_1207) ;  /* 0x0000000400b87947 */ /* 0x000fec0003800000 */
.L_x_1214:
        /* <DEDUP_REMOVED lines=12> */
.L_x_1221:
        /* <DEDUP_REMOVED lines=21> */
.L_x_1225:
[----:B------:R-:W-:Y:S05]  /*10590*/  BSYNC B1 ;  /* 0x0000000000017941 */ /* 0x000fea0003800000 */
.L_x_1224:
[----:B------:R-:W-:Y:S01]  /*105a0*/  LEA R3, R0, 0x3b800000, 0x17 ;  /* 0x3b80000000037811 */ /* 0x000fe200078eb8ff */
[----:B------:R-:W-:-:S05]  /*105b0*/  IMAD.SHL.U32 R0, R2, 0x100000, RZ ;  /* 0x0010000002007824 */ /* 0x000fca00078e00ff */
[----:B------:R-:W-:-:S07]  /*105c0*/  LOP3.LUT R0, R3, R0, R4, 0xfe, !PT ;  /* 0x0000000003007212 */ /* 0x000fce00078efe04 */
.L_x_1223:
[----:B------:R-:W-:Y:S05]  /*105d0*/  BSYNC B0 ;  /* 0x0000000000007941 */ /* 0x000fea0003800000 */
.L_x_1222:
[----:B------:R-:W-:Y:S01]  /*105e0*/  F2FP.F16.F32.PACK_AB R0, RZ, R0 ;  /* 0x00000000ff00723e */ /* 0x000fe200000000ff */
[----:B------:R-:W-:Y:S06]  /*105f0*/  BRA `(.L_x_1207) ;  /* 0x0000000400187947 */ /* 0x000fec0003800000 */
.L_x_1220:
        /* <DEDUP_REMOVED lines=21> */
.L_x_1229:
[----:B------:R-:W-:Y:S05]  /*10750*/  BSYNC B1 ;  /* 0x0000000000017941 */ /* 0x000fea0003800000 */
.L_x_1228:
[----:B------:R-:W-:Y:S01]  /*10760*/  LEA R3, R0, 0x37800000, 0x17 ;  /* 0x3780000000037811 */ /* 0x000fe200078eb8ff */
[----:B------:R-:W-:-:S05]  /*10770*/  IMAD.SHL.U32 R0, R2, 0x200000, RZ ;  /* 0x0020000002007824 */ /* 0x000fca00078e00ff */
[----:B------:R-:W-:-:S07]  /*10780*/  LOP3.LUT R0, R3, R0, R4, 0xfe, !PT ;  /* 0x0000000003007212 */ /* 0x000fce00078efe04 */
.L_x_1227:
[----:B------:R-:W-:Y:S05]  /*10790*/  BSYNC B0 ;  /* 0x0000000000007941 */ /* 0x000fea0003800000 */
.L_x_1226:
[----:B------:R-:W-:Y:S01]  /*107a0*/  F2FP.F16.F32.PACK_AB R0, RZ, R0 ;  /* 0x00000000ff00723e */ /* 0x000fe200000000ff */
[----:B------:R-:W-:Y:S06]  /*107b0*/  BRA `(.L_x_1207) ;  /* 0x0000000000a87947 */ /* 0x000fec0003800000 */
.L_x_1219:
        /* <DEDUP_REMOVED lines=14> */
.L_x_1233:
[----:B------:R-:W-:Y:S05]  /*108a0*/  BSYNC B0 ;  /* 0x0000000000007941 */ /* 0x000fea0003800000 */
.L_x_1232:
[----:B------:R-:W-:Y:S01]  /*108b0*/  F2FP.F16.F32.PACK_AB R0, RZ, R0 ;  /* 0x00000000ff00723e */ /* 0x000fe200000000ff */
[----:B------:R-:W-:Y:S06]  /*108c0*/  BRA `(.L_x_1207) ;  /* 0x0000000000647947 */ /* 0x000fec0003800000 */
.L_x_1206:
        /* <DEDUP_REMOVED lines=16> */
.L_x_1234:
[----:B------:R-:W-:Y:S01]  /*109d0*/  PRMT R0, RZ, 0x7610, R0 ;  /* 0x00007610ff007816 */ /* 0x000fe20000000000 */
[----:B------:R-:W-:Y:S06]  /*109e0*/  BRA `(.L_x_1207) ;  /* 0x00000000001c7947 */ /* 0x000fec0003800000 */
.L_x_1231:
[----:B------:R-:W2:Y:S02]  /*109f0*/  LDG.E.64 R2, desc[UR36][R2.64] ;  /* 0x0000002402027981 */ /* 0x000ea4000c1e1b00 */
[----:B--2---:R-:W0:Y:S02]  /*10a00*/  I2F.U64 R0, R2 ;  /* 0x0000000200007312 */ /* 0x004e240000301000 */
[----:B0-----:R-:W-:Y:S01]  /*10a10*/  F2FP.F16.F32.PACK_AB R0, RZ, R0 ;  /* 0x00000000ff00723e */ /* 0x001fe200000000ff */
[----:B------:R-:W-:Y:S06]  /*10a20*/  BRA `(.L_x_1207) ;  /* 0x00000000000c7947 */ /* 0x000fec0003800000 */
.L_x_1230:
[----:B------:R-:W2:Y:S02]  /*10a30*/  LDG.E R2, desc[UR36][R2.64] ;  /* 0x0000002402027981 */ /* 0x000ea4000c1e1900 */
[----:B--2---:R-:W-:-:S04]  /*10a40*/  I2FP.F32.U32 R0, R2 ;  /* 0x0000000200007245 */ /* 0x004fc80000201000 */
[----:B------:R-:W-:-:S07]  /*10a50*/  F2FP.F16.F32.PACK_AB R0, RZ, R0 ;  /* 0x00000000ff00723e */ /* 0x000fce00000000ff */
.L_x_1207:
        /* <DEDUP_REMOVED lines=20> */
[----:B0-----:R-:W-:Y:S01]  /*10ba0*/  STG.E.U8 desc[UR36][R16.64], R3 ;  /* 0x0000000310007986 */ /* 0x001fe2000c101124 */
[----:B------:R-:W-:Y:S05]  /*10bb0*/  EXIT ;  /* 0x000000000000794d */ /* 0x000fea0003800000 */
.L_x_1238:
[----:B------:R-:W-:-:S06]  /*10bc0*/  HADD2.F32 R3, -RZ, R0.H0_H0 ;  /* 0x20000000ff037230 */ /* 0x000fcc0000004100 */
[----:B------:R-:W0:Y:S02]  /*10bd0*/  F2I.S64.TRUNC R2, R3 ;  /* 0x0000000300027311 */ /* 0x000e24000020d900 */
[----:B0-----:R-:W-:Y:S01]  /*10be0*/  STG.E.U8 desc[UR36][R16.64], R2 ;  /* 0x0000000210007986 */ /* 0x001fe2000c101124 */
[----:B------:R-:W-:Y:S05]  /*10bf0*/  EXIT ;  /* 0x000000000000794d */ /* 0x000fea0003800000 */
.L_x_1237:
        /* <DEDUP_REMOVED lines=8> */
[----:B0-----:R-:W-:Y:S01]  /*10c80*/  STG.E.64 desc[UR36][R16.64], R2 ;  /* 0x0000000210007986 */ /* 0x001fe2000c101b24 */
[----:B------:R-:W-:Y:S05]  /*10c90*/  EXIT ;  /* 0x000000000000794d */ /* 0x000fea0003800000 */
.L_x_1241:
[----:B------:R-:W-:-:S04]  /*10ca0*/  HADD2.F32 R0, -RZ, R0.H0_H0 ;  /* 0x20000000ff007230 */ /* 0x000fc80000004100 */
[----:B------:R-:W0:Y:S02]  /*10cb0*/  F2I.FTZ.TRUNC.NTZ R3, R0 ;  /* 0x0000000000037305 */ /* 0x000e24000021f100 */
[----:B0-----:R-:W-:Y:S01]  /*10cc0*/  STG.E desc[UR36][R16.64], R3 ;  /* 0x0000000310007986 */ /* 0x001fe2000c101924 */
[----:B------:R-:W-:Y:S05]  /*10cd0*/  EXIT ;  /* 0x000000000000794d */ /* 0x000fea0003800000 */
.L_x_1240:
[----:B------:R-:W-:-:S04]  /*10ce0*/  HADD2.F32 R0, -RZ, R0.H0_H0 ;  /* 0x20000000ff007230 */ /* 0x000fc80000004100 */
[----:B------:R-:W0:Y:S02]  /*10cf0*/  F2I.FTZ.TRUNC.NTZ R3, R0 ;  /* 0x0000000000037305 */ /* 0x000e24000021f100 */
[----:B0-----:R-:W-:Y:S01]  /*10d00*/  STG.E.U16 desc[UR36][R16.64], R3 ;  /* 0x0000000310007986 */ /* 0x001fe2000c101524 */
[----:B------:R-:W-:Y:S05]  /*10d10*/  EXIT ;  /* 0x000000000000794d */ /* 0x000fea0003800000 */
.L_x_1236:
[----:B------:R-:W-:-:S13]  /*10d20*/  ISETP.GT.AND P0, PT, R2, 0x6, PT ;  /* 0x000000060200780c */ /* 0x000fda0003f04270 */
[----:B------:R-:W-:Y:S05]  /*10d30*/  @P0 BRA `(.L_x_1242) ;  /* 0x0000000000240947 */ /* 0x000fea0003800000 */
[----:B------:R-:W-:-:S13]  /*10d40*/  ISETP.NE.AND P0, PT, R2, 0x5, PT ;  /* 0x000000050200780c */ /* 0x000fda0003f05270 */
[----:B------:R-:W-:Y:S05]  /*10d50*/  @!P0 BRA `(.L_x_1243) ;  /* 0x0000000000148947 */ /* 0x000fea0003800000 */
[----:B------:R-:W-:-:S13]  /*10d60*/  ISETP.NE.AND P0, PT, R2, 0x6, PT ;  /* 0x000000060200780c */ /* 0x000fda0003f05270 */
[----:B------:R-:W-:Y:S05]  /*10d70*/  @P0 BRA `(.L_x_1239) ;  /* 0x0000000800c40947 */ /* 0x000fea0003800000 */
[----:B------:R-:W-:-:S05]  /*10d80*/  HADD2.F32 R3, -RZ, R0.H0_H0 ;  /* 0x20000000ff037230 */ /* 0x000fca0000004100 */
[----:B------:R-:W-:Y:S01]  /*10d90*/  STG.E desc[UR36][R16.64], R3 ;  /* 0x0000000310007986 */ /* 0x000fe2000c101924 */
[----:B------:R-:W-:Y:S05]  /*10da0*/  EXIT ;  /* 0x000000000000794d */ /* 0x000fea0003800000 */
.L_x_1243:
[----:B------:R-:W-:Y:S01]  /*10db0*/  STG.E.U16 desc[UR36][R16.64], R0 ;  /* 0x0000000010007986 */ /* 0x000fe2000c101524 */
[----:B------:R-:W-:Y:S05]  /*10dc0*/  EXIT ;  /* 0x000000000000794d */ /* 0x000fea0003800000 */
.L_x_1242:
        /* <DEDUP_REMOVED lines=8> */
[----:B------:R-:W-:Y:S01]  /*10e50*/  STG.E.64 desc[UR36][R16.64], R2 ;  /* 0x0000000210007986 */ /* 0x000fe2000c101b24 */
[----:B------:R-:W-:Y:S05]  /*10e60*/  EXIT ;  /* 0x000000000000794d */ /* 0x000fea0003800000 */
.L_x_1245:
[----:B------:R-:W-:-:S05]  /*10e70*/  HADD2.F32 R0, -RZ, R0.H0_H0 ;  /* 0x20000000ff007230 */ /* 0x000fca0000004100 */
[----:B------:R-:W-:-:S04]  /*10e80*/  F2FP.F16.F32.PACK_AB R0, RZ, R0 ;  /* 0x00000000ff00723e */ /* 0x000fc800000000ff */
[----:B------:R-:W-:-:S05]  /*10e90*/  PRMT R0, R0, 0x5410, RZ ;  /* 0x0000541000007816 */ /* 0x000fca00000000ff */
[----:B------:R-:W-:Y:S01]  /*10ea0*/  STG.E desc[UR36][R16.64], R0 ;  /* 0x0000000010007986 */ /* 0x000fe2000c101924 */
[----:B------:R-:W-:Y:S05]  /*10eb0*/  EXIT ;  /* 0x000000000000794d */ /* 0x000fea0003800000 */
.L_x_1244:
[----:B------:R-:W-:-:S05]  /*10ec0*/  HADD2.F32 R2, -RZ, R0.H0_H0 ;  /* 0x20000000ff027230 */ /* 0x000fca0000004100 */
[----:B------:R-:W-:-:S06]  /*10ed0*/  FMUL.FTZ R2, R2, 1 ;  /* 0x3f80000002027820 */ /* 0x000fcc0000410000 */
[----:B------:R-:W0:Y:S02]  /*10ee0*/  F2F.F64.F32 R2, R2 ;  /* 0x0000000200027310 */ /* 0x000e240000201800 */
[----:B0-----:R-:W-:Y:S01]  /*10ef0*/  STG.E.64 desc[UR36][R16.64], R2 ;  /* 0x0000000210007986 */ /* 0x001fe2000c101b24 */
[----:B------:R-:W-:Y:S05]  /*10f00*/  EXIT ;  /* 0x000000000000794d */ /* 0x000fea0003800000 */
.L_x_1235:
        /* <DEDUP_REMOVED lines=11> */
[----:B------:R-:W-:Y:S01]  /*10fc0*/  STG.E.U8 desc[UR36][R16.64], R3 ;  /* 0x0000000310007986 */ /* 0x000fe2000c101124 */
[----:B------:R-:W-:Y:S05]  /*10fd0*/  EXIT ;  /* 0x000000000000794d */ /* 0x000fea0003800000 */
.L_x_1248:
[----:B------:R-:W-:Y:S01]  /*10fe0*/  HADD2.F32 R0, -RZ, R0.H0_H0 ;  /* 0x20000000ff007230 */ /* 0x000fe20000004100 */
[----:B------:R-:W-:-:S04]  /*10ff0*/  CS2R R6, SRZ ;  /* 0x0000000000067805 */ /* 0x000fc8000001ff00 */
[----:B------:R-:W-:-:S04]  /*11000*/  FMUL.FTZ R0, R0, 1 ;  /* 0x3f80000000007820 */ /* 0x000fc80000410000 */
[----:B------:R-:W0:Y:S02]  /*11010*/  F2F.F64.F32 R4, R0 ;  /* 0x0000000000047310 */ /* 0x000e240000201800 */
[----:B0-----:R-:W-:Y:S01]  /*11020*/  STG.E.128 desc[UR36][R16.64], R4 ;  /* 0x0000000410007986 */ /* 0x001fe2000c101d24 */
[----:B------:R-:W-:Y:S05]  /*11030*/  EXIT ;  /* 0x000000000000794d */ /* 0x000fea0003800000 */
.L_x_1247:
        /* <DEDUP_REMOVED lines=21> */
.L_x_1252:
[----:B------:R-:W-:Y:S05]  /*11190*/  BSYNC B0 ;  /* 0x0000000000007941 */ /* 0x000fea0003800000 */
.L_x_1251:
[----:B------:R-:W-:-:S05]  /*111a0*/  LOP3.LUT R3, R0, R3, RZ, 0xfc, !PT ;  /* 0x0000000300037212 */ /* 0x000fca00078efcff */
[----:B------:R-:W-:Y:S01]  /*111b0*/  STG.E.U8 desc[UR36][R16.64], R3 ;  /* 0x0000000310007986 */ /* 0x000fe2000c101124 */
[----:B------:R-:W-:Y:S05]  /*111c0*/  EXIT ;  /* 0x000000000000794d */ /* 0x000fea0003800000 */
.L_x_1250:
        /* <DEDUP_REMOVED lines=13> */
.L_x_1254:
[----:B------:R-:W-:Y:S01]  /*112a0*/  IMAD.MOV.U32 R0, RZ, RZ, 0x7f ;  /* 0x0000007fff007424 */ /* 0x000fe200078e00ff */
[----:B------:R-:W-:-:S04]  /*112b0*/  ISETP.GT.U32.AND P0, PT, R2, 0x7f800000, PT ;  /* 0x7f8000000200780c */ /* 0x000fc80003f04070 */
[----:B------:R-:W-:-:S09]  /*112c0*/  SEL R0, R0, 0x7c, P0 ;  /* 0x0000007c00007807 */ /* 0x000fd20000000000 */
.L_x_1255:
[----:B------:R-:W-:Y:S05]  /*112d0*/  BSYNC B0 ;  /* 0x0000000000007941 */ /* 0x000fea0003800000 */
.L_x_1253:
[----:B------:R-:W-:-:S04]  /*112e0*/  LOP3.LUT R2, R3, 0x80000000, RZ, 0xc0, !PT ;  /* 0x8000000003027812 */ /* 0x000fc800078ec0ff */
[----:B------:R-:W-:-:S04]  /*112f0*/  SHF.R.U32.HI R3, RZ, 0x18, R2 ;  /* 0x00000018ff037819 */ /* 0x000fc80000011602 */
[----:B------:R-:W-:-:S05]  /*11300*/  LOP3.LUT R3, R0, R3, RZ, 0xfc, !PT ;  /* 0x0000000300037212 */ /* 0x000fca00078efcff */
[----:B------:R-:W-:Y:S01]  /*11310*/  STG.E.U8 desc[UR36][R16.64], R3 ;  /* 0x0000000310007986 */ /* 0x000fe2000c101124 */
[----:B------:R-:W-:Y:S05]  /*11320*/  EXIT ;  /* 0x000000000000794d */ /* 0x000fea0003800000 */
.L_x_1249:
[----:B------:R-:W-:-:S05]  /*11330*/  HADD2.F32 R0, -RZ, R0.H0_H0 ;  /* 0x20000000ff007230 */ /* 0x000fca0000004100 */
[----:B------:R-:W-:-:S05]  /*11340*/  F2FP.BF16.F32.PACK_AB R0, RZ, R0 ;  /* 0x00000000ff00723e */ /* 0x000fca00000010ff */
[----:B------:R-:W-:Y:S01]  /*11350*/  STG.E.U16 desc[UR36][R16.64], R0 ;  /* 0x0000000010007986 */ /* 0x000fe2000c101524 */
[----:B------:R-:W-:Y:S05]  /*11360*/  EXIT ;  /* 0x000000000000794d */ /* 0x000fea0003800000 */
.L_x_1246:
        /* <DEDUP_REMOVED lines=10> */
[----:B0-----:R-:W-:Y:S01]  /*11410*/  STG.E.U16 desc[UR36][R16.64], R3 ;  /* 0x0000000310007986 */ /* 0x001fe2000c101524 */
[----:B------:R-:W-:Y:S05]  /*11420*/  EXIT ;  /* 0x000000000000794d */ /* 0x000fea0003800000 */
.L_x_1258:
        /* <DEDUP_REMOVED lines=17> */
.L_x_1261:
[----:B------:R-:W-:-:S04]  /*11540*/  LOP3.LUT R2, R3, 0x80000000, RZ, 0xc0, !PT ;  /* 0x8000000003027812 */ /* 0x000fc800078ec0ff */
[----:B------:R-:W-:-:S04]  /*11550*/  SHF.R.U32.HI R3, RZ, 0x18, R2 ;  /* 0x00000018ff037819 */ /* 0x000fc80000011602 */
[----:B------:R-:W-:-:S04]  /*11560*/  LOP3.LUT R0, R0, R3, RZ, 0xfc, !PT ;  /* 0x0000000300007212 */ /* 0x000fc800078efcff */
[----:B------:R-:W-:-:S07]  /*11570*/  PRMT R8, R0, 0x7610, R8 ;  /* 0x0000761000087816 */ /* 0x000fce0000000008 */
.L_x_1260:
[----:B------:R-:W-:Y:S05]  /*11580*/  BSYNC B0 ;  /* 0x0000000000007941 */ /* 0x000fea0003800000 */
.L_x_1259:
[----:B------:R-:W-:Y:S01]  /*11590*/  STG.E.U8 desc[UR36][R16.64], R8 ;  /* 0x0000000810007986 */ /* 0x000fe2000c101124 */
[----:B------:R-:W-:Y:S05]  /*115a0*/  EXIT ;  /* 0x000000000000794d */ /* 0x000fea0003800000 */
.L_x_1257:
        /* <DEDUP_REMOVED lines=17> */
.L_x_1264:
[----:B------:R-:W-:-:S04]  /*116c0*/  LOP3.LUT R2, R3, 0x80000000, RZ, 0xc0, !PT ;  /* 0x8000000003027812 */ /* 0x000fc800078ec0ff */
[----:B------:R-:W-:-:S04]  /*116d0*/  SHF.R.U32.HI R3, RZ, 0x18, R2 ;  /* 0x00000018ff037819 */ /* 0x000fc80000011602 */
[----:B------:R-:W-:-:S04]  /*116e0*/  LOP3.LUT R0, R0, R3, RZ, 0xfc, !PT ;  /* 0x0000000300007212 */ /* 0x000fc800078efcff */
[----:B------:R-:W-:-:S07]  /*116f0*/  PRMT R8, R0, 0x7610, R8 ;  /* 0x0000761000087816 */ /* 0x000fce0000000008 */
.L_x_1263:
[----:B------:R-:W-:Y:S05]  /*11700*/  BSYNC B0 ;  /* 0x0000000000007941 */ /* 0x000fea0003800000 */
.L_x_1262:
[----:B------:R-:W-:Y:S01]  /*11710*/  STG.E.U8 desc[UR36][R16.64], R8 ;  /* 0x0000000810007986 */ /* 0x000fe2000c101124 */
[----:B------:R-:W-:Y:S05]  /*11720*/  EXIT ;  /* 0x000000000000794d */ /* 0x000fea0003800000 */
.L_x_1256:
        /* <DEDUP_REMOVED lines=22> */
.L_x_1239:
        /* <DEDUP_REMOVED lines=16> */
.L_x_1267:
[----:B------:R-:W-:Y:S05]  /*11990*/  EXIT ;  /* 0x000000000000794d */ /* 0x000fea0003800000 */
.L_x_1266:
[----:B------:R-:W-:-:S06]  /*119a0*/  HADD2.F32 R2, -RZ, R0.H0_H0 ;  /* 0x20000000ff027230 */ /* 0x000fcc0000004100 */
[----:B------:R-:W0:Y:S02]  /*119b0*/  F2I.U64.TRUNC R2, R2 ;  /* 0x0000000200027311 */ /* 0x000e24000020d800 */
[----:B0-----:R-:W-:Y:S01]  /*119c0*/  STG.E.64 desc[UR36][R16.64], R2 ;  /* 0x0000000210007986 */ /* 0x001fe2000c101b24 */
[----:B------:R-:W-:Y:S05]  /*119d0*/  EXIT ;  /* 0x000000000000794d */ /* 0x000fea0003800000 */
.L_x_1265:
[----:B------:R-:W-:-:S04]  /*119e0*/  HADD2.F32 R0, -RZ, R0.H0_H0 ;  /* 0x20000000ff007230 */ /* 0x000fc80000004100 */
[----:B------:R-:W0:Y:S02]  /*119f0*/  F2I.FTZ.U32.TRUNC.NTZ R3, R0 ;  /* 0x0000000000037305 */ /* 0x000e24000021f000 */
[----:B0-----:R-:W-:Y:S01]  /*11a00*/  STG.E desc[UR36][R16.64], R3 ;  /* 0x0000000310007986 */ /* 0x001fe2000c101924 */
[----:B------:R-:W-:Y:S05]  /*11a10*/  EXIT ;  /* 0x000000000000794d */ /* 0x000fea0003800000 */
.L_x_1268:
        /* <DEDUP_REMOVED lines=14> */
.L_x_5685:


//--------------------- .text._ZN2at6native27unrolled_elementwise_kernelIZZZNS0_66_GLOBAL__N__d53a5ca4_28_ActivationLeakyReluKernel_cu_f5210f67_355426leaky_relu_backward_kernelERNS_18TensorIteratorBaseERKN3c106ScalarEENKUlvE_clEvENKUlvE1_clEvEUlNS5_4HalfESB_E_St5arrayIPcLm3EELi4E23TrivialOffsetCalculatorILi2EjESG_ILi1EjENS0_6memory12LoadWithCastILi2EEENSJ_13StoreWithCastILi1EEEEEviT_T0_T2_T3_T4_T5_ --------------------------
	.section	.text._ZN2at6native27unrolled_elementwise_kernelIZZZNS0_66_GLOBAL__N__d53a5ca4_28_ActivationLeakyReluKernel_cu_f5210f67_355426leaky_relu_backward_kernelERNS_18TensorIteratorBaseERKN3c106ScalarEENKUlvE_clEvENKUlvE1_clEvEUlNS5_4HalfESB_E_St5arrayIPcLm3EELi4E23TrivialOffsetCalculatorILi2EjESG_ILi1EjENS0_6memory12LoadWithCastILi2EEENSJ_13StoreWithCastILi1EEEEEviT_T0_T2_T3_T4_T5_,"ax",@progbits
	.align	128
        .global         _ZN2at6native27unrolled_elementwise_kernelIZZZNS0_66_GLOBAL__N__d53a5ca4_28_ActivationLeakyReluKernel_cu_f5210f67_355426leaky_relu_backward_kernelERNS_18TensorIteratorBaseERKN3c106ScalarEENKUlvE_clEvENKUlvE1_clEvEUlNS5_4HalfESB_E_St5arrayIPcLm3EELi4E23TrivialOffsetCalculatorILi2EjESG_ILi1EjENS0_6memory12LoadWithCastILi2EEENSJ_13StoreWithCastILi1EEEEEviT_T0_T2_T3_T4_T5_
        .type           _ZN2at6native27unrolled_elementwise_kernelIZZZNS0_66_GLOBAL__N__d53a5ca4_28_ActivationLeakyReluKernel_cu_f5210f67_355426leaky_relu_backward_kernelERNS_18TensorIteratorBaseERKN3c106ScalarEENKUlvE_clEvENKUlvE1_clEvEUlNS5_4HalfESB_E_St5arrayIPcLm3EELi4E23TrivialOffsetCalculatorILi2EjESG_ILi1EjENS0_6memory12LoadWithCastILi2EEENSJ_13StoreWithCastILi1EEEEEviT_T0_T2_T3_T4_T5_,@function
        .size           _ZN2at6native27unrolled_elementwise_kernelIZZZNS0_66_GLOBAL__N__d53a5ca4_28_ActivationLeakyReluKernel_cu_f5210f67_355426leaky_relu_backward_kernelERNS_18TensorIteratorBaseERKN3c106ScalarEENKUlvE_clEvENKUlvE1_clEvEUlNS5_4HalfESB_E_St5arrayIPcLm3EELi4E23TrivialOffsetCalculatorILi2EjESG_ILi1EjENS0_6memory12LoadWithCastILi2EEENSJ_13StoreWithCastILi1EEEEEviT_T0_T2_T3_T4_T5_,(.L_x_5686 - _ZN2at6native27unrolled_elementwise_kernelIZZZNS0_66_GLOBAL__N__d53a5ca4_28_ActivationLeakyReluKernel_cu_f5210f67_355426leaky_relu_backward_kernelERNS_18TensorIteratorBaseERKN3c106ScalarEENKUlvE_clEvENKUlvE1_clEvEUlNS5_4HalfESB_E_St5arrayIPcLm3EELi4E23TrivialOffsetCalculatorILi2EjESG_ILi1EjENS0_6memory12LoadWithCastILi2EEENSJ_13StoreWithCastILi1EEEEEviT_T0_T2_T3_T4_T5_)
        .other          _ZN2at6native27unrolled_elementwise_kernelIZZZNS0_66_GLOBAL__N__d53a5ca4_28_ActivationLeakyReluKernel_cu_f5210f67_355426leaky_relu_backward_kernelERNS_18TensorIteratorBaseERKN3c106ScalarEENKUlvE_clEvENKUlvE1_clEvEUlNS5_4HalfESB_E_St5arrayIPcLm3EELi4E23TrivialOffsetCalculatorILi2EjESG_ILi1EjENS0_6memory12LoadWithCastILi2EEENSJ_13StoreWithCastILi1EEEEEviT_T0_T2_T3_T4_T5_,@"STO_CUDA_ENTRY STV_DEFAULT"
_ZN2at6native27unrolled_elementwise_kernelIZZZNS0_66_GLOBAL__N__d53a5ca4_28_ActivationLeakyReluKernel_cu_f5210f67_355426leaky_relu_backward_kernelERNS_18TensorIteratorBaseERKN3c106ScalarEENKUlvE_clEvENKUlvE1_clEvEUlNS5_4HalfESB_E_St5arrayIPcLm3EELi4E23TrivialOffsetCalculatorILi2EjESG_ILi1EjENS0_6memory12LoadWithCastILi2EEENSJ_13StoreWithCastILi1EEEEEviT_T0_T2_T3_T4_T5_:
.text._ZN2at6native27unrolled_elementwise_kernelIZZZNS0_66_GLOBAL__N__d53a5ca4_28_ActivationLeakyReluKernel_cu_f5210f67_355426leaky_relu_backward_kernelERNS_18TensorIteratorBaseERKN3c106ScalarEENKUlvE_clEvENKUlvE1_clEvEUlNS5_4HalfESB_E_St5arrayIPcLm3EELi4E23TrivialOffsetCalculatorILi2EjESG_ILi1EjENS0_6memory12LoadWithCastILi2EEENSJ_13StoreWithCastILi1EEEEEviT_T0_T2_T3_T4_T5_:
        /* <DEDUP_REMOVED lines=36> */
.L_x_1274:
[----:B------:R-:W2:Y:S02]  /*0240*/  LDG.E.U8 R2, desc[UR36][R2.64] ;  /* 0x0000002402027981 */ /* 0x000ea4000c1e1100 */
[----:B--2---:R-:W-:-:S04]  /*0250*/  I2FP.F32.U32 R0, R2 ;  /* 0x0000000200007245 */ /* 0x004fc80000201000 */
[----:B------:R-:W-:-:S04]  /*0260*/  F2FP.F16.F32.PACK_AB R0, RZ, R0 ;  /* 0x00000000ff00723e */ /* 0x000fc800000000ff */
[----:B------:R-:W-:Y:S01]  /*0270*/  PRMT R19, R0, 0x7610, R19 ;  /* 0x0000761000137816 */ /* 0x000fe20000000013 */
[----:B------:R-:W-:Y:S06]  /*0280*/  BRA `(.L_x_1276) ;  /* 0x0000000c00bc7947 */ /* 0x000fec0003800000 */
.L_x_1273:
        /* <DEDUP_REMOVED lines=11> */
.L_x_1278:
[----:B------:R-:W2:Y:S02]  /*0340*/  LDG.E R2, desc[UR36][R2.64] ;  /* 0x0000002402027981 */ /* 0x000ea4000c1e1900 */
[----:B--2---:R-:W-:-:S04]  /*0350*/  I2FP.F32.S32 R0, R2 ;  /* 0x0000000200007245 */ /* 0x004fc80000201400 */
[----:B------:R-:W-:-:S04]  /*0360*/  F2FP.F16.F32.PACK_AB R0, RZ, R0 ;  /* 0x00000000ff00723e */ /* 0x000fc800000000ff */
[----:B------:R-:W-:Y:S01]  /*0370*/  PRMT R19, R0, 0x7610, R19 ;  /* 0x0000761000137816 */ /* 0x000fe20000000013 */
[----:B------:R-:W-:Y:S06]  /*0380*/  BRA `(.L_x_1276) ;  /* 0x0000000c007c7947 */ /* 0x000fec0003800000 */
.L_x_1277:
[----:B------:R-:W2:Y:S02]  /*0390*/  LDG.E.U16 R2, desc[UR36][R2.64] ;  /* 0x0000002402027981 */ /* 0x000ea4000c1e1500 */
[----:B--2---:R-:W0:Y:S02]  /*03a0*/  I2F.S16 R0, R2 ;  /* 0x0000000200007306 */ /* 0x004e240000101400 */
[----:B0-----:R-:W-:-:S04]  /*03b0*/  F2FP.F16.F32.PACK_AB R0, RZ, R0 ;  /* 0x00000000ff00723e */ /* 0x001fc800000000ff */
[----:B------:R-:W-:Y:S01]  /*03c0*/  PRMT R19, R0, 0x7610, R19 ;  /* 0x0000761000137816 */ /* 0x000fe20000000013 */
[----:B------:R-:W-:Y:S06]  /*03d0*/  BRA `(.L_x_1276) ;  /* 0x0000000c00687947 */ /* 0x000fec0003800000 */
.L_x_1272:
        /* <DEDUP_REMOVED lines=9> */
.L_x_1280:
[----:B------:R1:W5:Y:S01]  /*0470*/  LDG.E.U16 R19, desc[UR36][R2.64] ;  /* 0x0000002402137981 */ /* 0x000362000c1e1500 */
[----:B------:R-:W-:Y:S05]  /*0480*/  BRA `(.L_x_1276) ;  /* 0x0000000c003c7947 */ /* 0x000fea0003800000 */
.L_x_1279:
        /* <DEDUP_REMOVED lines=9> */
.L_x_1282:
[----:B------:R0:W5:Y:S01]  /*0520*/  LDG.E.U16 R19, desc[UR36][R2.64] ;  /* 0x0000002402137981 */ /* 0x000162000c1e1500 */
[----:B------:R-:W-:Y:S05]  /*0530*/  BRA `(.L_x_1276) ;  /* 0x0000000c00107947 */ /* 0x000fea0003800000 */
.L_x_1281:
        /* <DEDUP_REMOVED lines=9> */
.L_x_1271:
        /* <DEDUP_REMOVED lines=14> */
.L_x_1285:
        /* <DEDUP_REMOVED lines=9> */
.L_x_1284:
        /* <DEDUP_REMOVED lines=28> */
.L_x_1287:
        /* <DEDUP_REMOVED lines=15> */
.L_x_1286:
[----:B------:R-:W2:Y:S02]  /*09f0*/  LDG.E.U16 R0, desc[UR36][R2.64] ;  /* 0x0000002402007981 */ /* 0x000ea4000c1e1500 */
[----:B--2---:R-:W-:-:S05]  /*0a00*/  IMAD.U32 R0, R0, 0x10000, RZ ;  /* 0x0001000000007824 */ /* 0x004fca00078e00ff */
[----:B------:R-:W-:-:S04]  /*0a10*/  F2FP.F16.F32.PACK_AB R0, RZ, R0 ;  /* 0x00000000ff00723e */ /* 0x000fc800000000ff */
[----:B------:R-:W-:Y:S01]  /*0a20*/  PRMT R19, R0, 0x7610, R19 ;  /* 0x0000761000137816 */ /* 0x000fe20000000013 */
[----:B------:R-:W-:Y:S06]  /*0a30*/  BRA `(.L_x_1276) ;  /* 0x0000000400d07947 */ /* 0x000fec0003800000 */
.L_x_1283:
        /* <DEDUP_REMOVED lines=13> */
.L_x_1290:
        /* <DEDUP_REMOVED lines=21> */
.L_x_1294:
[----:B------:R-:W-:Y:S05]  /*0c60*/  BSYNC B1 ;  /* 0x0000000000017941 */ /* 0x000fea0003800000 */
.L_x_1293:
[----:B------:R-:W-:Y:S01]  /*0c70*/  LEA R3, R0, 0x3b800000, 0x17 ;  /* 0x3b80000000037811 */ /* 0x000fe200078eb8ff */
[----:B------:R-:W-:-:S05]  /*0c80*/  IMAD.SHL.U32 R0, R2, 0x100000, RZ ;  /* 0x0010000002007824 */ /* 0x000fca00078e00ff */
[----:B------:R-:W-:-:S07]  /*0c90*/  LOP3.LUT R0, R3, R0, R4, 0xfe, !PT ;  /* 0x0000000003007212 */ /* 0x000fce00078efe04 */
.L_x_1292:
[----:B------:R-:W-:Y:S05]  /*0ca0*/  BSYNC B0 ;  /* 0x0000000000007941 */ /* 0x000fea0003800000 */
.L_x_1291:
[----:B------:R-:W-:-:S04]  /*0cb0*/  F2FP.F16.F32.PACK_AB R0, RZ, R0 ;  /* 0x00000000ff00723e */ /* 0x000fc800000000ff */
[----:B------:R-:W-:Y:S01]  /*0cc0*/  PRMT R19, R0, 0x7610, R19 ;  /* 0x0000761000137816 */ /* 0x000fe20000000013 */
[----:B------:R-:W-:Y:S06]  /*0cd0*/  BRA `(.L_x_1276) ;  /* 0x0000000400287947 */ /* 0x000fec0003800000 */
.L_x_1289:
        /* <DEDUP_REMOVED lines=21> */
.L_x_1298:
[----:B------:R-:W-:Y:S05]  /*0e30*/  BSYNC B1 ;  /* 0x0000000000017941 */ /* 0x000fea0003800000 */
.L_x_1297:
[----:B------:R-:W-:Y:S01]  /*0e40*/  LEA R3, R0, 0x37800000, 0x17 ;  /* 0x3780000000037811 */ /* 0x000fe200078eb8ff */
[----:B------:R-:W-:-:S05]  /*0e50*/  IMAD.SHL.U32 R0, R2, 0x200000, RZ ;  /* 0x0020000002007824 */ /* 0x000fca00078e00ff */
[----:B------:R-:W-:-:S07]  /*0e60*/  LOP3.LUT R0, R3, R0, R4, 0xfe, !PT ;  /* 0x0000000003007212 */ /* 0x000fce00078efe04 */
.L_x_1296:
[----:B------:R-:W-:Y:S05]  /*0e70*/  BSYNC B0 ;  /* 0x0000000000007941 */ /* 0x000fea0003800000 */
.L_x_1295:
[----:B------:R-:W-:-:S04]  /*0e80*/  F2FP.F16.F32.PACK_AB R0, RZ, R0 ;  /* 0x00000000ff00723e */ /* 0x000fc800000000ff */
[----:B------:R-:W-:Y:S01]  /*0e90*/  PRMT R19, R0, 0x7610, R19 ;  /* 0x0000761000137816 */ /* 0x000fe20000000013 */
[----:B------:R-:W-:Y:S06]  /*0ea0*/  BRA `(.L_x_1276) ;  /* 0x0000000000b47947 */ /* 0x000fec0003800000 */
.L_x_1288:
        /* <DEDUP_REMOVED lines=14> */
.L_x_1302:
[----:B------:R-:W-:Y:S05]  /*0f90*/  BSYNC B0 ;  /* 0x0000000000007941 */ /* 0x000fea0003800000 */
.L_x_1301:
[----:B------:R-:W-:-:S04]  /*0fa0*/  F2FP.F16.F32.PACK_AB R0, RZ, R0 ;  /* 0x00000000ff00723e */ /* 0x000fc800000000ff */
[----:B------:R-:W-:Y:S01]  /*0fb0*/  PRMT R19, R0, 0x7610, R19 ;  /* 0x0000761000137816 */ /* 0x000fe20000000013 */
[----:B------:R-:W-:Y:S06]  /*0fc0*/  BRA `(.L_x_1276) ;  /* 0x00000000006c7947 */ /* 0x000fec0003800000 */
.L_x_1275:
        /* <DEDUP_REMOVED lines=16> */
.L_x_1303:
[----:B------:R-:W-:Y:S01]  /*10d0*/  PRMT R19, RZ, 0x7610, R19 ;  /* 0x00007610ff137816 */ /* 0x000fe20000000013 */
[----:B------:R-:W-:Y:S06]  /*10e0*/  BRA `(.L_x_1276) ;  /* 0x0000000000247947 */ /* 0x000fec0003800000 */
.L_x_1300:
[----:B------:R-:W2:Y:S02]  /*10f0*/  LDG.E.64 R2, desc[UR36][R2.64] ;  /* 0x0000002402027981 */ /* 0x000ea4000c1e1b00 */
[----:B--2---:R-:W0:Y:S02]  /*1100*/  I2F.U64 R0, R2 ;  /* 0x0000000200007312 */ /* 0x004e240000301000 */
[----:B0-----:R-:W-:-:S04]  /*1110*/  F2FP.F16.F32.PACK_AB R0, RZ, R0 ;  /* 0x00000000ff00723e */ /* 0x001fc800000000ff */
[----:B------:R-:W-:Y:S01]  /*1120*/  PRMT R19, R0, 0x7610, R19 ;  /* 0x0000761000137816 */ /* 0x000fe20000000013 */
[----:B------:R-:W-:Y:S06]  /*1130*/  BRA `(.L_x_1276) ;  /* 0x0000000000107947 */ /* 0x000fec0003800000 */
.L_x_1299:
[----:B------:R-:W2:Y:S02]  /*1140*/  LDG.E R2, desc[UR36][R2.64] ;  /* 0x0000002402027981 */ /* 0x000ea4000c1e1900 */
[----:B--2---:R-:W-:-:S04]  /*1150*/  I2FP.F32.U32 R0, R2 ;  /* 0x0000000200007245 */ /* 0x004fc80000201000 */
[----:B------:R-:W-:-:S04]  /*1160*/  F2FP.F16.F32.PACK_AB R0, RZ, R0 ;  /* 0x00000000ff00723e */ /* 0x000fc800000000ff */
[----:B------:R-:W-:-:S07]  /*1170*/  PRMT R19, R0, 0x7610, R19 ;  /* 0x0000761000137816 */ /* 0x000fce0000000013 */
.L_x_1276:
[----:B01----:R-:W0:Y:S01]  /*1180*/  LDC.64 R2, c[0x0][0x238] ;  /* 0x00008e00ff027b82 */ /* 0x003e220000000a00 */
        /* <DEDUP_REMOVED lines=20> */
.L_x_1307:
[----:B------:R-:W2:Y:S02]  /*12d0*/  LDG.E.U8 R2, desc[UR36][R2.64] ;  /* 0x0000002402027981 */ /* 0x000ea4000c1e1100 */
[----:B--2---:R-:W-:-:S04]  /*12e0*/  I2FP.F32.U32 R0, R2 ;  /* 0x0000000200007245 */ /* 0x004fc80000201000 */
[----:B------:R-:W-:-:S04]  /*12f0*/  F2FP.F16.F32.PACK_AB R0, RZ, R0 ;  /* 0x00000000ff00723e */ /* 0x000fc800000000ff */
[----:B------:R-:W-:Y:S01]  /*1300*/  PRMT R18, R0, 0x7610, R18 ;  /* 0x0000761000127816 */ /* 0x000fe20000000012 */
[----:B------:R-:W-:Y:S06]  /*1310*/  BRA `(.L_x_1309) ;  /* 0x0000000c00bc7947 */ /* 0x000fec0003800000 */
.L_x_1306:
        /* <DEDUP_REMOVED lines=11> */
.L_x_1311:
[----:B------:R-:W2:Y:S02]  /*13d0*/  LDG.E R2, desc[UR36][R2.64] ;  /* 0x0000002402027981 */ /* 0x000ea4000c1e1900 */
[----:B--2---:R-:W-:-:S04]  /*13e0*/  I2FP.F32.S32 R0, R2 ;  /* 0x0000000200007245 */ /* 0x004fc80000201400 */
[----:B------:R-:W-:-:S04]  /*13f0*/  F2FP.F16.F32.PACK_AB R0, RZ, R0 ;  /* 0x00000000ff00723e */ /* 0x000fc800000000ff */
[----:B------:R-:W-:Y:S01]  /*1400*/  PRMT R18, R0, 0x7610, R18 ;  /* 0x0000761000127816 */ /* 0x000fe20000000012 */
[----:B------:R-:W-:Y:S06]  /*1410*/  BRA `(.L_x_1309) ;  /* 0x0000000c007c7947 */ /* 0x000fec0003800000 */
.L_x_1310:
[----:B------:R-:W2:Y:S02]  /*1420*/  LDG.E.U16 R2, desc[UR36][R2.64] ;  /* 0x0000002402027981 */ /* 0x000ea4000c1e1500 */
[----:B--2---:R-:W0:Y:S02]  /*1430*/  I2F.S16 R0, R2 ;  /* 0x0000000200007306 */ /* 0x004e240000101400 */
[----:B0-----:R-:W-:-:S04]  /*1440*/  F2FP.F16.F32.PACK_AB R0, RZ, R0 ;  /* 0x00000000ff00723e */ /* 0x001fc800000000ff */
[----:B------:R-:W-:Y:S01]  /*1450*/  PRMT R18, R0, 0x7610, R18 ;  /* 0x0000761000127816 */ /* 0x000fe20000000012 */
[----:B------:R-:W-:Y:S06]  /*1460*/  BRA `(.L_x_1309) ;  /* 0x0000000c00687947 */ /* 0x000fec0003800000 */
.L_x_1305:
        /* <DEDUP_REMOVED lines=9> */
.L_x_1313:
[----:B------:R1:W5:Y:S01]  /*1500*/  LDG.E.U16 R18, desc[UR36][R2.64] ;  /* 0x0000002402127981 */ /* 0x000362000c1e1500 */
[----:B------:R-:W-:Y:S05]  /*1510*/  BRA `(.L_x_1309) ;  /* 0x0000000c003c7947 */ /* 0x000fea0003800000 */
.L_x_1312:
        /* <DEDUP_REMOVED lines=9> */
.L_x_1315:
[----:B------:R0:W5:Y:S01]  /*15b0*/  LDG.E.U16 R18, desc[UR36][R2.64] ;  /* 0x0000002402127981 */ /* 0x000162000c1e1500 */
[----:B------:R-:W-:Y:S05]  /*15c0*/  BRA `(.L_x_1309) ;  /* 0x0000000c00107947 */ /* 0x000fea0003800000 */
.L_x_1314:
        /* <DEDUP_REMOVED lines=9> */
.L_x_1304:
        /* <DEDUP_REMOVED lines=14> */
.L_x_1318:
        /* <DEDUP_REMOVED lines=9> */
.L_x_1317:
        /* <DEDUP_REMOVED lines=28> */
.L_x_1320:
        /* <DEDUP_REMOVED lines=15> */
.L_x_1319:
[----:B------:R-:W2:Y:S02]  /*1a80*/  LDG.E.U16 R0, desc[UR36][R2.64] ;  /* 0x0000002402007981 */ /* 0x000ea4000c1e1500 */
[----:B--2---:R-:W-:-:S05]  /*1a90*/  IMAD.U32 R0, R0, 0x10000, RZ ;  /* 0x0001000000007824 */ /* 0x004fca00078e00ff */
[----:B------:R-:W-:-:S04]  /*1aa0*/  F2FP.F16.F32.PACK_AB R0, RZ, R0 ;  /* 0x00000000ff00723e */ /* 0x000fc800000000ff */
[----:B------:R-:W-:Y:S01]  /*1ab0*/  PRMT R18, R0, 0x7610, R18 ;  /* 0x0000761000127816 */ /* 0x000fe20000000012 */
[----:B------:R-:W-:Y:S06]  /*1ac0*/  BRA `(.L_x_1309) ;  /* 0x0000000400d07947 */ /* 0x000fec0003800000 */
.L_x_1316:
        /* <DEDUP_REMOVED lines=13> */
.L_x_1323:
        /* <DEDUP_REMOVED lines=21> */
.L_x_1327:
[----:B------:R-:W-:Y:S05]  /*1cf0*/  BSYNC B1 ;  /* 0x0000000000017941 */ /* 0x000fea0003800000 */
.L_x_1326:
[----:B------:R-:W-:Y:S01]  /*1d00*/  LEA R3, R0, 0x3b800000, 0x17 ;  /* 0x3b80000000037811 */ /* 0x000fe200078eb8ff */
[----:B------:R-:W-:-:S05]  /*1d10*/  IMAD.SHL.U32 R0, R2, 0x100000, RZ ;  /* 0x0010000002007824 */ /* 0x000fca00078e00ff */
[----:B------:R-:W-:-:S07]  /*1d20*/  LOP3.LUT R0, R3, R0, R4, 0xfe, !PT ;  /* 0x0000000003007212 */ /* 0x000fce00078efe04 */
.L_x_1325:
[----:B------:R-:W-:Y:S05]  /*1d30*/  BSYNC B0 ;  /* 0x0000000000007941 */ /* 0x000fea0003800000 */
.L_x_1324:
[----:B------:R-:W-:-:S04]  /*1d40*/  F2FP.F16.F32.PACK_AB R0, RZ, R0 ;  /* 0x00000000ff00723e */ /* 0x000fc800000000ff */
[----:B------:R-:W-:Y:S01]  /*1d50*/  PRMT R18, R0, 0x7610, R18 ;  /* 0x0000761000127816 */ /* 0x000fe20000000012 */
[----:B------:R-:W-:Y:S06]  /*1d60*/  BRA `(.L_x_1309) ;  /* 0x0000000400287947 */ /* 0x000fec0003800000 */
.L_x_1322:
        /* <DEDUP_REMOVED lines=21> */
.L_x_1331:
[----:B------:R-:W-:Y:S05]  /*1ec0*/  BSYNC B1 ;  /* 0x0000000000017941 */ /* 0x000fea0003800000 */
.L_x_1330:
[----:B------:R-:W-:Y:S01]  /*1ed0*/  LEA R3, R0, 0x37800000, 0x17 ;  /* 0x3780000000037811 */ /* 0x000fe200078eb8ff */
[----:B------:R-:W-:-:S05]  /*1ee0*/  IMAD.SHL.U32 R0, R2, 0x200000, RZ ;  /* 0x0020000002007824 */ /* 0x000fca00078e00ff */
[----:B------:R-:W-:-:S07]  /*1ef0*/  LOP3.LUT R0, R3, R0, R4, 0xfe, !PT ;  /* 0x0000000003007212 */ /* 0x000fce00078efe04 */
.L_x_1329:
[----:B------:R-:W-:Y:S05]  /*1f00*/  BSYNC B0 ;  /* 0x0000000000007941 */ /* 0x000fea0003800000 */
.L_x_1328:
[----:B------:R-:W-:-:S04]  /*1f10*/  F2FP.F16.F32.PACK_AB R0, RZ, R0 ;  /* 0x00000000ff00723e */ /* 0x000fc800000000ff */
[----:B------:R-:W-:Y:S01]  /*1f20*/  PRMT R18, R0, 0x7610, R18 ;  /* 0x0000761000127816 */ /* 0x000fe20000000012 */
[----:B------:R-:W-:Y:S06]  /*1f30*/  BRA `(.L_x_1309) ;  /* 0x0000000000b47947 */ /* 0x000fec0003800000 */
.L_x_1321:
        /* <DEDUP_REMOVED lines=14> */
.L_x_1335:
[----:B------:R-:W-:Y:S05]  /*2020*/  BSYNC B0 ;  /* 0x0000000000007941 */ /* 0x000fea0003800000 */
.L_x_1334:
[----:B------:R-:W-:-:S04]  /*2030*/  F2FP.F16.F32.PACK_AB R0, RZ, R0 ;  /* 0x00000000ff00723e */ /* 0x000fc800000000ff */
[----:B------:R-:W-:Y:S01]  /*2040*/  PRMT R18, R0, 0x7610, R18 ;  /* 0x0000761000127816 */ /* 0x000fe20000000012 */
[----:B------:R-:W-:Y:S06]  /*2050*/  BRA `(.L_x_1309) ;  /* 0x00000000006c7947 */ /* 0x000fec0003800000 */
.L_x_1308:
        /* <DEDUP_REMOVED lines=16> */
.L_x_1336:
[----:B------:R-:W-:Y:S01]  /*2160*/  PRMT R18, RZ, 0x7610, R18 ;  /* 0x00007610ff127816 */ /* 0x000fe20000000012 */
[----:B------:R-:W-:Y:S06]  /*2170*/  BRA `(.L_x_1309) ;  /* 0x0000000000247947 */ /* 0x000fec0003800000 */
.L_x_1333:
[----:B------:R-:W2:Y:S02]  /*2180*/  LDG.E.64 R2, desc[UR36][R2.64] ;  /* 0x0000002402027981 */ /* 0x000ea4000c1e1b00 */
[----:B--2---:R-:W0:Y:S02]  /*2190*/  I2F.U64 R0, R2 ;  /* 0x0000000200007312 */ /* 0x004e240000301000 */
[----:B0-----:R-:W-:-:S04]  /*21a0*/  F2FP.F16.F32.PACK_AB R0, RZ, R0 ;  /* 0x00000000ff00723e */ /* 0x001fc800000000ff */
[----:B------:R-:W-:Y:S01]  /*21b0*/  PRMT R18, R0, 0x7610, R18 ;  /* 0x0000761000127816 */ /* 0x000fe20000000012 */
[----:B------:R-:W-:Y:S06]  /*21c0*/  BRA `(.L_x_1309) ;  /* 0x0000000000107947 */ /* 0x000fec0003800000 */
.L_x_1332:
[----:B------:R-:W2:Y:S02]  /*21d0*/  LDG.E R2, desc[UR36][R2.64] ;  /* 0x0000002402027981 */ /* 0x000ea4000c1e1900 */
[----:B--2---:R-:W-:-:S04]  /*21e0*/  I2FP.F32.U32 R0, R2 ;  /* 0x0000000200007245 */ /* 0x004fc80000201000 */
[----:B------:R-:W-:-:S04]  /*21f0*/  F2FP.F16.F32.PACK_AB R0, RZ, R0 ;  /* 0x00000000ff00723e */ /* 0x000fc800000000ff */
[----:B------:R-:W-:-:S07]  /*2200*/  PRMT R18, R0, 0x7610, R18 ;  /* 0x0000761000127816 */ /* 0x000fce0000000012 */
.L_x_1309:
[----:B------:R-:W-:-:S07]  /*2210*/  VIADD R26, R26, 0x80 ;  /* 0x000000801a1a7836 */ /* 0x000fce0000000000 */
.L_x_1270:
[----:B------:R-:W-:Y:S05]  /*2220*/  BSYNC B6 ;  /* 0x0000000000067941 */ /* 0x000fea0003800000 */
.L_x_1269:
[----:B------:R-:W-:Y:S01]  /*2230*/  ISETP.GE.AND P0, PT, R26, R23, PT ;  /* 0x000000171a00720c */ /* 0x000fe20003f06270 */
[----:B------:R-:W-:Y:S01]  /*2240*/  BSSY B6, `(.L_x_1337) ;  /* 0x0000218000067945 */ /* 0x000fe20003800000 */
[----:B------:R-:W-:-:S11]  /*2250*/  PRMT R17, RZ, 0x7610, R17 ;  /* 0x00007610ff117816 */ /* 0x000fd60000000011 */
[----:B------:R-:W-:Y:S05]  /*2260*/  @P0 BRA `(.L_x_1338) ;  /* 0x0000002000540947 */ /* 0x000fea0003800000 */
[----:B01----:R-:W0:Y:S01]  /*2270*/  LDC.64 R2, c[0x0][0x230] ;  /* 0x00008c00ff027b82 */ /* 0x003e220000000a00 */
        /* <DEDUP_REMOVED lines=21> */
.L_x_1342:
[----:B------:R-:W2:Y:S02]  /*23d0*/  LDG.E.U8 R2, desc[UR36][R2.64] ;  /* 0x0000002402027981 */ /* 0x000ea4000c1e1100 */
[----:B--2---:R-:W-:-:S04]  /*23e0*/  I2FP.F32.U32 R0, R2 ;  /* 0x0000000200007245 */ /* 0x004fc80000201000 */
[----:B------:R-:W-:-:S04]  /*23f0*/  F2FP.F16.F32.PACK_AB R0, RZ, R0 ;  /* 0x00000000ff00723e */ /* 0x000fc800000000ff */
[----:B------:R-:W-:Y:S01]  /*2400*/  PRMT R22, R0, 0x7610, R22 ;  /* 0x0000761000167816 */ /* 0x000fe20000000016 */
[----:B------:R-:W-:Y:S06]  /*2410*/  BRA `(.L_x_1344) ;  /* 0x0000000c00c07947 */ /* 0x000fec0003800000 */
.L_x_1341:
        /* <DEDUP_REMOVED lines=11> */
.L_x_1346:
[----:B------:R-:W2:Y:S02]  /*24d0*/  LDG.E R2, desc[UR36][R2.64] ;  /* 0x0000002402027981 */ /* 0x000ea4000c1e1900 */
[----:B--2---:R-:W-:-:S04]  /*24e0*/  I2FP.F32.S32 R0, R2 ;  /* 0x0000000200007245 */ /* 0x004fc80000201400 */
[----:B------:R-:W-:-:S04]  /*24f0*/  F2FP.F16.F32.PACK_AB R0, RZ, R0 ;  /* 0x00000000ff00723e */ /* 0x000fc800000000ff */
[----:B------:R-:W-:Y:S01]  /*2500*/  PRMT R22, R0, 0x7610, R22 ;  /* 0x0000761000167816 */ /* 0x000fe20000000016 */
[----:B------:R-:W-:Y:S06]  /*2510*/  BRA `(.L_x_1344) ;  /* 0x0000000c00807947 */ /* 0x000fec0003800000 */
.L_x_1345:
[----:B------:R-:W2:Y:S02]  /*2520*/  LDG.E.U16 R2, desc[UR36][R2.64] ;  /* 0x0000002402027981 */ /* 0x000ea4000c1e1500 */
[----:B--2---:R-:W0:Y:S02]  /*2530*/  I2F.S16 R0, R2 ;  /* 0x0000000200007306 */ /* 0x004e240000101400 */
[----:B0-----:R-:W-:-:S04]  /*2540*/  F2FP.F16.F32.PACK_AB R0, RZ, R0 ;  /* 0x00000000ff00723e */ /* 0x001fc800000000ff */
[----:B------:R-:W-:Y:S01]  /*2550*/  PRMT R22, R0, 0x7610, R22 ;  /* 0x0000761000167816 */ /* 0x000fe20000000016 */
[----:B------:R-:W-:Y:S06]  /*2560*/  BRA `(.L_x_1344) ;  /* 0x0000000c006c7947 */ /* 0x000fec0003800000 */
.L_x_1340:
        /* <DEDUP_REMOVED lines=9> */
.L_x_1348:
[----:B------:R1:W5:Y:S01]  /*2600*/  LDG.E.U16 R22, desc[UR36][R2.64] ;  /* 0x0000002402167981 */ /* 0x000362000c1e1500 */
[----:B------:R-:W-:Y:S05]  /*2610*/  BRA `(.L_x_1344) ;  /* 0x0000000c00407947 */ /* 0x000fea0003800000 */
.L_x_1347:
        /* <DEDUP_REMOVED lines=9> */
.L_x_1350:
[----:B------:R0:W5:Y:S01]  /*26b0*/  LDG.E.U16 R22, desc[UR36][R2.64] ;  /* 0x0000002402167981 */ /* 0x000162000c1e1500 */
[----:B------:R-:W-:Y:S05]  /*26c0*/  BRA `(.L_x_1344) ;  /* 0x0000000c00147947 */ /* 0x000fea0003800000 */
.L_x_1349:
        /* <DEDUP_REMOVED lines=9> */
.L_x_1339:
        /* <DEDUP_REMOVED lines=14> */
.L_x_1353:
        /* <DEDUP_REMOVED lines=9> */
.L_x_1352:
        /* <DEDUP_REMOVED lines=28> */
.L_x_1355:
[----:B------:R-:W2:Y:S02]  /*2a90*/  LDG.E.U8 R3, desc[UR36][R2.64] ;  /* 0x0000002402037981 */ /* 0x000ea4000c1e1100 */
[----:B--2---:R-:W-:-:S05]  /*2aa0*/  IMAD.SHL.U32 R0, R3, 0x2000000, RZ ;  /* 0x0200000003007824 */ /* 0x004fca00078e00ff */
[----:B------:R-:W-:-:S13]  /*2ab0*/  ISETP.GE.U32.AND P0, PT, R0, 0x8000000, PT ;  /* 0x080000000000780c */ /* 0x000fda0003f06070 */
[C---:B------:R-:W-:Y:S02]  /*2ac0*/  @P0 IMAD.SHL.U32 R4, R3.reuse, 0x200000, RZ ;  /* 0x0020000003040824 */ /* 0x040fe400078e00ff */
[C---:B------:R-:W-:Y:S02]  /*2ad0*/  @!P0 IMAD.SHL.U32 R0, R3.reuse, 0x100, RZ ;  /* 0x0000010003008824 */ /* 0x040fe400078e00ff */
[----:B------:R-:W-:Y:S01]  /*2ae0*/  IMAD.SHL.U32 R3, R3, 0x1000000, RZ ;  /* 0x0100000003037824 */ /* 0x000fe200078e00ff */
[----:B------:R-:W-:Y:S02]  /*2af0*/  @P0 LOP3.LUT R4, R4, 0xfe00000, RZ, 0xc0, !PT ;  /* 0x0fe0000004040812 */ /* 0x000fe400078ec0ff */
        /* <DEDUP_REMOVED lines=9> */
.L_x_1354:
[----:B------:R-:W2:Y:S02]  /*2b90*/  LDG.E.U16 R0, desc[UR36][R2.64] ;  /* 0x0000002402007981 */ /* 0x000ea4000c1e1500 */
[----:B--2---:R-:W-:-:S05]  /*2ba0*/  IMAD.U32 R0, R0, 0x10000, RZ ;  /* 0x0001000000007824 */ /* 0x004fca00078e00ff */
[----:B------:R-:W-:-:S04]  /*2bb0*/  F2FP.F16.F32.PACK_AB R0, RZ, R0 ;  /* 0x00000000ff00723e */ /* 0x000fc800000000ff */
[----:B------:R-:W-:Y:S01]  /*2bc0*/  PRMT R22, R0, 0x7610, R22 ;  /* 0x0000761000167816 */ /* 0x000fe20000000016 */
[----:B------:R-:W-:Y:S06]  /*2bd0*/  BRA `(.L_x_1344) ;  /* 0x0000000400d07947 */ /* 0x000fec0003800000 */
.L_x_1351:
        /* <DEDUP_REMOVED lines=13> */
.L_x_1358:
        /* <DEDUP_REMOVED lines=21> */
.L_x_1362:
[----:B------:R-:W-:Y:S05]  /*2e00*/  BSYNC B1 ;  /* 0x0000000000017941 */ /* 0x000fea0003800000 */
.L_x_1361:
[----:B------:R-:W-:Y:S01]  /*2e10*/  LEA R3, R0, 0x3b800000, 0x17 ;  /* 0x3b80000000037811 */ /* 0x000fe200078eb8ff */
[----:B------:R-:W-:-:S05]  /*2e20*/  IMAD.SHL.U32 R0, R2, 0x100000, RZ ;  /* 0x0010000002007824 */ /* 0x000fca00078e00ff */
[----:B------:R-:W-:-:S07]  /*2e30*/  LOP3.LUT R0, R3, R0, R4, 0xfe, !PT ;  /* 0x0000000003007212 */ /* 0x000fce00078efe04 */
.L_x_1360:
[----:B------:R-:W-:Y:S05]  /*2e40*/  BSYNC B0 ;  /* 0x0000000000007941 */ /* 0x000fea0003800000 */
.L_x_1359:
[----:B------:R-:W-:-:S04]  /*2e50*/  F2FP.F16.F32.PACK_AB R0, RZ, R0 ;  /* 0x00000000ff00723e */ /* 0x000fc800000000ff */
[----:B------:R-:W-:Y:S01]  /*2e60*/  PRMT R22, R0, 0x7610, R22 ;  /* 0x0000761000167816 */ /* 0x000fe20000000016 */
[----:B------:R-:W-:Y:S06]  /*2e70*/  BRA `(.L_x_1344) ;  /* 0x0000000400287947 */ /* 0x000fec0003800000 */
.L_x_1357:
        /* <DEDUP_REMOVED lines=21> */
.L_x_1366:
[----:B------:R-:W-:Y:S05]  /*2fd0*/  BSYNC B1 ;  /* 0x0000000000017941 */ /* 0x000fea0003800000 */
.L_x_1365:
[----:B------:R-:W-:Y:S01]  /*2fe0*/  LEA R3, R0, 0x37800000, 0x17 ;  /* 0x3780000000037811 */ /* 0x000fe200078eb8ff */
[----:B------:R-:W-:-:S05]  /*2ff0*/  IMAD.SHL.U32 R0, R2, 0x200000, RZ ;  /* 0x0020000002007824 */ /* 0x000fca00078e00ff */
[----:B------:R-:W-:-:S07]  /*3000*/  LOP3.LUT R0, R3, R0, R4, 0xfe, !PT ;  /* 0x0000000003007212 */ /* 0x000fce00078efe04 */
.L_x_1364:
[----:B------:R-:W-:Y:S05]  /*3010*/  BSYNC B0 ;  /* 0x0000000000007941 */ /* 0x000fea0003800000 */
.L_x_1363:
[----:B------:R-:W-:-:S04]  /*3020*/  F2FP.F16.F32.PACK_AB R0, RZ, R0 ;  /* 0x00000000ff00723e */ /* 0x000fc800000000ff */
[----:B------:R-:W-:Y:S01]  /*3030*/  PRMT R22, R0, 0x7610, R22 ;  /* 0x0000761000167816 */ /* 0x000fe20000000016 */
[----:B------:R-:W-:Y:S06]  /*3040*/  BRA `(.L_x_1344) ;  /* 0x0000000000b47947 */ /* 0x000fec0003800000 */
.L_x_1356:
        /* <DEDUP_REMOVED lines=14> */
.L_x_1370:
[----:B------:R-:W-:Y:S05]  /*3130*/  BSYNC B0 ;  /* 0x0000000000007941 */ /* 0x000fea0003800000 */
.L_x_1369:
[----:B------:R-:W-:-:S04]  /*3140*/  F2FP.F16.F32.PACK_AB R0, RZ, R0 ;  /* 0x00000000ff00723e */ /* 0x000fc800000000ff */
[----:B------:R-:W-:Y:S01]  /*3150*/  PRMT R22, R0, 0x7610, R22 ;  /* 0x0000761000167816 */ /* 0x000fe20000000016 */
[----:B------:R-:W-:Y:S06]  /*3160*/  BRA `(.L_x_1344) ;  /* 0x00000000006c7947 */ /* 0x000fec0003800000 */
.L_x_1343:
        /* <DEDUP_REMOVED lines=16> */
.L_x_1371:
[----:B------:R-:W-:Y:S01]  /*3270*/  PRMT R22, RZ, 0x7610, R22 ;  /* 0x00007610ff167816 */ /* 0x000fe20000000016 */
[----:B------:R-:W-:Y:S06]  /*3280*/  BRA `(.L_x_1344) ;  /* 0x0000000000247947 */ /* 0x000fec0003800000 */
.L_x_1368:
[----:B------:R-:W2:Y:S02]  /*3290*/  LDG.E.64 R2, desc[UR36][R2.64] ;  /* 0x0000002402027981 */ /* 0x000ea4000c1e1b00 */
[----:B--2---:R-:W0:Y:S02]  /*32a0*/  I2F.U64 R0, R2 ;  /* 0x0000000200007312 */ /* 0x004e240000301000 */
[----:B0-----:R-:W-:-:S04]  /*32b0*/  F2FP.F16.F32.PACK_AB R0, RZ, R0 ;  /* 0x00000000ff00723e */ /* 0x001fc800000000ff */
[----:B------:R-:W-:Y:S01]  /*32c0*/  PRMT R22, R0, 0x7610, R22 ;  /* 0x0000761000167816 */ /* 0x000fe20000000016 */
[----:B------:R-:W-:Y:S06]  /*32d0*/  BRA `(.L_x_1344) ;  /* 0x0000000000107947 */ /* 0x000fec0003800000 */
.L_x_1367:
[----:B------:R-:W2:Y:S02]  /*32e0*/  LDG.E R2, desc[UR36][R2.64] ;  /* 0x0000002402027981 */ /* 0x000ea4000c1e1900 */
[----:B--2---:R-:W-:-:S04]  /*32f0*/  I2FP.F32.U32 R0, R2 ;  /* 0x0000000200007245 */ /* 0x004fc80000201000 */
[----:B------:R-:W-:-:S04]  /*3300*/  F2FP.F16.F32.PACK_AB R0, RZ, R0 ;  /* 0x00000000ff00723e */ /* 0x000fc800000000ff */
[----:B------:R-:W-:-:S07]  /*3310*/  PRMT R22, R0, 0x7610, R22 ;  /* 0x0000761000167816 */ /* 0x000fce0000000016 */
.L_x_1344:
        /* <DEDUP_REMOVED lines=21> */
.L_x_1375:
[----:B------:R-:W2:Y:S02]  /*3470*/  LDG.E.U8 R2, desc[UR36][R2.64] ;  /* 0x0000002402027981 */ /* 0x000ea4000c1e1100 */
[----:B--2---:R-:W-:-:S04]  /*3480*/  I2FP.F32.U32 R0, R2 ;  /* 0x0000000200007245 */ /* 0x004fc80000201000 */
[----:B------:R-:W-:-:S04]  /*3490*/  F2FP.F16.F32.PACK_AB R0, RZ, R0 ;  /* 0x00000000ff00723e */ /* 0x000fc800000000ff */
[----:B------:R-:W-:Y:S01]  /*34a0*/  PRMT R17, R0, 0x7610, R17 ;  /* 0x0000761000117816 */ /* 0x000fe20000000011 */
[----:B------:R-:W-:Y:S06]  /*34b0*/  BRA `(.L_x_1377) ;  /* 0x0000000c00bc7947 */ /* 0x000fec0003800000 */
.L_x_1374:
        /* <DEDUP_REMOVED lines=11> */
.L_x_1379:
[----:B------:R-:W2:Y:S02]  /*3570*/  LDG.E R2, desc[UR36][R2.64] ;  /* 0x0000002402027981 */ /* 0x000ea4000c1e1900 */
[----:B--2---:R-:W-:-:S04]  /*3580*/  I2FP.F32.S32 R0, R2 ;  /* 0x0000000200007245 */ /* 0x004fc80000201400 */
[----:B------:R-:W-:-:S04]  /*3590*/  F2FP.F16.F32.PACK_AB R0, RZ, R0 ;  /* 0x00000000ff00723e */ /* 0x000fc800000000ff */
[----:B------:R-:W-:Y:S01]  /*35a0*/  PRMT R17, R0, 0x7610, R17 ;  /* 0x0000761000117816 */ /* 0x000fe20000000011 */
[----:B------:R-:W-:Y:S06]  /*35b0*/  BRA `(.L_x_1377) ;  /* 0x0000000c007c7947 */ /* 0x000fec0003800000 */
.L_x_1378:
[----:B------:R-:W2:Y:S02]  /*35c0*/  LDG.E.U16 R2, desc[UR36][R2.64] ;  /* 0x0000002402027981 */ /* 0x000ea4000c1e1500 */
[----:B--2---:R-:W0:Y:S02]  /*35d0*/  I2F.S16 R0, R2 ;  /* 0x0000000200007306 */ /* 0x004e240000101400 */
[----:B0-----:R-:W-:-:S04]  /*35e0*/  F2FP.F16.F32.PACK_AB R0, RZ, R0 ;  /* 0x00000000ff00723e */ /* 0x001fc800000000ff */
[----:B------:R-:W-:Y:S01]  /*35f0*/  PRMT R17, R0, 0x7610, R17 ;  /* 0x0000761000117816 */ /* 0x000fe20000000011 */
[----:B------:R-:W-:Y:S06]  /*3600*/  BRA `(.L_x_1377) ;  /* 0x0000000c00687947 */ /* 0x000fec0003800000 */
.L_x_1373:
        /* <DEDUP_REMOVED lines=9> */
.L_x_1381:
[----:B------:R1:W5:Y:S01]  /*36a0*/  LDG.E.U16 R17, desc[UR36][R2.64] ;  /* 0x0000002402117981 */ /* 0x000362000c1e1500 */
[----:B------:R-:W-:Y:S05]  /*36b0*/  BRA `(.L_x_1377) ;  /* 0x0000000c003c7947 */ /* 0x000fea0003800000 */
.L_x_1380:
        /* <DEDUP_REMOVED lines=9> */
.L_x_1383:
[----:B------:R0:W5:Y:S01]  /*3750*/  LDG.E.U16 R17, desc[UR36][R2.64] ;  /* 0x0000002402117981 */ /* 0x000162000c1e1500 */
[----:B------:R-:W-:Y:S05]  /*3760*/  BRA `(.L_x_1377) ;  /* 0x0000000c00107947 */ /* 0x000fea0003800000 */
.L_x_1382:
        /* <DEDUP_REMOVED lines=9> */
.L_x_1372:
        /* <DEDUP_REMOVED lines=14> */
.L_x_1386:
        /* <DEDUP_REMOVED lines=9> */
.L_x_1385:
        /* <DEDUP_REMOVED lines=28> */
.L_x_1388:
        /* <DEDUP_REMOVED lines=15> */
.L_x_1387:
[----:B------:R-:W2:Y:S02]  /*3c20*/  LDG.E.U16 R0, desc[UR36][R2.64] ;  /* 0x0000002402007981 */ /* 0x000ea4000c1e1500 */
[----:B--2---:R-:W-:-:S05]  /*3c30*/  IMAD.U32 R0, R0, 0x10000, RZ ;  /* 0x0001000000007824 */ /* 0x004fca00078e00ff */
[----:B------:R-:W-:-:S04]  /*3c40*/  F2FP.F16.F32.PACK_AB R0, RZ, R0 ;  /* 0x00000000ff00723e */ /* 0x000fc800000000ff */
[----:B------:R-:W-:Y:S01]  /*3c50*/  PRMT R17, R0, 0x7610, R17 ;  /* 0x0000761000117816 */ /* 0x000fe20000000011 */
[----:B------:R-:W-:Y:S06]  /*3c60*/  BRA `(.L_x_1377) ;  /* 0x0000000400d07947 */ /* 0x000fec0003800000 */
.L_x_1384:
        /* <DEDUP_REMOVED lines=13> */
.L_x_1391:
        /* <DEDUP_REMOVED lines=21> */
.L_x_1395:
[----:B------:R-:W-:Y:S05]  /*3e90*/  BSYNC B1 ;  /* 0x0000000000017941 */ /* 0x000fea0003800000 */
.L_x_1394:
[----:B------:R-:W-:Y:S01]  /*3ea0*/  LEA R3, R0, 0x3b800000, 0x17 ;  /* 0x3b80000000037811 */ /* 0x000fe200078eb8ff */
[----:B------:R-:W-:-:S05]  /*3eb0*/  IMAD.SHL.U32 R0, R2, 0x100000, RZ ;  /* 0x0010000002007824 */ /* 0x000fca00078e00ff */
[----:B------:R-:W-:-:S07]  /*3ec0*/  LOP3.LUT R0, R3, R0, R4, 0xfe, !PT ;  /* 0x0000000003007212 */ /* 0x000fce00078efe04 */
.L_x_1393:
[----:B------:R-:W-:Y:S05]  /*3ed0*/  BSYNC B0 ;  /* 0x0000000000007941 */ /* 0x000fea0003800000 */
.L_x_1392:
[----:B------:R-:W-:-:S04]  /*3ee0*/  F2FP.F16.F32.PACK_AB R0, RZ, R0 ;  /* 0x00000000ff00723e */ /* 0x000fc800000000ff */
[----:B------:R-:W-:Y:S01]  /*3ef0*/  PRMT R17, R0, 0x7610, R17 ;  /* 0x0000761000117816 */ /* 0x000fe20000000011 */
[----:B------:R-:W-:Y:S06]  /*3f00*/  BRA `(.L_x_1377) ;  /* 0x0000000400287947 */ /* 0x000fec0003800000 */
.L_x_1390:
        /* <DEDUP_REMOVED lines=21> */
.L_x_1399:
[----:B------:R-:W-:Y:S05]  /*4060*/  BSYNC B1 ;  /* 0x0000000000017941 */ /* 0x000fea0003800000 */
.L_x_1398:
[----:B------:R-:W-:Y:S01]  /*4070*/  LEA R3, R0, 0x37800000, 0x17 ;  /* 0x3780000000037811 */ /* 0x000fe200078eb8ff */
[----:B------:R-:W-:-:S05]  /*4080*/  IMAD.SHL.U32 R0, R2, 0x200000, RZ ;  /* 0x0020000002007824 */ /* 0x000fca00078e00ff */
[----:B------:R-:W-:-:S07]  /*4090*/  LOP3.LUT R0, R3, R0, R4, 0xfe, !PT ;  /* 0x0000000003007212 */ /* 0x000fce00078efe04 */
.L_x_1397:
[----:B------:R-:W-:Y:S05]  /*40a0*/  BSYNC B0 ;  /* 0x0000000000007941 */ /* 0x000fea0003800000 */
.L_x_1396:
[----:B------:R-:W-:-:S04]  /*40b0*/  F2FP.F16.F32.PACK_AB R0, RZ, R0 ;  /* 0x00000000ff00723e */ /* 0x000fc800000000ff */
[----:B------:R-:W-:Y:S01]  /*40c0*/  PRMT R17, R0, 0x7610, R17 ;  /* 0x0000761000117816 */ /* 0x000fe20000000011 */
[----:B------:R-:W-:Y:S06]  /*40d0*/  BRA `(.L_x_1377) ;  /* 0x0000000000b47947 */ /* 0x000fec0003800000 */
.L_x_1389:
        /* <DEDUP_REMOVED lines=14> */
.L_x_1403:
[----:B------:R-:W-:Y:S05]  /*41c0*/  BSYNC B0 ;  /* 0x0000000000007941 */ /* 0x000fea0003800000 */
.L_x_1402:
[----:B------:R-:W-:-:S04]  /*41d0*/  F2FP.F16.F32.PACK_AB R0, RZ, R0 ;  /* 0x00000000ff00723e */ /* 0x000fc800000000ff */
[----:B------:R-:W-:Y:S01]  /*41e0*/  PRMT R17, R0, 0x7610, R17 ;  /* 0x0000761000117816 */ /* 0x000fe20000000011 */
[----:B------:R-:W-:Y:S06]  /*41f0*/  BRA `(.L_x_1377) ;  /* 0x00000000006c7947 */ /* 0x000fec0003800000 */
.L_x_1376:
        /* <DEDUP_REMOVED lines=16> */
.L_x_1404:
[----:B------:R-:W-:Y:S01]  /*4300*/  PRMT R17, RZ, 0x7610, R17 ;  /* 0x00007610ff117816 */ /* 0x000fe20000000011 */
[----:B------:R-:W-:Y:S06]  /*4310*/  BRA `(.L_x_1377) ;  /* 0x0000000000247947 */ /* 0x000fec0003800000 */
.L_x_1401:
[----:B------:R-:W2:Y:S02]  /*4320*/  LDG.E.64 R2, desc[UR36][R2.64] ;  /* 0x0000002402027981 */ /* 0x000ea4000c1e1b00 */
[----:B--2---:R-:W0:Y:S02]  /*4330*/  I2F.U64 R0, R2 ;  /* 0x0000000200007312 */ /* 0x004e240000301000 */
[----:B0-----:R-:W-:-:S04]  /*4340*/  F2FP.F16.F32.PACK_AB R0, RZ, R0 ;  /* 0x00000000ff00723e */ /* 0x001fc800000000ff */
[----:B------:R-:W-:Y:S01]  /*4350*/  PRMT R17, R0, 0x7610, R17 ;  /* 0x0000761000117816 */ /* 0x000fe20000000011 */
[----:B------:R-:W-:Y:S06]  /*4360*/  BRA `(.L_x_1377) ;  /* 0x0000000000107947 */ /* 0x000fec0003800000 */
.L_x_1400:
[----:B------:R-:W2:Y:S02]  /*4370*/  LDG.E R2, desc[UR36][R2.64] ;  /* 0x0000002402027981 */ /* 0x000ea4000c1e1900 */
[----:B--2---:R-:W-:-:S04]  /*4380*/  I2FP.F32.U32 R0, R2 ;  /* 0x0000000200007245 */ /* 0x004fc80000201000 */
[----:B------:R-:W-:-:S04]  /*4390*/  F2FP.F16.F32.PACK_AB R0, RZ, R0 ;  /* 0x00000000ff00723e */ /* 0x000fc800000000ff */
[----:B------:R-:W-:-:S07]  /*43a0*/  PRMT R17, R0, 0x7610, R17 ;  /* 0x0000761000117816 */ /* 0x000fce0000000011 */
.L_x_1377:
[----:B------:R-:W-:-:S07]  /*43b0*/  VIADD R26, R26, 0x80 ;  /* 0x000000801a1a7836 */ /* 0x000fce0000000000 */
.L_x_1338:
[----:B------:R-:W-:Y:S05]  /*43c0*/  BSYNC B6 ;  /* 0x0000000000067941 */ /* 0x000fea0003800000 */
.L_x_1337:
[----:B------:R-:W-:Y:S01]  /*43d0*/  ISETP.GE.AND P0, PT, R26, R23, PT ;  /* 0x000000171a00720c */ /* 0x000fe20003f06270 */
[----:B------:R-:W-:Y:S01]  /*43e0*/  BSSY B6, `(.L_x_1405) ;  /* 0x0000219000067945 */ /* 0x000fe20003800000 */
[----:B------:R-:W-:Y:S02]  /*43f0*/  PRMT R16, RZ, 0x7610, R16 ;  /* 0x00007610ff107816 */ /* 0x000fe40000000010 */
[----:B01----:R-:W-:Y:S02]  /*4400*/  PRMT R2, RZ, 0x7610, R2 ;  /* 0x00007610ff027816 */ /* 0x003fe40000000002 */
[----:B------:R-:W-:-:S07]  /*4410*/  PRMT R27, RZ, 0x7610, R27 ;  /* 0x00007610ff1b7816 */ /* 0x000fce000000001b */
[----:B------:R-:W-:Y:S05]  /*4420*/  @P0 BRA `(.L_x_1406) ;  /* 0x0000002000500947 */ /* 0x000fea0003800000 */
        /* <DEDUP_REMOVED lines=22> */
.L_x_1410:
[----:B------:R-:W2:Y:S02]  /*4590*/  LDG.E.U8 R4, desc[UR36][R4.64] ;  /* 0x0000002404047981 */ /* 0x000ea4000c1e1100 */
[----:B--2---:R-:W-:-:S04]  /*45a0*/  I2FP.F32.U32 R0, R4 ;  /* 0x0000000400007245 */ /* 0x004fc80000201000 */
[----:B------:R-:W-:-:S04]  /*45b0*/  F2FP.F16.F32.PACK_AB R0, RZ, R0 ;  /* 0x00000000ff00723e */ /* 0x000fc800000000ff */
[----:B------:R-:W-:Y:S01]  /*45c0*/  PRMT R2, R0, 0x7610, R2 ;  /* 0x0000761000027816 */ /* 0x000fe20000000002 */
[----:B------:R-:W-:Y:S06]  /*45d0*/  BRA `(.L_x_1412) ;  /* 0x0000000c00b87947 */ /* 0x000fec0003800000 */
.L_x_1409:
        /* <DEDUP_REMOVED lines=11> */
.L_x_1414:
[----:B------:R-:W2:Y:S02]  /*4690*/  LDG.E R4, desc[UR36][R4.64] ;  /* 0x0000002404047981 */ /* 0x000ea4000c1e1900 */
[----:B--2---:R-:W-:-:S04]  /*46a0*/  I2FP.F32.S32 R0, R4 ;  /* 0x0000000400007245 */ /* 0x004fc80000201400 */
[----:B------:R-:W-:-:S04]  /*46b0*/  F2FP.F16.F32.PACK_AB R0, RZ, R0 ;  /* 0x00000000ff00723e */ /* 0x000fc800000000ff */
[----:B------:R-:W-:Y:S01]  /*46c0*/  PRMT R2, R0, 0x7610, R2 ;  /* 0x0000761000027816 */ /* 0x000fe20000000002 */
[----:B------:R-:W-:Y:S06]  /*46d0*/  BRA `(.L_x_1412) ;  /* 0x0000000c00787947 */ /* 0x000fec0003800000 */
.L_x_1413:
[----:B------:R-:W2:Y:S02]  /*46e0*/  LDG.E.U16 R4, desc[UR36][R4.64] ;  /* 0x0000002404047981 */ /* 0x000ea4000c1e1500 */
[----:B--2---:R-:W0:Y:S02]  /*46f0*/  I2F.S16 R0, R4 ;  /* 0x0000000400007306 */ /* 0x004e240000101400 */
[----:B0-----:R-:W-:-:S04]  /*4700*/  F2FP.F16.F32.PACK_AB R0, RZ, R0 ;  /* 0x00000000ff00723e */ /* 0x001fc800000000ff */
[----:B------:R-:W-:Y:S01]  /*4710*/  PRMT R2, R0, 0x7610, R2 ;  /* 0x0000761000027816 */ /* 0x000fe20000000002 */
[----:B------:R-:W-:Y:S06]  /*4720*/  BRA `(.L_x_1412) ;  /* 0x0000000c00647947 */ /* 0x000fec0003800000 */
.L_x_1408:
        /* <DEDUP_REMOVED lines=9> */
.L_x_1416:
[----:B------:R1:W5:Y:S01]  /*47c0*/  LDG.E.U16 R2, desc[UR36][R4.64] ;  /* 0x0000002404027981 */ /* 0x000362000c1e1500 */
[----:B------:R-:W-:Y:S05]  /*47d0*/  BRA `(.L_x_1412) ;  /* 0x0000000c00387947 */ /* 0x000fea0003800000 */
.L_x_1415:
        /* <DEDUP_REMOVED lines=9> */
.L_x_1418:
[----:B------:R0:W5:Y:S01]  /*4870*/  LDG.E.U16 R2, desc[UR36][R4.64] ;  /* 0x0000002404027981 */ /* 0x000162000c1e1500 */
[----:B------:R-:W-:Y:S05]  /*4880*/  BRA `(.L_x_1412) ;  /* 0x0000000c000c7947 */ /* 0x000fea0003800000 */
.L_x_1417:
        /* <DEDUP_REMOVED lines=9> */
.L_x_1407:
        /* <DEDUP_REMOVED lines=14> */
.L_x_1421:
        /* <DEDUP_REMOVED lines=9> */
.L_x_1420:
        /* <DEDUP_REMOVED lines=11> */
[----:B------:R-:W-:-:S05]  /*4b40*/  VIADD R6, R2, 0x1000000 ;  /* 0x0100000002067836 */ /* 0x000fca0000000000 */
[----:B------:R-:W-:Y:S02]  /*4b50*/  SHF.R.S32.HI R6, RZ, 0x8, R6 ;  /* 0x00000008ff067819 */ /* 0x000fe40000011406 */
[----:B0-----:R-:W-:-:S04]  /*4b60*/  IADD3 R3, -R3, 0x1f, RZ ;  /* 0x0000001f03037810 */ /* 0x001fc80007ffe1ff */
[C---:B------:R-:W-:Y:S01]  /*4b70*/  ISETP.GT.U32.AND P0, PT, R3.reuse, 0x4, PT ;  /* 0x000000040300780c */ /* 0x040fe20003f04070 */
[----:B------:R-:W-:-:S05]  /*4b80*/  VIADD R3, R3, 0xfffffffc ;  /* 0xfffffffc03037836 */ /* 0x000fca0000000000 */
[----:B------:R-:W-:-:S04]  /*4b90*/  SEL R3, R3, RZ, P0 ;  /* 0x000000ff03037207 */ /* 0x000fc80000000000 */
[C---:B------:R-:W-:Y:S01]  /*4ba0*/  SHF.L.U32 R4, R2.reuse, R3, RZ ;  /* 0x0000000302047219 */ /* 0x040fe200000006ff */
[----:B------:R-:W-:Y:S02]  /*4bb0*/  IMAD R7, R3, R8, 0x3c000000 ;  /* 0x3c00000003077424 */ /* 0x000fe400078e0208 */
[----:B------:R-:W-:-:S03]  /*4bc0*/  VIADD R3, R2, 0xffffffff ;  /* 0xffffffff02037836 */ /* 0x000fc60000000000 */
[----:B------:R-:W-:Y:S02]  /*4bd0*/  LEA.HI R7, R4, R7, RZ, 0x1c ;  /* 0x0000000704077211 */ /* 0x000fe400078fe0ff */
[----:B------:R-:W-:Y:S02]  /*4be0*/  SHF.R.S32.HI R3, RZ, 0x1f, R3 ;  /* 0x0000001fff037819 */ /* 0x000fe40000011403 */
[----:B------:R-:W-:-:S04]  /*4bf0*/  LOP3.LUT R6, R7, 0x7f800000, R6, 0xf8, !PT ;  /* 0x7f80000007067812 */ /* 0x000fc800078ef806 */
[----:B------:R-:W-:-:S04]  /*4c00*/  LOP3.LUT R3, R6, R3, RZ, 0x30, !PT ;  /* 0x0000000306037212 */ /* 0x000fc800078e30ff */
[----:B------:R-:W-:-:S04]  /*4c10*/  LOP3.LUT R3, R3, 0x80000000, R0, 0xf8, !PT ;  /* 0x8000000003037812 */ /* 0x000fc800078ef800 */
[----:B------:R-:W-:-:S04]  /*4c20*/  F2FP.F16.F32.PACK_AB R3, RZ, R3 ;  /* 0x00000003ff03723e */ /* 0x000fc800000000ff */
[----:B------:R-:W-:Y:S01]  /*4c30*/  PRMT R2, R3, 0x7610, R2 ;  /* 0x0000761003027816 */ /* 0x000fe20000000002 */
[----:B------:R-:W-:Y:S06]  /*4c40*/  BRA `(.L_x_1412) ;  /* 0x00000008001c7947 */ /* 0x000fec0003800000 */
.L_x_1423:
[----:B------:R-:W2:Y:S02]  /*4c50*/  LDG.E.U8 R3, desc[UR36][R4.64] ;  /* 0x0000002404037981 */ /* 0x000ea4000c1e1100 */
[----:B--2---:R-:W-:-:S05]  /*4c60*/  IMAD.SHL.U32 R0, R3, 0x2000000, RZ ;  /* 0x0200000003007824 */ /* 0x004fca00078e00ff */
[----:B------:R-:W-:-:S13]  /*4c70*/  ISETP.GE.U32.AND P0, PT, R0, 0x8000000, PT ;  /* 0x080000000000780c */ /* 0x000fda0003f06070 */
[C---:B------:R-:W-:Y:S02]  /*4c80*/  @!P0 IMAD.SHL.U32 R0, R3.reuse, 0x100, RZ ;  /* 0x0000010003008824 */ /* 0x040fe400078e00ff */
[C---:B------:R-:W-:Y:S02]  /*4c90*/  @P0 IMAD.SHL.U32 R2, R3.reuse, 0x200000, RZ ;  /* 0x0020000003020824 */ /* 0x040fe400078e00ff */
[----:B------:R-:W-:Y:S01]  /*4ca0*/  IMAD.SHL.U32 R3, R3, 0x1000000, RZ ;  /* 0x0100000003037824 */ /* 0x000fe200078e00ff */
[----:B------:R-:W-:Y:S02]  /*4cb0*/  @!P0 LOP3.LUT R0, R0, 0x7f00, RZ, 0xc0, !PT ;  /* 0x00007f0000008812 */ /* 0x000fe400078ec0ff */
[----:B------:R-:W-:Y:S02]  /*4cc0*/  @P0 LOP3.LUT R2, R2, 0x70000000, RZ, 0xfc, !PT ;  /* 0x7000000002020812 */ /* 0x000fe400078efcff */
[----:B------:R-:W-:-:S03]  /*4cd0*/  @!P0 LOP3.LUT R0, R0, 0x3f000000, RZ, 0xfc, !PT ;  /* 0x3f00000000008812 */ /* 0x000fc600078efcff */
[----:B------:R-:W-:Y:S02]  /*4ce0*/  @P0 FMUL.FTZ R2, R2, 1.9259299443872358531e-34 ;  /* 0x0780000002020820 */ /* 0x000fe40000410000 */
[----:B------:R-:W-:-:S05]  /*4cf0*/  @!P0 FADD.FTZ R2, R0, -0.5 ;  /* 0xbf00000000028421 */ /* 0x000fca0000010000 */
[----:B------:R-:W-:-:S04]  /*4d00*/  LOP3.LUT R2, R2, 0x80000000, R3, 0xf8, !PT ;  /* 0x8000000002027812 */ /* 0x000fc800078ef803 */
[----:B------:R-:W-:Y:S01]  /*4d10*/  F2FP.F16.F32.PACK_AB R2, RZ, R2 ;  /* 0x00000002ff02723e */ /* 0x000fe200000000ff */
[----:B------:R-:W-:Y:S06]  /*4d20*/  BRA `(.L_x_1412) ;  /* 0x0000000400e47947 */ /* 0x000fec0003800000 */
.L_x_1422:
[----:B------:R-:W2:Y:S02]  /*4d30*/  LDG.E.U16 R0, desc[UR36][R4.64] ;  /* 0x0000002404007981 */ /* 0x000ea4000c1e1500 */
[----:B--2---:R-:W-:-:S05]  /*4d40*/  IMAD.U32 R0, R0, 0x10000, RZ ;  /* 0x0001000000007824 */ /* 0x004fca00078e00ff */
[----:B------:R-:W-:-:S04]  /*4d50*/  F2FP.F16.F32.PACK_AB R0, RZ, R0 ;  /* 0x00000000ff00723e */ /* 0x000fc800000000ff */
[----:B------:R-:W-:Y:S01]  /*4d60*/  PRMT R2, R0, 0x7610, R2 ;  /* 0x0000761000027816 */ /* 0x000fe20000000002 */
[----:B------:R-:W-:Y:S06]  /*4d70*/  BRA `(.L_x_1412) ;  /* 0x0000000400d07947 */ /* 0x000fec0003800000 */
.L_x_1419:
        /* <DEDUP_REMOVED lines=13> */
.L_x_1426:
        /* <DEDUP_REMOVED lines=21> */
.L_x_1430:
[----:B------:R-:W-:Y:S05]  /*4fa0*/  BSYNC B1 ;  /* 0x0000000000017941 */ /* 0x000fea0003800000 */
.L_x_1429:
[----:B------:R-:W-:Y:S01]  /*4fb0*/  LEA R3, R0, 0x3b800000, 0x17 ;  /* 0x3b80000000037811 */ /* 0x000fe200078eb8ff */
[----:B------:R-:W-:-:S05]  /*4fc0*/  IMAD.SHL.U32 R0, R2, 0x100000, RZ ;  /* 0x0010000002007824 */ /* 0x000fca00078e00ff */
[----:B------:R-:W-:-:S07]  /*4fd0*/  LOP3.LUT R0, R3, R0, R4, 0xfe, !PT ;  /* 0x0000000003007212 */ /* 0x000fce00078efe04 */
.L_x_1428:
[----:B------:R-:W-:Y:S05]  /*4fe0*/  BSYNC B0 ;  /* 0x0000000000007941 */ /* 0x000fea0003800000 */
.L_x_1427:
[----:B------:R-:W-:-:S04]  /*4ff0*/  F2FP.F16.F32.PACK_AB R0, RZ, R0 ;  /* 0x00000000ff00723e */ /* 0x000fc800000000ff */
[----:B------:R-:W-:Y:S01]  /*5000*/  PRMT R2, R0, 0x7610, R2 ;  /* 0x0000761000027816 */ /* 0x000fe20000000002 */
[----:B------:R-:W-:Y:S06]  /*5010*/  BRA `(.L_x_1412) ;  /* 0x0000000400287947 */ /* 0x000fec0003800000 */
.L_x_1425:
        /* <DEDUP_REMOVED lines=21> */
.L_x_1434:
[----:B------:R-:W-:Y:S05]  /*5170*/  BSYNC B1 ;  /* 0x0000000000017941 */ /* 0x000fea0003800000 */
.L_x_1433:
[----:B------:R-:W-:Y:S01]  /*5180*/  LEA R3, R0, 0x37800000, 0x17 ;  /* 0x3780000000037811 */ /* 0x000fe200078eb8ff */
[----:B------:R-:W-:-:S05]  /*5190*/  IMAD.SHL.U32 R0, R2, 0x200000, RZ ;  /* 0x0020000002007824 */ /* 0x000fca00078e00ff */
[----:B------:R-:W-:-:S07]  /*51a0*/  LOP3.LUT R0, R3, R0, R4, 0xfe, !PT ;  /* 0x0000000003007212 */ /* 0x000fce00078efe04 */
.L_x_1432:
[----:B------:R-:W-:Y:S05]  /*51b0*/  BSYNC B0 ;  /* 0x0000000000007941 */ /* 0x000fea0003800000 */
.L_x_1431:
[----:B------:R-:W-:-:S04]  /*51c0*/  F2FP.F16.F32.PACK_AB R0, RZ, R0 ;  /* 0x00000000ff00723e */ /* 0x000fc800000000ff */
[----:B------:R-:W-:Y:S01]  /*51d0*/  PRMT R2, R0, 0x7610, R2 ;  /* 0x0000761000027816 */ /* 0x000fe20000000002 */
[----:B------:R-:W-:Y:S06]  /*51e0*/  BRA `(.L_x_1412) ;  /* 0x0000000000b47947 */ /* 0x000fec0003800000 */
.L_x_1424:
        /* <DEDUP_REMOVED lines=14> */
.L_x_1438:
[----:B------:R-:W-:Y:S05]  /*52d0*/  BSYNC B0 ;  /* 0x0000000000007941 */ /* 0x000fea0003800000 */
.L_x_1437:
[----:B------:R-:W-:-:S04]  /*52e0*/  F2FP.F16.F32.PACK_AB R0, RZ, R0 ;  /* 0x00000000ff00723e */ /* 0x000fc800000000ff */
[----:B------:R-:W-:Y:S01]  /*52f0*/  PRMT R2, R0, 0x7610, R2 ;  /* 0x0000761000027816 */ /* 0x000fe20000000002 */
[----:B------:R-:W-:Y:S06]  /*5300*/  BRA `(.L_x_1412) ;  /* 0x00000000006c7947 */ /* 0x000fec0003800000 */
.L_x_1411:
        /* <DEDUP_REMOVED lines=16> */
.L_x_1439:
[----:B------:R-:W-:Y:S01]  /*5410*/  PRMT R2, RZ, 0x7610, R2 ;  /* 0x00007610ff027816 */ /* 0x000fe20000000002 */
[----:B------:R-:W-:Y:S06]  /*5420*/  BRA `(.L_x_1412) ;  /* 0x0000000000247947 */ /* 0x000fec0003800000 */
.L_x_1436:
[----:B------:R-:W2:Y:S02]  /*5430*/  LDG.E.64 R4, desc[UR36][R4.64] ;  /* 0x0000002404047981 */ /* 0x000ea4000c1e1b00 */
[----:B--2---:R-:W0:Y:S02]  /*5440*/  I2F.U64 R0, R4 ;  /* 0x0000000400007312 */ /* 0x004e240000301000 */
[----:B0-----:R-:W-:-:S04]  /*5450*/  F2FP.F16.F32.PACK_AB R0, RZ, R0 ;  /* 0x00000000ff00723e */ /* 0x001fc800000000ff */
[----:B------:R-:W-:Y:S01]  /*5460*/  PRMT R2, R0, 0x7610, R2 ;  /* 0x0000761000027816 */ /* 0x000fe20000000002 */
[----:B------:R-:W-:Y:S06]  /*5470*/  BRA `(.L_x_1412) ;  /* 0x0000000000107947 */ /* 0x000fec0003800000 */
.L_x_1435:
[----:B------:R-:W2:Y:S02]  /*5480*/  LDG.E R4, desc[UR36][R4.64] ;  /* 0x0000002404047981 */ /* 0x000ea4000c1e1900 */
[----:B--2---:R-:W-:-:S04]  /*5490*/  I2FP.F32.U32 R0, R4 ;  /* 0x0000000400007245 */ /* 0x004fc80000201000 */
[----:B------:R-:W-:-:S04]  /*54a0*/  F2FP.F16.F32.PACK_AB R0, RZ, R0 ;  /* 0x00000000ff00723e */ /* 0x000fc800000000ff */
[----:B------:R-:W-:-:S07]  /*54b0*/  PRMT R2, R0, 0x7610, R2 ;  /* 0x0000761000027816 */ /* 0x000fce0000000002 */
.L_x_1412:
[----:B------:R-:W2:Y:S01]  /*54c0*/  LDC.U8 R3, c[0x0][0x245] ;  /* 0x00009140ff037b82 */ /* 0x000ea20000000000 */
[----:B------:R-:W-:Y:S02]  /*54d0*/  ULDC UR4, c[0x0][0x24c] ;  /* 0x0000930000047ab9 */ /* 0x000fe40000000800 */
[----:B------:R-:W-:-:S05]  /*54e0*/  IMAD R27, R27, UR4, RZ ;  /* 0x000000041b1b7c24 */ /* 0x000fca000f8e02ff */
[----:B01----:R-:W0:Y:S01]  /*54f0*/  LDC.64 R4, c[0x0][0x238] ;  /* 0x00008e00ff047b82 */ /* 0x003e220000000a00 */
[----:B--2---:R-:W-:-:S04]  /*5500*/  PRMT R0, R3, 0x9910, RZ ;  /* 0x0000991003007816 */ /* 0x004fc800000000ff */
        /* <DEDUP_REMOVED lines=17> */
.L_x_1443:
[----:B------:R-:W2:Y:S02]  /*5620*/  LDG.E.U8 R4, desc[UR36][R4.64] ;  /* 0x0000002404047981 */ /* 0x000ea4000c1e1100 */
[----:B--2---:R-:W-:-:S04]  /*5630*/  I2FP.F32.U32 R0, R4 ;  /* 0x0000000400007245 */ /* 0x004fc80000201000 */
[----:B------:R-:W-:-:S04]  /*5640*/  F2FP.F16.F32.PACK_AB R0, RZ, R0 ;  /* 0x00000000ff00723e */ /* 0x000fc800000000ff */
[----:B------:R-:W-:Y:S01]  /*5650*/  PRMT R27, R0, 0x7610, R27 ;  /* 0x00007610001b7816 */ /* 0x000fe2000000001b */
[----:B------:R-:W-:Y:S06]  /*5660*/  BRA `(.L_x_1445) ;  /* 0x0000000c00bc7947 */ /* 0x000fec0003800000 */
.L_x_1442:
        /* <DEDUP_REMOVED lines=11> */
.L_x_1447:
[----:B------:R-:W2:Y:S02]  /*5720*/  LDG.E R4, desc[UR36][R4.64] ;  /* 0x0000002404047981 */ /* 0x000ea4000c1e1900 */
[----:B--2---:R-:W-:-:S04]  /*5730*/  I2FP.F32.S32 R0, R4 ;  /* 0x0000000400007245 */ /* 0x004fc80000201400 */
[----:B------:R-:W-:-:S04]  /*5740*/  F2FP.F16.F32.PACK_AB R0, RZ, R0 ;  /* 0x00000000ff00723e */ /* 0x000fc800000000ff */
[----:B------:R-:W-:Y:S01]  /*5750*/  PRMT R27, R0, 0x7610, R27 ;  /* 0x00007610001b7816 */ /* 0x000fe2000000001b */
[----:B------:R-:W-:Y:S06]  /*5760*/  BRA `(.L_x_1445) ;  /* 0x0000000c007c7947 */ /* 0x000fec0003800000 */
.L_x_1446:
[----:B------:R-:W2:Y:S02]  /*5770*/  LDG.E.U16 R4, desc[UR36][R4.64] ;  /* 0x0000002404047981 */ /* 0x000ea4000c1e1500 */
[----:B--2---:R-:W0:Y:S02]  /*5780*/  I2F.S16 R0, R4 ;  /* 0x0000000400007306 */ /* 0x004e240000101400 */
[----:B0-----:R-:W-:-:S04]  /*5790*/  F2FP.F16.F32.PACK_AB R0, RZ, R0 ;  /* 0x00000000ff00723e */ /* 0x001fc800000000ff */
[----:B------:R-:W-:Y:S01]  /*57a0*/  PRMT R27, R0, 0x7610, R27 ;  /* 0x00007610001b7816 */ /* 0x000fe2000000001b */
[----:B------:R-:W-:Y:S06]  /*57b0*/  BRA `(.L_x_1445) ;  /* 0x0000000c00687947 */ /* 0x000fec0003800000 */
.L_x_1441:
        /* <DEDUP_REMOVED lines=9> */
.L_x_1449:
[----:B------:R1:W5:Y:S01]  /*5850*/  LDG.E.U16 R27, desc[UR36][R4.64] ;  /* 0x00000024041b7981 */ /* 0x000362000c1e1500 */
[----:B------:R-:W-:Y:S05]  /*5860*/  BRA `(.L_x_1445) ;  /* 0x0000000c003c7947 */ /* 0x000fea0003800000 */
.L_x_1448:
        /* <DEDUP_REMOVED lines=9> */
.L_x_1451:
[----:B------:R0:W5:Y:S01]  /*5900*/  LDG.E.U16 R27, desc[UR36][R4.64] ;  /* 0x00000024041b7981 */ /* 0x000162000c1e1500 */
[----:B------:R-:W-:Y:S05]  /*5910*/  BRA `(.L_x_1445) ;  /* 0x0000000c00107947 */ /* 0x000fea0003800000 */
.L_x_1450:
        /* <DEDUP_REMOVED lines=9> */
.L_x_1440:
        /* <DEDUP_REMOVED lines=14> */
.L_x_1454:
        /* <DEDUP_REMOVED lines=9> */
.L_x_1453:
        /* <DEDUP_REMOVED lines=28> */
.L_x_1456:
        /* <DEDUP_REMOVED lines=12> */
[----:B------:R-:W-:-:S04]  /*5da0*/  F2FP.F16.F32.PACK_AB R0, RZ, R0 ;  /* 0x00000000ff00723e */ /* 0x000fc800000000ff */
[----:B------:R-:W-:Y:S01]  /*5db0*/  PRMT R27, R0, 0x7610, R27 ;  /* 0x00007610001b7816 */ /* 0x000fe2000000001b */
[----:B------:R-:W-:Y:S06]  /*5dc0*/  BRA `(.L_x_1445) ;  /* 0x0000000400e47947 */ /* 0x000fec0003800000 */
.L_x_1455:
[----:B------:R-:W2:Y:S02]  /*5dd0*/  LDG.E.U16 R0, desc[UR36][R4.64] ;  /* 0x0000002404007981 */ /* 0x000ea4000c1e1500 */
[----:B--2---:R-:W-:-:S05]  /*5de0*/  IMAD.U32 R0, R0, 0x10000, RZ ;  /* 0x0001000000007824 */ /* 0x004fca00078e00ff */
[----:B------:R-:W-:-:S04]  /*5df0*/  F2FP.F16.F32.PACK_AB R0, RZ, R0 ;  /* 0x00000000ff00723e */ /* 0x000fc800000000ff */
[----:B------:R-:W-:Y:S01]  /*5e00*/  PRMT R27, R0, 0x7610, R27 ;  /* 0x00007610001b7816 */ /* 0x000fe2000000001b */
[----:B------:R-:W-:Y:S06]  /*5e10*/  BRA `(.L_x_1445) ;  /* 0x0000000400d07947 */ /* 0x000fec0003800000 */
.L_x_1452:
        /* <DEDUP_REMOVED lines=13> */
.L_x_1459:
        /* <DEDUP_REMOVED lines=21> */
.L_x_1463:
[----:B------:R-:W-:Y:S05]  /*6040*/  BSYNC B1 ;  /* 0x0000000000017941 */ /* 0x000fea0003800000 */
.L_x_1462:
[----:B------:R-:W-:Y:S01]  /*6050*/  LEA R5, R0, 0x3b800000, 0x17 ;  /* 0x3b80000000057811 */ /* 0x000fe200078eb8ff */
[----:B------:R-:W-:-:S05]  /*6060*/  IMAD.SHL.U32 R0, R3, 0x100000, RZ ;  /* 0x0010000003007824 */ /* 0x000fca00078e00ff */
[----:B------:R-:W-:-:S07]  /*6070*/  LOP3.LUT R0, R5, R0, R6, 0xfe, !PT ;  /* 0x0000000005007212 */ /* 0x000fce00078efe06 */
.L_x_1461:
[----:B------:R-:W-:Y:S05]  /*6080*/  BSYNC B0 ;  /* 0x0000000000007941 */ /* 0x000fea0003800000 */
.L_x_1460:
[----:B------:R-:W-:-:S04]  /*6090*/  F2FP.F16.F32.PACK_AB R0, RZ, R0 ;  /* 0x00000000ff00723e */ /* 0x000fc800000000ff */
[----:B------:R-:W-:Y:S01]  /*60a0*/  PRMT R27, R0, 0x7610, R27 ;  /* 0x00007610001b7816 */ /* 0x000fe2000000001b */
[----:B------:R-:W-:Y:S06]  /*60b0*/  BRA `(.L_x_1445) ;  /* 0x0000000400287947 */ /* 0x000fec0003800000 */
.L_x_1458:
        /* <DEDUP_REMOVED lines=21> */
.L_x_1467:
[----:B------:R-:W-:Y:S05]  /*6210*/  BSYNC B1 ;  /* 0x0000000000017941 */ /* 0x000fea0003800000 */
.L_x_1466:
[----:B------:R-:W-:Y:S01]  /*6220*/  LEA R5, R0, 0x37800000, 0x17 ;  /* 0x3780000000057811 */ /* 0x000fe200078eb8ff */
[----:B------:R-:W-:-:S05]  /*6230*/  IMAD.SHL.U32 R0, R3, 0x200000, RZ ;  /* 0x0020000003007824 */ /* 0x000fca00078e00ff */
[----:B------:R-:W-:-:S07]  /*6240*/  LOP3.LUT R0, R5, R0, R6, 0xfe, !PT ;  /* 0x0000000005007212 */ /* 0x000fce00078efe06 */
.L_x_1465:
[----:B------:R-:W-:Y:S05]  /*6250*/  BSYNC B0 ;  /* 0x0000000000007941 */ /* 0x000fea0003800000 */
.L_x_1464:
[----:B------:R-:W-:-:S04]  /*6260*/  F2FP.F16.F32.PACK_AB R0, RZ, R0 ;  /* 0x00000000ff00723e */ /* 0x000fc800000000ff */
[----:B------:R-:W-:Y:S01]  /*6270*/  PRMT R27, R0, 0x7610, R27 ;  /* 0x00007610001b7816 */ /* 0x000fe2000000001b */
[----:B------:R-:W-:Y:S06]  /*6280*/  BRA `(.L_x_1445) ;  /* 0x0000000000b47947 */ /* 0x000fec0003800000 */
.L_x_1457:
        /* <DEDUP_REMOVED lines=14> */
.L_x_1471:
[----:B------:R-:W-:Y:S05]  /*6370*/  BSYNC B0 ;  /* 0x0000000000007941 */ /* 0x000fea0003800000 */
.L_x_1470:
[----:B------:R-:W-:-:S04]  /*6380*/  F2FP.F16.F32.PACK_AB R0, RZ, R0 ;  /* 0x00000000ff00723e */ /* 0x000fc800000000ff */
[----:B------:R-:W-:Y:S01]  /*6390*/  PRMT R27, R0, 0x7610, R27 ;  /* 0x00007610001b7816 */ /* 0x000fe2000000001b */
[----:B------:R-:W-:Y:S06]  /*63a0*/  BRA `(.L_x_1445) ;  /* 0x00000000006c7947 */ /* 0x000fec0003800000 */
.L_x_1444:
        /* <DEDUP_REMOVED lines=16> */
.L_x_1472:
[----:B------:R-:W-:Y:S01]  /*64b0*/  PRMT R27, RZ, 0x7610, R27 ;  /* 0x00007610ff1b7816 */ /* 0x000fe2000000001b */
[----:B------:R-:W-:Y:S06]  /*64c0*/  BRA `(.L_x_1445) ;  /* 0x0000000000247947 */ /* 0x000fec0003800000 */
.L_x_1469:
[----:B------:R-:W2:Y:S02]  /*64d0*/  LDG.E.64 R4, desc[UR36][R4.64] ;  /* 0x0000002404047981 */ /* 0x000ea4000c1e1b00 */
[----:B--2---:R-:W0:Y:S02]  /*64e0*/  I2F.U64 R0, R4 ;  /* 0x0000000400007312 */ /* 0x004e240000301000 */
[----:B0-----:R-:W-:-:S04]  /*64f0*/  F2FP.F16.F32.PACK_AB R0, RZ, R0 ;  /* 0x00000000ff00723e */ /* 0x001fc800000000ff */
[----:B------:R-:W-:Y:S01]  /*6500*/  PRMT R27, R0, 0x7610, R27 ;  /* 0x00007610001b7816 */ /* 0x000fe2000000001b */
[----:B------:R-:W-:Y:S06]  /*6510*/  BRA `(.L_x_1445) ;  /* 0x0000000000107947 */ /* 0x000fec0003800000 */
.L_x_1468:
[----:B------:R-:W2:Y:S02]  /*6520*/  LDG.E R4, desc[UR36][R4.64] ;  /* 0x0000002404047981 */ /* 0x000ea4000c1e1900 */
[----:B--2---:R-:W-:-:S04]  /*6530*/  I2FP.F32.U32 R0, R4 ;  /* 0x0000000400007245 */ /* 0x004fc80000201000 */
[----:B------:R-:W-:-:S04]  /*6540*/  F2FP.F16.F32.PACK_AB R0, RZ, R0 ;  /* 0x00000000ff00723e */ /* 0x000fc800000000ff */
[----:B------:R-:W-:-:S07]  /*6550*/  PRMT R27, R0, 0x7610, R27 ;  /* 0x00007610001b7816 */ /* 0x000fce000000001b */
.L_x_1445:
[----:B------:R-:W-:-:S07]  /*6560*/  VIADD R26, R26, 0x80 ;  /* 0x000000801a1a7836 */ /* 0x000fce0000000000 */
.L_x_1406:
[----:B------:R-:W-:Y:S05]  /*6570*/  BSYNC B6 ;  /* 0x0000000000067941 */ /* 0x000fea0003800000 */
.L_x_1405:
        /* <DEDUP_REMOVED lines=26> */
.L_x_1478:
[----:B------:R-:W2:Y:S02]  /*6720*/  LDG.E.U8 R4, desc[UR36][R4.64] ;  /* 0x0000002404047981 */ /* 0x000ea4000c1e1100 */
[----:B--2---:R-:W-:-:S04]  /*6730*/  I2FP.F32.U32 R0, R4 ;  /* 0x0000000400007245 */ /* 0x004fc80000201000 */
[----:B------:R-:W-:-:S04]  /*6740*/  F2FP.F16.F32.PACK_AB R0, RZ, R0 ;  /* 0x00000000ff00723e */ /* 0x000fc800000000ff */
[----:B------:R-:W-:Y:S01]  /*6750*/  PRMT R16, R0, 0x7610, R16 ;  /* 0x0000761000107816 */ /* 0x000fe20000000010 */
[----:B------:R-:W-:Y:S06]  /*6760*/  BRA `(.L_x_1480) ;  /* 0x0000000c00bc7947 */ /* 0x000fec0003800000 */
.L_x_1477:
        /* <DEDUP_REMOVED lines=11> */
.L_x_1482:
[----:B------:R-:W2:Y:S02]  /*6820*/  LDG.E R4, desc[UR36][R4.64] ;  /* 0x0000002404047981 */ /* 0x000ea4000c1e1900 */
[----:B--2---:R-:W-:-:S04]  /*6830*/  I2FP.F32.S32 R0, R4 ;  /* 0x0000000400007245 */ /* 0x004fc80000201400 */
[----:B------:R-:W-:-:S04]  /*6840*/  F2FP.F16.F32.PACK_AB R0, RZ, R0 ;  /* 0x00000000ff00723e */ /* 0x000fc800000000ff */
[----:B------:R-:W-:Y:S01]  /*6850*/  PRMT R16, R0, 0x7610, R16 ;  /* 0x0000761000107816 */ /* 0x000fe20000000010 */
[----:B------:R-:W-:Y:S06]  /*6860*/  BRA `(.L_x_1480) ;  /* 0x0000000c007c7947 */ /* 0x000fec0003800000 */
.L_x_1481:
[----:B------:R-:W2:Y:S02]  /*6870*/  LDG.E.U16 R4, desc[UR36][R4.64] ;  /* 0x0000002404047981 */ /* 0x000ea4000c1e1500 */
[----:B--2---:R-:W0:Y:S02]  /*6880*/  I2F.S16 R0, R4 ;  /* 0x0000000400007306 */ /* 0x004e240000101400 */
[----:B0-----:R-:W-:-:S04]  /*6890*/  F2FP.F16.F32.PACK_AB R0, RZ, R0 ;  /* 0x00000000ff00723e */ /* 0x001fc800000000ff */
[----:B------:R-:W-:Y:S01]  /*68a0*/  PRMT R16, R0, 0x7610, R16 ;  /* 0x0000761000107816 */ /* 0x000fe20000000010 */
[----:B------:R-:W-:Y:S06]  /*68b0*/  BRA `(.L_x_1480) ;  /* 0x0000000c00687947 */ /* 0x000fec0003800000 */
.L_x_1476:
        /* <DEDUP_REMOVED lines=9> */
.L_x_1484:
[----:B------:R0:W5:Y:S01]  /*6950*/  LDG.E.U16 R16, desc[UR36][R4.64] ;  /* 0x0000002404107981 */ /* 0x000162000c1e1500 */
[----:B------:R-:W-:Y:S05]  /*6960*/  BRA `(.L_x_1480) ;  /* 0x0000000c003c7947 */ /* 0x000fea0003800000 */
.L_x_1483:
        /* <DEDUP_REMOVED lines=9> */
.L_x_1486:
[----:B------:R1:W5:Y:S01]  /*6a00*/  LDG.E.U16 R16, desc[UR36][R4.64] ;  /* 0x0000002404107981 */ /* 0x000362000c1e1500 */
[----:B------:R-:W-:Y:S05]  /*6a10*/  BRA `(.L_x_1480) ;  /* 0x0000000c00107947 */ /* 0x000fea0003800000 */
.L_x_1485:
        /* <DEDUP_REMOVED lines=9> */
.L_x_1475:
        /* <DEDUP_REMOVED lines=14> */
.L_x_1489:
        /* <DEDUP_REMOVED lines=9> */
.L_x_1488:
        /* <DEDUP_REMOVED lines=28> */
.L_x_1491:
        /* <DEDUP_REMOVED lines=15> */
.L_x_1490:
[----:B------:R-:W2:Y:S02]  /*6ed0*/  LDG.E.U16 R0, desc[UR36][R4.64] ;  /* 0x0000002404007981 */ /* 0x000ea4000c1e1500 */
[----:B--2---:R-:W-:-:S05]  /*6ee0*/  IMAD.U32 R0, R0, 0x10000, RZ ;  /* 0x0001000000007824 */ /* 0x004fca00078e00ff */
[----:B------:R-:W-:-:S04]  /*6ef0*/  F2FP.F16.F32.PACK_AB R0, RZ, R0 ;  /* 0x00000000ff00723e */ /* 0x000fc800000000ff */
[----:B------:R-:W-:Y:S01]  /*6f00*/  PRMT R16, R0, 0x7610, R16 ;  /* 0x0000761000107816 */ /* 0x000fe20000000010 */
[----:B------:R-:W-:Y:S06]  /*6f10*/  BRA `(.L_x_1480) ;  /* 0x0000000400d07947 */ /* 0x000fec0003800000 */
.L_x_1487:
        /* <DEDUP_REMOVED lines=13> */
.L_x_1494:
        /* <DEDUP_REMOVED lines=21> */
.L_x_1498:
[----:B------:R-:W-:Y:S05]  /*7140*/  BSYNC B1 ;  /* 0x0000000000017941 */ /* 0x000fea0003800000 */
.L_x_1497:
[----:B------:R-:W-:Y:S01]  /*7150*/  LEA R5, R0, 0x3b800000, 0x17 ;  /* 0x3b80000000057811 */ /* 0x000fe200078eb8ff */
[----:B------:R-:W-:-:S05]  /*7160*/  IMAD.SHL.U32 R0, R3, 0x100000, RZ ;  /* 0x0010000003007824 */ /* 0x000fca00078e00ff */
[----:B------:R-:W-:-:S07]  /*7170*/  LOP3.LUT R0, R5, R0, R6, 0xfe, !PT ;  /* 0x0000000005007212 */ /* 0x000fce00078efe06 */
.L_x_1496:
[----:B------:R-:W-:Y:S05]  /*7180*/  BSYNC B0 ;  /* 0x0000000000007941 */ /* 0x000fea0003800000 */
.L_x_1495:
[----:B------:R-:W-:-:S04]  /*7190*/  F2FP.F16.F32.PACK_AB R0, RZ, R0 ;  /* 0x00000000ff00723e */ /* 0x000fc800000000ff */
[----:B------:R-:W-:Y:S01]  /*71a0*/  PRMT R16, R0, 0x7610, R16 ;  /* 0x0000761000107816 */ /* 0x000fe20000000010 */
[----:B------:R-:W-:Y:S06]  /*71b0*/  BRA `(.L_x_1480) ;  /* 0x0000000400287947 */ /* 0x000fec0003800000 */
.L_x_1493:
        /* <DEDUP_REMOVED lines=21> */
.L_x_1502:
[----:B------:R-:W-:Y:S05]  /*7310*/  BSYNC B1 ;  /* 0x0000000000017941 */ /* 0x000fea0003800000 */
.L_x_1501:
[----:B------:R-:W-:Y:S01]  /*7320*/  LEA R5, R0, 0x37800000, 0x17 ;  /* 0x3780000000057811 */ /* 0x000fe200078eb8ff */
[----:B------:R-:W-:-:S05]  /*7330*/  IMAD.SHL.U32 R0, R3, 0x200000, RZ ;  /* 0x0020000003007824 */ /* 0x000fca00078e00ff */
[----:B------:R-:W-:-:S07]  /*7340*/  LOP3.LUT R0, R5, R0, R6, 0xfe, !PT ;  /* 0x0000000005007212 */ /* 0x000fce00078efe06 */
.L_x_1500:
[----:B------:R-:W-:Y:S05]  /*7350*/  BSYNC B0 ;  /* 0x0000000000007941 */ /* 0x000fea0003800000 */
.L_x_1499:
[----:B------:R-:W-:-:S04]  /*7360*/  F2FP.F16.F32.PACK_AB R0, RZ, R0 ;  /* 0x00000000ff00723e */ /* 0x000fc800000000ff */
[----:B------:R-:W-:Y:S01]  /*7370*/  PRMT R16, R0, 0x7610, R16 ;  /* 0x0000761000107816 */ /* 0x000fe20000000010 */
[----:B------:R-:W-:Y:S06]  /*7380*/  BRA `(.L_x_1480) ;  /* 0x0000000000b47947 */ /* 0x000fec0003800000 */
.L_x_1492:
        /* <DEDUP_REMOVED lines=14> */
.L_x_1506:
[----:B------:R-:W-:Y:S05]  /*7470*/  BSYNC B0 ;  /* 0x0000000000007941 */ /* 0x000fea0003800000 */
.L_x_1505:
[----:B------:R-:W-:-:S04]  /*7480*/  F2FP.F16.F32.PACK_AB R0, RZ, R0 ;  /* 0x00000000ff00723e */ /* 0x000fc800000000ff */
[----:B------:R-:W-:Y:S01]  /*7490*/  PRMT R16, R0, 0x7610, R16 ;  /* 0x0000761000107816 */ /* 0x000fe20000000010 */
[----:B------:R-:W-:Y:S06]  /*74a0*/  BRA `(.L_x_1480) ;  /* 0x00000000006c7947 */ /* 0x000fec0003800000 */
.L_x_1479:
        /* <DEDUP_REMOVED lines=16> */
.L_x_1507:
[----:B------:R-:W-:Y:S01]  /*75b0*/  PRMT R16, RZ, 0x7610, R16 ;  /* 0x00007610ff107816 */ /* 0x000fe20000000010 */
[----:B------:R-:W-:Y:S06]  /*75c0*/  BRA `(.L_x_1480) ;  /* 0x0000000000247947 */ /* 0x000fec0003800000 */
.L_x_1504:
[----:B------:R-:W2:Y:S02]  /*75d0*/  LDG.E.64 R4, desc[UR36][R4.64] ;  /* 0x0000002404047981 */ /* 0x000ea4000c1e1b00 */
[----:B--2---:R-:W0:Y:S02]  /*75e0*/  I2F.U64 R0, R4 ;  /* 0x0000000400007312 */ /* 0x004e240000301000 */
[----:B0-----:R-:W-:-:S04]  /*75f0*/  F2FP.F16.F32.PACK_AB R0, RZ, R0 ;  /* 0x00000000ff00723e */ /* 0x001fc800000000ff */
[----:B------:R-:W-:Y:S01]  /*7600*/  PRMT R16, R0, 0x7610, R16 ;  /* 0x0000761000107816 */ /* 0x000fe20000000010 */
[----:B------:R-:W-:Y:S06]  /*7610*/  BRA `(.L_x_1480) ;  /* 0x0000000000107947 */ /* 0x000fec0003800000 */
.L_x_1503:
[----:B------:R-:W2:Y:S02]  /*7620*/  LDG.E R4, desc[UR36][R4.64] ;  /* 0x0000002404047981 */ /* 0x000ea4000c1e1900 */
[----:B--2---:R-:W-:-:S04]  /*7630*/  I2FP.F32.U32 R0, R4 ;  /* 0x0000000400007245 */ /* 0x004fc80000201000 */
[----:B------:R-:W-:-:S04]  /*7640*/  F2FP.F16.F32.PACK_AB R0, RZ, R0 ;  /* 0x00000000ff00723e */ /* 0x000fc800000000ff */
[----:B------:R-:W-:-:S07]  /*7650*/  PRMT R16, R0, 0x7610, R16 ;  /* 0x0000761000107816 */ /* 0x000fce0000000010 */
.L_x_1480:
        /* <DEDUP_REMOVED lines=21> */
.L_x_1511:
[----:B------:R-:W2:Y:S02]  /*77b0*/  LDG.E.U8 R4, desc[UR36][R4.64] ;  /* 0x0000002404047981 */ /* 0x000ea4000c1e1100 */
[----:B--2---:R-:W-:-:S04]  /*77c0*/  I2FP.F32.U32 R0, R4 ;  /* 0x0000000400007245 */ /* 0x004fc80000201000 */
[----:B------:R-:W-:Y:S01]  /*77d0*/  F2FP.F16.F32.PACK_AB R0, RZ, R0 ;  /* 0x00000000ff00723e */ /* 0x000fe200000000ff */
[----:B------:R-:W-:Y:S06]  /*77e0*/  BRA `(.L_x_1474) ;  /* 0x0000000c00847947 */ /* 0x000fec0003800000 */
.L_x_1510:
        /* <DEDUP_REMOVED lines=10> */
.L_x_1514:
[----:B------:R-:W2:Y:S02]  /*7890*/  LDG.E R4, desc[UR36][R4.64] ;  /* 0x0000002404047981 */ /* 0x000ea4000c1e1900 */
[----:B--2---:R-:W-:-:S04]  /*78a0*/  I2FP.F32.S32 R0, R4 ;  /* 0x0000000400007245 */ /* 0x004fc80000201400 */
[----:B------:R-:W-:Y:S01]  /*78b0*/  F2FP.F16.F32.PACK_AB R0, RZ, R0 ;  /* 0x00000000ff00723e */ /* 0x000fe200000000ff */
[----:B------:R-:W-:Y:S06]  /*78c0*/  BRA `(.L_x_1474) ;  /* 0x0000000c004c7947 */ /* 0x000fec0003800000 */
.L_x_1513:
[----:B------:R-:W2:Y:S02]  /*78d0*/  LDG.E.U16 R4, desc[UR36][R4.64] ;  /* 0x0000002404047981 */ /* 0x000ea4000c1e1500 */
[----:B--2---:R-:W0:Y:S02]  /*78e0*/  I2F.S16 R0, R4 ;  /* 0x0000000400007306 */ /* 0x004e240000101400 */
[----:B0-----:R-:W-:Y:S01]  /*78f0*/  F2FP.F16.F32.PACK_AB R0, RZ, R0 ;  /* 0x00000000ff00723e */ /* 0x001fe200000000ff */
[----:B------:R-:W-:Y:S06]  /*7900*/  BRA `(.L_x_1474) ;  /* 0x0000000c003c7947 */ /* 0x000fec0003800000 */
.L_x_1509:
        /* <DEDUP_REMOVED lines=9> */
.L_x_1516:
[----:B------:R2:W5:Y:S01]  /*79a0*/  LDG.E.U16 R0, desc[UR36][R4.64] ;  /* 0x0000002404007981 */ /* 0x000562000c1e1500 */
[----:B------:R-:W-:Y:S05]  /*79b0*/  BRA `(.L_x_1474) ;  /* 0x0000000c00107947 */ /* 0x000fea0003800000 */
.L_x_1515:
        /* <DEDUP_REMOVED lines=9> */
.L_x_1518:
[----:B------:R3:W5:Y:S01]  /*7a50*/  LDG.E.U16 R0, desc[UR36][R4.64] ;  /* 0x0000002404007981 */ /* 0x000762000c1e1500 */
[----:B------:R-:W-:Y:S05]  /*7a60*/  BRA `(.L_x_1474) ;  /* 0x0000000800e47947 */ /* 0x000fea0003800000 */
.L_x_1517:
        /* <DEDUP_REMOVED lines=8> */
.L_x_1508:
        /* <DEDUP_REMOVED lines=13> */
.L_x_1521:
        /* <DEDUP_REMOVED lines=8> */
.L_x_1520:
        /* <DEDUP_REMOVED lines=28> */
.L_x_1523:
        /* <DEDUP_REMOVED lines=12> */
[----:B------:R-:W-:Y:S01]  /*7ec0*/  F2FP.F16.F32.PACK_AB R0, RZ, R0 ;  /* 0x00000000ff00723e */ /* 0x000fe200000000ff */
[----:B------:R-:W-:Y:S06]  /*7ed0*/  BRA `(.L_x_1474) ;  /* 0x0000000400c87947 */ /* 0x000fec0003800000 */
.L_x_1522:
[----:B------:R-:W2:Y:S02]  /*7ee0*/  LDG.E.U16 R0, desc[UR36][R4.64] ;  /* 0x0000002404007981 */ /* 0x000ea4000c1e1500 */
[----:B--2---:R-:W-:-:S05]  /*7ef0*/  IMAD.U32 R0, R0, 0x10000, RZ ;  /* 0x0001000000007824 */ /* 0x004fca00078e00ff */
[----:B------:R-:W-:Y:S01]  /*7f00*/  F2FP.F16.F32.PACK_AB R0, RZ, R0 ;  /* 0x00000000ff00723e */ /* 0x000fe200000000ff */
[----:B------:R-:W-:Y:S06]  /*7f10*/  BRA `(.L_x_1474) ;  /* 0x0000000400b87947 */ /* 0x000fec0003800000 */
.L_x_1519:
        /* <DEDUP_REMOVED lines=12> */
.L_x_1526:
        /* <DEDUP_REMOVED lines=21> */
.L_x_1530:
[----:B------:R-:W-:Y:S05]  /*8130*/  BSYNC B1 ;  /* 0x0000000000017941 */ /* 0x000fea0003800000 */
.L_x_1529:
[----:B------:R-:W-:Y:S01]  /*8140*/  LEA R5, R0, 0x3b800000, 0x17 ;  /* 0x3b80000000057811 */ /* 0x000fe200078eb8ff */
[----:B------:R-:W-:-:S05]  /*8150*/  IMAD.SHL.U32 R0, R3, 0x100000, RZ ;  /* 0x0010000003007824 */ /* 0x000fca00078e00ff */
[----:B------:R-:W-:-:S07]  /*8160*/  LOP3.LUT R0, R5, R0, R6, 0xfe, !PT ;  /* 0x0000000005007212 */ /* 0x000fce00078efe06 */
.L_x_1528:
[----:B------:R-:W-:Y:S05]  /*8170*/  BSYNC B0 ;  /* 0x0000000000007941 */ /* 0x000fea0003800000 */
.L_x_1527:
[----:B------:R-:W-:Y:S01]  /*8180*/  F2FP.F16.F32.PACK_AB R0, RZ, R0 ;  /* 0x00000000ff00723e */ /* 0x000fe200000000ff */
[----:B------:R-:W-:Y:S06]  /*8190*/  BRA `(.L_x_1474) ;  /* 0x0000000400187947 */ /* 0x000fec0003800000 */
.L_x_1525:
        /* <DEDUP_REMOVED lines=21> */
.L_x_1534:
[----:B------:R-:W-:Y:S05]  /*82f0*/  BSYNC B1 ;  /* 0x0000000000017941 */ /* 0x000fea0003800000 */
.L_x_1533:
[----:B------:R-:W-:Y:S01]  /*8300*/  LEA R5, R0, 0x37800000, 0x17 ;  /* 0x3780000000057811 */ /* 0x000fe200078eb8ff */
[----:B------:R-:W-:-:S05]  /*8310*/  IMAD.SHL.U32 R0, R3, 0x200000, RZ ;  /* 0x0020000003007824 */ /* 0x000fca00078e00ff */
[----:B------:R-:W-:-:S07]  /*8320*/  LOP3.LUT R0, R5, R0, R6, 0xfe, !PT ;  /* 0x0000000005007212 */ /* 0x000fce00078efe06 */
.L_x_1532:
[----:B------:R-:W-:Y:S05]  /*8330*/  BSYNC B0 ;  /* 0x0000000000007941 */ /* 0x000fea0003800000 */
.L_x_1531:
[----:B------:R-:W-:Y:S01]  /*8340*/  F2FP.F16.F32.PACK_AB R0, RZ, R0 ;  /* 0x00000000ff00723e */ /* 0x000fe200000000ff */
[----:B------:R-:W-:Y:S06]  /*8350*/  BRA `(.L_x_1474) ;  /* 0x0000000000a87947 */ /* 0x000fec0003800000 */
.L_x_1524:
        /* <DEDUP_REMOVED lines=14> */
.L_x_1538:
[----:B------:R-:W-:Y:S05]  /*8440*/  BSYNC B0 ;  /* 0x0000000000007941 */ /* 0x000fea0003800000 */
.L_x_1537:
[----:B------:R-:W-:Y:S01]  /*8450*/  F2FP.F16.F32.PACK_AB R0, RZ, R0 ;  /* 0x00000000ff00723e */ /* 0x000fe200000000ff */
[----:B------:R-:W-:Y:S06]  /*8460*/  BRA `(.L_x_1474) ;  /* 0x0000000000647947 */ /* 0x000fec0003800000 */
.L_x_1512:
        /* <DEDUP_REMOVED lines=16> */
.L_x_1539:
[----:B------:R-:W-:Y:S01]  /*8570*/  PRMT R0, RZ, 0x7610, R0 ;  /* 0x00007610ff007816 */ /* 0x000fe20000000000 */
[----:B------:R-:W-:Y:S06]  /*8580*/  BRA `(.L_x_1474) ;  /* 0x00000000001c7947 */ /* 0x000fec0003800000 */
.L_x_1536:
[----:B------:R-:W2:Y:S02]  /*8590*/  LDG.E.64 R4, desc[UR36][R4.64] ;  /* 0x0000002404047981 */ /* 0x000ea4000c1e1b00 */
[----:B--2---:R-:W0:Y:S02]  /*85a0*/  I2F.U64 R0, R4 ;  /* 0x0000000400007312 */ /* 0x004e240000301000 */
[----:B0-----:R-:W-:Y:S01]  /*85b0*/  F2FP.F16.F32.PACK_AB R0, RZ, R0 ;  /* 0x00000000ff00723e */ /* 0x001fe200000000ff */
[----:B------:R-:W-:Y:S06]  /*85c0*/  BRA `(.L_x_1474) ;  /* 0x00000000000c7947 */ /* 0x000fec0003800000 */
.L_x_1535:
[----:B------:R-:W2:Y:S02]  /*85d0*/  LDG.E R4, desc[UR36][R4.64] ;  /* 0x0000002404047981 */ /* 0x000ea4000c1e1900 */
[----:B--2---:R-:W-:-:S04]  /*85e0*/  I2FP.F32.U32 R0, R4 ;  /* 0x0000000400007245 */ /* 0x004fc80000201000 */
[----:B------:R-:W-:-:S07]  /*85f0*/  F2FP.F16.F32.PACK_AB R0, RZ, R0 ;  /* 0x00000000ff00723e */ /* 0x000fce00000000ff */
.L_x_1474:
[----:B------:R-:W-:Y:S05]  /*8600*/  BSYNC B6 ;  /* 0x0000000000067941 */ /* 0x000fea0003800000 */
.L_x_1473:
[----:B------:R-:W4:Y:S01]  /*8610*/  S2R R24, SR_TID.X ;  /* 0x0000000000187919 */ /* 0x000f220000002100 */
[----:B------:R-:W-:Y:S01]  /*8620*/  BSSY B6, `(.L_x_1540) ;  /* 0x0000132000067945 */ /* 0x000fe20003800000 */
[CC--:B----4-:R-:W-:Y:S01]  /*8630*/  ISETP.GE.AND P0, PT, R24.reuse, R23.reuse, PT ;  /* 0x000000171800720c */ /* 0x0d0fe20003f06270 */
[C---:B0123--:R-:W-:Y:S02]  /*8640*/  VIADD R4, R24.reuse, 0x100 ;  /* 0x0000010018047836 */ /* 0x04ffe40000000000 */
[C---:B------:R-:W-:Y:S02]  /*8650*/  VIADD R6, R24.reuse, 0x180 ;  /* 0x0000018018067836 */ /* 0x040fe40000000000 */
[----:B------:R-:W-:Y:S01]  /*8660*/  VIADD R26, R24, 0x80 ;  /* 0x00000080181a7836 */ /* 0x000fe20000000000 */
[-C--:B------:R-:W-:Y:S02]  /*8670*/  ISETP.GE.AND P3, PT, R4, R23.reuse, PT ;  /* 0x000000170400720c */ /* 0x080fe40003f66270 */
[----:B------:R-:W-:-:S02]  /*8680*/  ISETP.GE.AND P2, PT, R6, R23, PT ;  /* 0x000000170600720c */ /* 0x000fc40003f46270 */
[----:B------:R-:W-:-:S03]  /*8690*/  ISETP.GE.AND P1, PT, R26, R23, PT ;  /* 0x000000171a00720c */ /* 0x000fc60003f26270 */
[----:B------:R-:W0:Y:S01]  /*86a0*/  @!P0 LDC R5, c[0x0][0x218] ;  /* 0x00008600ff058b82 */ /* 0x000e220000000800 */
[----:B-----5:R-:W-:-:S05]  /*86b0*/  @!P0 HADD2.F32 R3, -RZ, R19.H0_H0 ;  /* 0x20000013ff038230 */ /* 0x020fca0000004100 */
[----:B------:R-:W-:Y:S01]  /*86c0*/  FSETP.GT.OR P6, PT, R3, RZ, P0 ;  /* 0x000000ff0300720b */ /* 0x000fe200007c4400 */
[----:B------:R-:W-:Y:S01]  /*86d0*/  @!P3 HADD2.F32 R3, -RZ, R2.H0_H0 ;  /* 0x20000002ff03b230 */ /* 0x000fe20000004100 */
[----:B------:R-:W1:Y:S01]  /*86e0*/  @!P3 LDC R8, c[0x0][0x218] ;  /* 0x00008600ff08bb82 */ /* 0x000e620000000800 */
[----:B------:R-:W-:Y:S02]  /*86f0*/  @!P2 HADD2.F32 R16, -RZ, R16.H0_H0 ;  /* 0x20000010ff10a230 */ /* 0x000fe40000004100 */
[----:B------:R-:W-:Y:S01]  /*8700*/  @!P0 HADD2.F32 R2, -RZ, R18.H0_H0 ;  /* 0x20000012ff028230 */ /* 0x000fe20000004100 */
[----:B------:R-:W-:Y:S01]  /*8710*/  FSETP.GT.OR P5, PT, R3, RZ, P3 ;  /* 0x000000ff0300720b */ /* 0x000fe20001fa4400 */
[----:B------:R-:W-:Y:S01]  /*8720*/  @!P1 HADD2.F32 R22, -RZ, R22.H0_H0 ;  /* 0x20000016ff169230 */ /* 0x000fe20000004100 */
[----:B------:R-:W-:Y:S01]  /*8730*/  FSETP.GT.OR P4, PT, R16, RZ, P2 ;  /* 0x000000ff1000720b */ /* 0x000fe20001784400 */
[----:B------:R-:W-:Y:S01]  /*8740*/  @!P3 HADD2.F32 R27, -RZ, R27.H0_H0 ;  /* 0x2000001bff1bb230 */ /* 0x000fe20000004100 */
[----:B------:R-:W2:Y:S01]  /*8750*/  @!P2 LDC R7, c[0x0][0x218] ;  /* 0x00008600ff07ab82 */ /* 0x000ea20000000800 */
[----:B------:R-:W-:-:S02]  /*8760*/  @!P2 HADD2.F32 R4, -RZ, R0.H0_H0 ;  /* 0x20000000ff04a230 */ /* 0x000fc40000004100 */
[----:B------:R-:W-:-:S05]  /*8770*/  @!P1 HADD2.F32 R3, -RZ, R17.H0_H0 ;  /* 0x20000011ff039230 */ /* 0x000fca0000004100 */
[----:B------:R-:W3:Y:S01]  /*8780*/  @!P1 LDC R6, c[0x0][0x218] ;  /* 0x00008600ff069b82 */ /* 0x000ee20000000800 */
[----:B0-----:R-:W-:Y:S01]  /*8790*/  @!P6 FMUL.FTZ R2, R2, R5 ;  /* 0x000000050202e220 */ /* 0x001fe20000410000 */
[----:B------:R-:W-:-:S04]  /*87a0*/  FSETP.GT.OR P6, PT, R22, RZ, P1 ;  /* 0x000000ff1600720b */ /* 0x000fc80000fc4400 */
[----:B------:R-:W-:Y:S02]  /*87b0*/  @!P0 F2FP.F16.F32.PACK_AB R0, RZ, R2 ;  /* 0x00000002ff00823e */ /* 0x000fe400000000ff */
[----:B------:R-:W0:Y:S01]  /*87c0*/  LDC.U8 R16, c[0x0][0x250] ;  /* 0x00009400ff107b82 */ /* 0x000e220000000000 */
[----:B-1----:R-:W-:-:S05]  /*87d0*/  @!P5 FMUL.FTZ R27, R27, R8 ;  /* 0x000000081b1bd220 */ /* 0x002fca0000410000 */
[----:B------:R-:W-:Y:S01]  /*87e0*/  @!P3 F2FP.F16.F32.PACK_AB R18, RZ, R27 ;  /* 0x0000001bff12b23e */ /* 0x000fe200000000ff */
[----:B--2---:R-:W-:-:S05]  /*87f0*/  @!P4 FMUL.FTZ R4, R4, R7 ;  /* 0x000000070404c220 */ /* 0x004fca0000410000 */
[----:B------:R-:W-:Y:S01]  /*8800*/  @!P2 F2FP.F16.F32.PACK_AB R17, RZ, R4 ;  /* 0x00000004ff11a23e */ /* 0x000fe200000000ff */
[----:B---3--:R-:W-:-:S05]  /*8810*/  @!P6 FMUL.FTZ R3, R3, R6 ;  /* 0x000000060303e220 */ /* 0x008fca0000410000 */
[----:B------:R-:W-:Y:S01]  /*8820*/  @!P1 F2FP.F16.F32.PACK_AB R19, RZ, R3 ;  /* 0x00000003ff13923e */ /* 0x000fe200000000ff */
[----:B------:R-:W-:Y:S06]  /*8830*/  @P0 BRA `(.L_x_1541) ;  /* 0x0000001000400947 */ /* 0x000fec0003800000 */
[----:B------:R-:W1:Y:S01]  /*8840*/  LDC.64 R2, c[0x0][0x228] ;  /* 0x00008a00ff027b82 */ /* 0x000e620000000a00 */
[----:B0-----:R-:W-:Y:S01]  /*8850*/  PRMT R4, R16, 0x9910, RZ ;  /* 0x0000991010047816 */ /* 0x001fe200000000ff */
[----:B------:R-:W-:Y:S01]  /*8860*/  IMAD R24, R25, 0x200, R24 ;  /* 0x0000020019187824 */ /* 0x000fe200078e0218 */
[----:B------:R-:W-:Y:S02]  /*8870*/  ULDC UR4, c[0x0][0x254] ;  /* 0x0000950000047ab9 */ /* 0x000fe40000000800 */
[----:B------:R-:W-:Y:S01]  /*8880*/  ISETP.GT.AND P0, PT, R4, 0x9, PT ;  /* 0x000000090400780c */ /* 0x000fe20003f04270 */
[----:B------:R-:W-:-:S05]  /*8890*/  IMAD R5, R24, UR4, RZ ;  /* 0x0000000418057c24 */ /* 0x000fca000f8e02ff */
[----:B-1----:R-:W-:-:S05]  /*88a0*/  IADD3 R2, P1, R5, R2, RZ ;  /* 0x0000000205027210 */ /* 0x002fca0007f3e0ff */
        /* <DEDUP_REMOVED lines=10> */
[----:B------:R-:W-:Y:S02]  /*8950*/  HADD2.F32 R0, -RZ, R0.H0_H0 ;  /* 0x20000000ff007230 */ /* 0x000fe40000004100 */
[----:B------:R-:W-:Y:S02]  /*8960*/  IMAD.MOV.U32 R24, RZ, RZ, R26 ;  /* 0x000000ffff187224 */ /* 0x000fe400078e001a */
[----:B------:R-:W0:Y:S02]  /*8970*/  F2I.FTZ.TRUNC.NTZ R5, R0 ;  /* 0x0000000000057305 */ /* 0x000e24000021f100 */
[----:B0-----:R0:W-:Y:S01]  /*8980*/  STG.E.U8 desc[UR36][R2.64], R5 ;  /* 0x0000000502007986 */ /* 0x0011e2000c101124 */
[----:B------:R-:W-:Y:S05]  /*8990*/  BRA `(.L_x_1541) ;  /* 0x0000000c00e87947 */ /* 0x000fea0003800000 */
.L_x_1545:
[----:B------:R-:W-:Y:S02]  /*89a0*/  HADD2.F32 R5, -RZ, R0.H0_H0 ;  /* 0x20000000ff057230 */ /* 0x000fe40000004100 */
[----:B------:R-:W-:-:S04]  /*89b0*/  IMAD.MOV.U32 R24, RZ, RZ, R26 ;  /* 0x000000ffff187224 */ /* 0x000fc800078e001a */
[----:B------:R-:W0:Y:S02]  /*89c0*/  F2I.S64.TRUNC R4, R5 ;  /* 0x0000000500047311 */ /* 0x000e24000020d900 */
[----:B0-----:R0:W-:Y:S01]  /*89d0*/  STG.E.U8 desc[UR36][R2.64], R4 ;  /* 0x0000000402007986 */ /* 0x0011e2000c101124 */
[----:B------:R-:W-:Y:S05]  /*89e0*/  BRA `(.L_x_1541) ;  /* 0x0000000c00d47947 */ /* 0x000fea0003800000 */
.L_x_1544:
[----:B------:R-:W-:-:S13]  /*89f0*/  ISETP.NE.AND P0, PT, R4, 0x2, PT ;  /* 0x000000020400780c */ /* 0x000fda0003f05270 */
[----:B------:R-:W-:Y:S05]  /*8a00*/  @!P0 BRA `(.L_x_1547) ;  /* 0x0000000000388947 */ /* 0x000fea0003800000 */
[----:B------:R-:W-:-:S13]  /*8a10*/  ISETP.NE.AND P0, PT, R4, 0x3, PT ;  /* 0x000000030400780c */ /* 0x000fda0003f05270 */
[----:B------:R-:W-:Y:S05]  /*8a20*/  @!P0 BRA `(.L_x_1548) ;  /* 0x00000000001c8947 */ /* 0x000fea0003800000 */
[----:B------:R-:W-:-:S13]  /*8a30*/  ISETP.NE.AND P0, PT, R4, 0x4, PT ;  /* 0x000000040400780c */ /* 0x000fda0003f05270 */
[----:B------:R-:W-:Y:S05]  /*8a40*/  @P0 BRA `(.L_x_1546) ;  /* 0x0000000c00500947 */ /* 0x000fea0003800000 */
[----:B------:R-:W-:Y:S02]  /*8a50*/  HADD2.F32 R4, -RZ, R0.H0_H0 ;  /* 0x20000000ff047230 */ /* 0x000fe40000004100 */
[----:B------:R-:W-:-:S04]  /*8a60*/  IMAD.MOV.U32 R24, RZ, RZ, R26 ;  /* 0x000000ffff187224 */ /* 0x000fc800078e001a */
[----:B------:R-:W0:Y:S02]  /*8a70*/  F2I.S64.TRUNC R4, R4 ;  /* 0x0000000400047311 */ /* 0x000e24000020d900 */
[----:B0-----:R0:W-:Y:S01]  /*8a80*/  STG.E.64 desc[UR36][R2.64], R4 ;  /* 0x0000000402007986 */ /* 0x0011e2000c101b24 */
[----:B------:R-:W-:Y:S05]  /*8a90*/  BRA `(.L_x_1541) ;  /* 0x0000000c00a87947 */ /* 0x000fea0003800000 */
.L_x_1548:
[----:B------:R-:W-:Y:S02]  /*8aa0*/  HADD2.F32 R0, -RZ, R0.H0_H0 ;  /* 0x20000000ff007230 */ /* 0x000fe40000004100 */
[----:B------:R-:W-:Y:S02]  /*8ab0*/  IMAD.MOV.U32 R24, RZ, RZ, R26 ;  /* 0x000000ffff187224 */ /* 0x000fe400078e001a */
[----:B------:R-:W0:Y:S02]  /*8ac0*/  F2I.FTZ.TRUNC.NTZ R5, R0 ;  /* 0x0000000000057305 */ /* 0x000e24000021f100 */
[----:B0-----:R0:W-:Y:S01]  /*8ad0*/  STG.E desc[UR36][R2.64], R5 ;  /* 0x0000000502007986 */ /* 0x0011e2000c101924 */
[----:B------:R-:W-:Y:S05]  /*8ae0*/  BRA `(.L_x_1541) ;  /* 0x0000000c00947947 */ /* 0x000fea0003800000 */
.L_x_1547:
[----:B------:R-:W-:Y:S02]  /*8af0*/  HADD2.F32 R0, -RZ, R0.H0_H0 ;  /* 0x20000000ff007230 */ /* 0x000fe40000004100 */
[----:B------:R-:W-:Y:S02]  /*8b00*/  IMAD.MOV.U32 R24, RZ, RZ, R26 ;  /* 0x000000ffff187224 */ /* 0x000fe400078e001a */
[----:B------:R-:W0:Y:S02]  /*8b10*/  F2I.FTZ.TRUNC.NTZ R5, R0 ;  /* 0x0000000000057305 */ /* 0x000e24000021f100 */
[----:B0-----:R0:W-:Y:S01]  /*8b20*/  STG.E.U16 desc[UR36][R2.64], R5 ;  /* 0x0000000502007986 */ /* 0x0011e2000c101524 */
[----:B------:R-:W-:Y:S05]  /*8b30*/  BRA `(.L_x_1541) ;  /* 0x0000000c00807947 */ /* 0x000fea0003800000 */
.L_x_1543:
[----:B------:R-:W-:-:S13]  /*8b40*/  ISETP.GT.AND P0, PT, R4, 0x6, PT ;  /* 0x000000060400780c */ /* 0x000fda0003f04270 */
[----:B------:R-:W-:Y:S05]  /*8b50*/  @P0 BRA `(.L_x_1549) ;  /* 0x00000000002c0947 */ /* 0x000fea0003800000 */
[----:B------:R-:W-:-:S13]  /*8b60*/  ISETP.NE.AND P0, PT, R4, 0x5, PT ;  /* 0x000000050400780c */ /* 0x000fda0003f05270 */
[----:B------:R-:W-:Y:S05]  /*8b70*/  @!P0 BRA `(.L_x_1550) ;  /* 0x0000000000188947 */ /* 0x000fea0003800000 */
[----:B------:R-:W-:-:S13]  /*8b80*/  ISETP.NE.AND P0, PT, R4, 0x6, PT ;  /* 0x000000060400780c */ /* 0x000fda0003f05270 */
[----:B------:R-:W-:Y:S05]  /*8b90*/  @P0 BRA `(.L_x_1546) ;  /* 0x0000000800fc0947 */ /* 0x000fea0003800000 */
[----:B------:R-:W-:Y:S02]  /*8ba0*/  HADD2.F32 R5, -RZ, R0.H0_H0 ;  /* 0x20000000ff057230 */ /* 0x000fe40000004100 */
[----:B------:R-:W-:-:S03]  /*8bb0*/  IMAD.MOV.U32 R24, RZ, RZ, R26 ;  /* 0x000000ffff187224 */ /* 0x000fc600078e001a */
[----:B------:R2:W-:Y:S01]  /*8bc0*/  STG.E desc[UR36][R2.64], R5 ;  /* 0x0000000502007986 */ /* 0x0005e2000c101924 */
[----:B------:R-:W-:Y:S05]  /*8bd0*/  BRA `(.L_x_1541) ;  /* 0x0000000c00587947 */ /* 0x000fea0003800000 */
.L_x_1550:
[----:B------:R1:W-:Y:S01]  /*8be0*/  STG.E.U16 desc[UR36][R2.64], R0 ;  /* 0x0000000002007986 */ /* 0x0003e2000c101524 */
[----:B------:R-:W-:Y:S01]  /*8bf0*/  IMAD.MOV.U32 R24, RZ, RZ, R26 ;  /* 0x000000ffff187224 */ /* 0x000fe200078e001a */
[----:B------:R-:W-:Y:S06]  /*8c00*/  BRA `(.L_x_1541) ;  /* 0x0000000c004c7947 */ /* 0x000fec0003800000 */
.L_x_1549:
[----:B------:R-:W-:-:S13]  /*8c10*/  ISETP.NE.AND P0, PT, R4, 0x7, PT ;  /* 0x000000070400780c */ /* 0x000fda0003f05270 */
[----:B------:R-:W-:Y:S05]  /*8c20*/  @!P0 BRA `(.L_x_1551) ;  /* 0x00000000003c8947 */ /* 0x000fea0003800000 */
[----:B------:R-:W-:-:S13]  /*8c30*/  ISETP.NE.AND P0, PT, R4, 0x8, PT ;  /* 0x000000080400780c */ /* 0x000fda0003f05270 */
[----:B------:R-:W-:Y:S05]  /*8c40*/  @!P0 BRA `(.L_x_1552) ;  /* 0x00000000001c8947 */ /* 0x000fea0003800000 */
[----:B------:R-:W-:-:S13]  /*8c50*/  ISETP.NE.AND P0, PT, R4, 0x9, PT ;  /* 0x000000090400780c */ /* 0x000fda0003f05270 */
[----:B------:R-:W-:Y:S05]  /*8c60*/  @P0 BRA `(.L_x_1546) ;  /* 0x0000000800c80947 */ /* 0x000fea0003800000 */
[----:B------:R-:W-:Y:S02]  /*8c70*/  HADD2.F32 R4, -RZ, R0.H0_H0 ;  /* 0x20000000ff047230 */ /* 0x000fe40000004100 */
[----:B------:R-:W-:Y:S02]  /*8c80*/  IMAD.MOV.U32 R5, RZ, RZ, RZ ;  /* 0x000000ffff057224 */ /* 0x000fe400078e00ff */
[----:B------:R-:W-:-:S03]  /*8c90*/  IMAD.MOV.U32 R24, RZ, RZ, R26 ;  /* 0x000000ffff187224 */ /* 0x000fc600078e001a */
[----:B------:R3:W-:Y:S01]  /*8ca0*/  STG.E.64 desc[UR36][R2.64], R4 ;  /* 0x0000000402007986 */ /* 0x0007e2000c101b24 */
[----:B------:R-:W-:Y:S05]  /*8cb0*/  BRA `(.L_x_1541) ;  /* 0x0000000c00207947 */ /* 0x000fea0003800000 */
.L_x_1552:
[----:B------:R-:W-:Y:S02]  /*8cc0*/  HADD2.F32 R0, -RZ, R0.H0_H0 ;  /* 0x20000000ff007230 */ /* 0x000fe40000004100 */
[----:B------:R-:W-:-:S03]  /*8cd0*/  IMAD.MOV.U32 R24, RZ, RZ, R26 ;  /* 0x000000ffff187224 */ /* 0x000fc600078e001a */
[----:B------:R-:W-:-:S04]  /*8ce0*/  F2FP.F16.F32.PACK_AB R0, RZ, R0 ;  /* 0x00000000ff00723e */ /* 0x000fc800000000ff */
[----:B------:R-:W-:-:S05]  /*8cf0*/  PRMT R0, R0, 0x5410, RZ ;  /* 0x0000541000007816 */ /* 0x000fca00000000ff */
[----:B------:R4:W-:Y:S01]  /*8d00*/  STG.E desc[UR36][R2.64], R0 ;  /* 0x0000000002007986 */ /* 0x0009e2000c101924 */
[----:B------:R-:W-:Y:S05]  /*8d10*/  BRA `(.L_x_1541) ;  /* 0x0000000c00087947 */ /* 0x000fea0003800000 */
.L_x_1551:
[----:B------:R-:W-:Y:S02]  /*8d20*/  HADD2.F32 R4, -RZ, R0.H0_H0 ;  /* 0x20000000ff047230 */ /* 0x000fe40000004100 */
[----:B------:R-:W-:-:S03]  /*8d30*/  IMAD.MOV.U32 R24, RZ, RZ, R26 ;  /* 0x000000ffff187224 */ /* 0x000fc600078e001a */
[----:B------:R-:W-:-:S06]  /*8d40*/  FMUL.FTZ R4, R4, 1 ;  /* 0x3f80000004047820 */ /* 0x000fcc0000410000 */
[----:B------:R-:W0:Y:S02]  /*8d50*/  F2F.F64.F32 R4, R4 ;  /* 0x0000000400047310 */ /* 0x000e240000201800 */
[----:B0-----:R0:W-:Y:S01]  /*8d60*/  STG.E.64 desc[UR36][R2.64], R4 ;  /* 0x0000000402007986 */ /* 0x0011e2000c101b24 */
[----:B------:R-:W-:Y:S05]  /*8d70*/  BRA `(.L_x_1541) ;  /* 0x0000000800f07947 */ /* 0x000fea0003800000 */
.L_x_1542:
        /* <DEDUP_REMOVED lines=10> */
[----:B------:R-:W-:-:S04]  /*8e20*/  FSETP.NEU.FTZ.AND P0, PT, R0, RZ, PT ;  /* 0x000000ff0000720b */ /* 0x000fc80003f1d000 */
[----:B------:R-:W-:-:S05]  /*8e30*/  SEL R5, RZ, 0x1, !P0 ;  /* 0x00000001ff057807 */ /* 0x000fca0004000000 */
[----:B------:R0:W-:Y:S01]  /*8e40*/  STG.E.U8 desc[UR36][R2.64], R5 ;  /* 0x0000000502007986 */ /* 0x0001e2000c101124 */
[----:B------:R-:W-:Y:S05]  /*8e50*/  BRA `(.L_x_1541) ;  /* 0x0000000800b87947 */ /* 0x000fea0003800000 */
.L_x_1555:
[----:B------:R-:W-:Y:S01]  /*8e60*/  HADD2.F32 R0, -RZ, R0.H0_H0 ;  /* 0x20000000ff007230 */ /* 0x000fe20000004100 */
[----:B------:R-:W-:Y:S01]  /*8e70*/  CS2R R6, SRZ ;  /* 0x0000000000067805 */ /* 0x000fe2000001ff00 */
[----:B------:R-:W-:-:S03]  /*8e80*/  IMAD.MOV.U32 R24, RZ, RZ, R26 ;  /* 0x000000ffff187224 */ /* 0x000fc600078e001a */
[----:B------:R-:W-:-:S04]  /*8e90*/  FMUL.FTZ R0, R0, 1 ;  /* 0x3f80000000007820 */ /* 0x000fc80000410000 */
[----:B------:R-:W0:Y:S02]  /*8ea0*/  F2F.F64.F32 R4, R0 ;  /* 0x0000000000047310 */ /* 0x000e240000201800 */
[----:B0-----:R0:W-:Y:S01]  /*8eb0*/  STG.E.128 desc[UR36][R2.64], R4 ;  /* 0x0000000402007986 */ /* 0x0011e2000c101d24 */
[----:B------:R-:W-:Y:S05]  /*8ec0*/  BRA `(.L_x_1541) ;  /* 0x00000008009c7947 */ /* 0x000fea0003800000 */
.L_x_1554:
        /* <DEDUP_REMOVED lines=21> */
.L_x_1559:
[----:B------:R-:W-:Y:S05]  /*9020*/  BSYNC B0 ;  /* 0x0000000000007941 */ /* 0x000fea0003800000 */
.L_x_1558:
[----:B------:R-:W-:Y:S01]  /*9030*/  LOP3.LUT R5, R0, R5, RZ, 0xfc, !PT ;  /* 0x0000000500057212 */ /* 0x000fe200078efcff */
[----:B------:R-:W-:-:S04]  /*9040*/  IMAD.MOV.U32 R24, RZ, RZ, R26 ;  /* 0x000000ffff187224 */ /* 0x000fc800078e001a */
[----:B------:R0:W-:Y:S01]  /*9050*/  STG.E.U8 desc[UR36][R2.64], R5 ;  /* 0x0000000502007986 */ /* 0x0001e2000c101124 */
[----:B------:R-:W-:Y:S05]  /*9060*/  BRA `(.L_x_1541) ;  /* 0x0000000800347947 */ /* 0x000fea0003800000 */
.L_x_1557:
        /* <DEDUP_REMOVED lines=13> */
.L_x_1561:
[----:B------:R-:W-:Y:S01]  /*9140*/  IMAD.MOV.U32 R0, RZ, RZ, 0x7f ;  /* 0x0000007fff007424 */ /* 0x000fe200078e00ff */
[----:B------:R-:W-:-:S04]  /*9150*/  ISETP.GT.U32.AND P0, PT, R4, 0x7f800000, PT ;  /* 0x7f8000000400780c */ /* 0x000fc80003f04070 */
[----:B------:R-:W-:-:S09]  /*9160*/  SEL R0, R0, 0x7c, P0 ;  /* 0x0000007c00007807 */ /* 0x000fd20000000000 */
.L_x_1562:
[----:B------:R-:W-:Y:S05]  /*9170*/  BSYNC B0 ;  /* 0x0000000000007941 */ /* 0x000fea0003800000 */
.L_x_1560:
[----:B------:R-:W-:Y:S01]  /*9180*/  LOP3.LUT R4, R5, 0x80000000, RZ, 0xc0, !PT ;  /* 0x8000000005047812 */ /* 0x000fe200078ec0ff */
[----:B------:R-:W-:-:S03]  /*9190*/  IMAD.MOV.U32 R24, RZ, RZ, R26 ;  /* 0x000000ffff187224 */ /* 0x000fc600078e001a */
[----:B------:R-:W-:-:S04]  /*91a0*/  SHF.R.U32.HI R5, RZ, 0x18, R4 ;  /* 0x00000018ff057819 */ /* 0x000fc80000011604 */
[----:B------:R-:W-:-:S05]  /*91b0*/  LOP3.LUT R5, R0, R5, RZ, 0xfc, !PT ;  /* 0x0000000500057212 */ /* 0x000fca00078efcff */
[----:B------:R0:W-:Y:S01]  /*91c0*/  STG.E.U8 desc[UR36][R2.64], R5 ;  /* 0x0000000502007986 */ /* 0x0001e2000c101124 */
[----:B------:R-:W-:Y:S05]  /*91d0*/  BRA `(.L_x_1541) ;  /* 0x0000000400d87947 */ /* 0x000fea0003800000 */
.L_x_1556:
[----:B------:R-:W-:Y:S02]  /*91e0*/  HADD2.F32 R0, -RZ, R0.H0_H0 ;  /* 0x20000000ff007230 */ /* 0x000fe40000004100 */
[----:B------:R-:W-:-:S03]  /*91f0*/  IMAD.MOV.U32 R24, RZ, RZ, R26 ;  /* 0x000000ffff187224 */ /* 0x000fc600078e001a */
[----:B------:R-:W-:-:S05]  /*9200*/  F2FP.BF16.F32.PACK_AB R0, RZ, R0 ;  /* 0x00000000ff00723e */ /* 0x000fca00000010ff */
[----:B------:R0:W-:Y:S01]  /*9210*/  STG.E.U16 desc[UR36][R2.64], R0 ;  /* 0x0000000002007986 */ /* 0x0001e2000c101524 */
[----:B------:R-:W-:Y:S05]  /*9220*/  BRA `(.L_x_1541) ;  /* 0x0000000400c47947 */ /* 0x000fea0003800000 */
.L_x_1553:
        /* <DEDUP_REMOVED lines=10> */
[----:B------:R-:W0:Y:S02]  /*92d0*/  F2I.FTZ.U32.TRUNC.NTZ R5, R5 ;  /* 0x0000000500057305 */ /* 0x000e24000021f000 */
[----:B0-----:R0:W-:Y:S01]  /*92e0*/  STG.E.U16 desc[UR36][R2.64], R5 ;  /* 0x0000000502007986 */ /* 0x0011e2000c101524 */
[----:B------:R-:W-:Y:S05]  /*92f0*/  BRA `(.L_x_1541) ;  /* 0x0000000400907947 */ /* 0x000fea0003800000 */
.L_x_1565:
        /* <DEDUP_REMOVED lines=17> */
.L_x_1568:
[----:B------:R-:W-:-:S04]  /*9410*/  LOP3.LUT R0, R7, 0x80000000, RZ, 0xc0, !PT ;  /* 0x8000000007007812 */ /* 0x000fc800078ec0ff */
[----:B------:R-:W-:-:S04]  /*9420*/  SHF.R.U32.HI R5, RZ, 0x18, R0 ;  /* 0x00000018ff057819 */ /* 0x000fc80000011600 */
[----:B------:R-:W-:-:S04]  /*9430*/  LOP3.LUT R4, R4, R5, RZ, 0xfc, !PT ;  /* 0x0000000504047212 */ /* 0x000fc800078efcff */
[----:B------:R-:W-:-:S07]  /*9440*/  PRMT R0, R4, 0x7610, R0 ;  /* 0x0000761004007816 */ /* 0x000fce0000000000 */
.L_x_1567:
[----:B------:R-:W-:Y:S05]  /*9450*/  BSYNC B0 ;  /* 0x0000000000007941 */ /* 0x000fea0003800000 */
.L_x_1566:
[----:B------:R0:W-:Y:S01]  /*9460*/  STG.E.U8 desc[UR36][R2.64], R0 ;  /* 0x0000000002007986 */ /* 0x0001e2000c101124 */
[----:B------:R-:W-:Y:S01]  /*9470*/  IMAD.MOV.U32 R24, RZ, RZ, R26 ;  /* 0x000000ffff187224 */ /* 0x000fe200078e001a */
[----:B------:R-:W-:Y:S06]  /*9480*/  BRA `(.L_x_1541) ;  /* 0x00000004002c7947 */ /* 0x000fec0003800000 */
.L_x_1564:
        /* <DEDUP_REMOVED lines=17> */
.L_x_1571:
[----:B------:R-:W-:-:S04]  /*95a0*/  LOP3.LUT R0, R7, 0x80000000, RZ, 0xc0, !PT ;  /* 0x8000000007007812 */ /* 0x000fc800078ec0ff */
[----:B------:R-:W-:-:S04]  /*95b0*/  SHF.R.U32.HI R5, RZ, 0x18, R0 ;  /* 0x00000018ff057819 */ /* 0x000fc80000011600 */
[----:B------:R-:W-:-:S04]  /*95c0*/  LOP3.LUT R4, R4, R5, RZ, 0xfc, !PT ;  /* 0x0000000504047212 */ /* 0x000fc800078efcff */
[----:B------:R-:W-:-:S07]  /*95d0*/  PRMT R0, R4, 0x7610, R0 ;  /* 0x0000761004007816 */ /* 0x000fce0000000000 */
.L_x_1570:
[----:B------:R-:W-:Y:S05]  /*95e0*/  BSYNC B0 ;  /* 0x0000000000007941 */ /* 0x000fea0003800000 */
.L_x_1569:
[----:B------:R0:W-:Y:S01]  /*95f0*/  STG.E.U8 desc[UR36][R2.64], R0 ;  /* 0x0000000002007986 */ /* 0x0001e2000c101124 */
[----:B------:R-:W-:Y:S01]  /*9600*/  IMAD.MOV.U32 R24, RZ, RZ, R26 ;  /* 0x000000ffff187224 */ /* 0x000fe200078e001a */
[----:B------:R-:W-:Y:S06]  /*9610*/  BRA `(.L_x_1541) ;  /* 0x0000000000c87947 */ /* 0x000fec0003800000 */
.L_x_1563:
[----:B------:R-:W-:-:S13]  /*9620*/  ISETP.NE.AND P0, PT, R4, 0x1c, PT ;  /* 0x0000001c0400780c */ /* 0x000fda0003f05270 */
[----:B------:R-:W-:Y:S05]  /*9630*/  @!P0 BRA `(.L_x_1572) ;  /* 0x0000000000b08947 */ /* 0x000fea0003800000 */
[----:B------:R-:W-:-:S13]  /*9640*/  ISETP.NE.AND P0, PT, R4, 0x1d, PT ;  /* 0x0000001d0400780c */ /* 0x000fda0003f05270 */
[----:B------:R-:W-:Y:S05]  /*9650*/  @!P0 BRA `(.L_x_1573) ;  /* 0x0000000000948947 */ /* 0x000fea0003800000 */
[----:B------:R-:W-:-:S13]  /*9660*/  ISETP.NE.AND P0, PT, R4, 0x2c, PT ;  /* 0x0000002c0400780c */ /* 0x000fda0003f05270 */
[----:B------:R-:W-:Y:S05]  /*9670*/  @P0 BRA `(.L_x_1546) ;  /* 0x0000000000440947 */ /* 0x000fea0003800000 */
[----:B------:R-:W-:Y:S02]  /*9680*/  HADD2.F32 R5, -RZ, R0.H0_H0 ;  /* 0x20000000ff057230 */ /* 0x000fe40000004100 */
        /* <DEDUP_REMOVED lines=16> */
.L_x_1546:
        /* <DEDUP_REMOVED lines=16> */
.L_x_1574:
[----:B------:R-:W-:Y:S01]  /*9890*/  IMAD.MOV.U32 R24, RZ, RZ, R26 ;  /* 0x000000ffff187224 */ /* 0x000fe200078e001a */
[----:B------:R-:W-:Y:S06]  /*98a0*/  BRA `(.L_x_1541) ;  /* 0x0000000000247947 */ /* 0x000fec0003800000 */
.L_x_1573:
[----:B------:R-:W-:Y:S02]  /*98b0*/  HADD2.F32 R4, -RZ, R0.H0_H0 ;  /* 0x20000000ff047230 */ /* 0x000fe40000004100 */
[----:B------:R-:W-:-:S04]  /*98c0*/  IMAD.MOV.U32 R24, RZ, RZ, R26 ;  /* 0x000000ffff187224 */ /* 0x000fc800078e001a */
[----:B------:R-:W0:Y:S02]  /*98d0*/  F2I.U64.TRUNC R4, R4 ;  /* 0x0000000400047311 */ /* 0x000e24000020d800 */
[----:B0-----:R0:W-:Y:S01]  /*98e0*/  STG.E.64 desc[UR36][R2.64], R4 ;  /* 0x0000000402007986 */ /* 0x0011e2000c101b24 */
[----:B------:R-:W-:Y:S05]  /*98f0*/  BRA `(.L_x_1541) ;  /* 0x0000000000107947 */ /* 0x000fea0003800000 */
.L_x_1572:
[----:B------:R-:W-:Y:S02]  /*9900*/  HADD2.F32 R0, -RZ, R0.H0_H0 ;  /* 0x20000000ff007230 */ /* 0x000fe40000004100 */
[----:B------:R-:W-:Y:S02]  /*9910*/  IMAD.MOV.U32 R24, RZ, RZ, R26 ;  /* 0x000000ffff187224 */ /* 0x000fe400078e001a */
[----:B------:R-:W0:Y:S02]  /*9920*/  F2I.FTZ.U32.TRUNC.NTZ R5, R0 ;  /* 0x0000000000057305 */ /* 0x000e24000021f000 */
[----:B0-----:R0:W-:Y:S03]  /*9930*/  STG.E desc[UR36][R2.64], R5 ;  /* 0x0000000502007986 */ /* 0x0011e6000c101924 */
.L_x_1541:
[----:B------:R-:W-:Y:S05]  /*9940*/  BSYNC B6 ;  /* 0x0000000000067941 */ /* 0x000fea0003800000 */
.L_x_1540:
[----:B------:R-:W-:Y:S01]  /*9950*/  ISETP.GE.AND P0, PT, R24, R23, PT ;  /* 0x000000171800720c */ /* 0x000fe20003f06270 */
[----:B------:R-:W-:-:S12]  /*9960*/  BSSY B6, `(.L_x_1575) ;  /* 0x00001fc000067945 */ /* 0x000fd80003800000 */
[----:B------:R-:W-:Y:S05]  /*9970*/  @P0 BRA `(.L_x_1576) ;  /* 0x0000001c00e80947 */ /* 0x000fea0003800000 */
[----:B01234-:R-:W0:Y:S01]  /*9980*/  LDC.64 R2, c[0x0][0x228] ;  /* 0x00008a00ff027b82 */ /* 0x01fe220000000a00 */
        /* <DEDUP_REMOVED lines=17> */
[----:B------:R-:W-:-:S06]  /*9aa0*/  HADD2.F32 R19, -RZ, R19.H0_H0 ;  /* 0x20000013ff137230 */ /* 0x000fcc0000004100 */
[----:B------:R-:W0:Y:S02]  /*9ab0*/  F2I.FTZ.TRUNC.NTZ R19, R19 ;  /* 0x0000001300137305 */ /* 0x000e24000021f100 */
[----:B0-----:R0:W-:Y:S01]  /*9ac0*/  STG.E.U8 desc[UR36][R2.64], R19 ;  /* 0x0000001302007986 */ /* 0x0011e2000c101124 */
[----:B------:R-:W-:Y:S05]  /*9ad0*/  BRA `(.L_x_1582) ;  /* 0x0000000c00947947 */ /* 0x000fea0003800000 */
.L_x_1580:
[----:B------:R-:W-:-:S06]  /*9ae0*/  HADD2.F32 R5, -RZ, R19.H0_H0 ;  /* 0x20000013ff057230 */ /* 0x000fcc0000004100 */
[----:B------:R-:W0:Y:S02]  /*9af0*/  F2I.S64.TRUNC R4, R5 ;  /* 0x0000000500047311 */ /* 0x000e24000020d900 */
[----:B0-----:R0:W-:Y:S01]  /*9b00*/  STG.E.U8 desc[UR36][R2.64], R4 ;  /* 0x0000000402007986 */ /* 0x0011e2000c101124 */
[----:B------:R-:W-:Y:S05]  /*9b10*/  BRA `(.L_x_1582) ;  /* 0x0000000c00847947 */ /* 0x000fea0003800000 */
.L_x_1579:
        /* <DEDUP_REMOVED lines=10> */
.L_x_1584:
[----:B------:R-:W-:-:S06]  /*9bc0*/  HADD2.F32 R19, -RZ, R19.H0_H0 ;  /* 0x20000013ff137230 */ /* 0x000fcc0000004100 */
[----:B------:R-:W0:Y:S02]  /*9bd0*/  F2I.FTZ.TRUNC.NTZ R19, R19 ;  /* 0x0000001300137305 */ /* 0x000e24000021f100 */
[----:B0-----:R0:W-:Y:S01]  /*9be0*/  STG.E desc[UR36][R2.64], R19 ;  /* 0x0000001302007986 */ /* 0x0011e2000c101924 */
[----:B------:R-:W-:Y:S05]  /*9bf0*/  BRA `(.L_x_1582) ;  /* 0x0000000c004c7947 */ /* 0x000fea0003800000 */
.L_x_1583:
[----:B------:R-:W-:-:S06]  /*9c00*/  HADD2.F32 R19, -RZ, R19.H0_H0 ;  /* 0x20000013ff137230 */ /* 0x000fcc0000004100 */
[----:B------:R-:W0:Y:S02]  /*9c10*/  F2I.FTZ.TRUNC.NTZ R19, R19 ;  /* 0x0000001300137305 */ /* 0x000e24000021f100 */
[----:B0-----:R0:W-:Y:S01]  /*9c20*/  STG.E.U16 desc[UR36][R2.64], R19 ;  /* 0x0000001302007986 */ /* 0x0011e2000c101524 */
[----:B------:R-:W-:Y:S05]  /*9c30*/  BRA `(.L_x_1582) ;  /* 0x0000000c003c7947 */ /* 0x000fea0003800000 */
.L_x_1578:
        /* <DEDUP_REMOVED lines=9> */
.L_x_1586:
[----:B------:R0:W-:Y:S01]  /*9cd0*/  STG.E.U16 desc[UR36][R2.64], R19 ;  /* 0x0000001302007986 */ /* 0x0001e2000c101524 */
[----:B------:R-:W-:Y:S05]  /*9ce0*/  BRA `(.L_x_1582) ;  /* 0x0000000c00107947 */ /* 0x000fea0003800000 */
.L_x_1585:
        /* <DEDUP_REMOVED lines=10> */
.L_x_1588:
[----:B------:R-:W-:-:S05]  /*9d90*/  HADD2.F32 R0, -RZ, R19.H0_H0 ;  /* 0x20000013ff007230 */ /* 0x000fca0000004100 */
[----:B------:R-:W-:-:S04]  /*9da0*/  F2FP.F16.F32.PACK_AB R0, RZ, R0 ;  /* 0x00000000ff00723e */ /* 0x000fc800000000ff */
[----:B------:R-:W-:-:S05]  /*9db0*/  PRMT R0, R0, 0x5410, RZ ;  /* 0x0000541000007816 */ /* 0x000fca00000000ff */
[----:B------:R3:W-:Y:S01]  /*9dc0*/  STG.E desc[UR36][R2.64], R0 ;  /* 0x0000000002007986 */ /* 0x0007e2000c101924 */
[----:B------:R-:W-:Y:S05]  /*9dd0*/  BRA `(.L_x_1582) ;  /* 0x0000000800d47947 */ /* 0x000fea0003800000 */
.L_x_1587:
[----:B------:R-:W-:-:S05]  /*9de0*/  HADD2.F32 R4, -RZ, R19.H0_H0 ;  /* 0x20000013ff047230 */ /* 0x000fca0000004100 */
[----:B------:R-:W-:-:S06]  /*9df0*/  FMUL.FTZ R4, R4, 1 ;  /* 0x3f80000004047820 */ /* 0x000fcc0000410000 */
[----:B------:R-:W0:Y:S02]  /*9e00*/  F2F.F64.F32 R4, R4 ;  /* 0x0000000400047310 */ /* 0x000e240000201800 */
[----:B0-----:R4:W-:Y:S01]  /*9e10*/  STG.E.64 desc[UR36][R2.64], R4 ;  /* 0x0000000402007986 */ /* 0x0019e2000c101b24 */
[----:B------:R-:W-:Y:S05]  /*9e20*/  BRA `(.L_x_1582) ;  /* 0x0000000800c07947 */ /* 0x000fea0003800000 */
.L_x_1577:
        /* <DEDUP_REMOVED lines=13> */
.L_x_1591:
[----:B------:R-:W-:Y:S01]  /*9f00*/  HADD2.F32 R19, -RZ, R19.H0_H0 ;  /* 0x20000013ff137230 */ /* 0x000fe20000004100 */
[----:B------:R-:W-:-:S04]  /*9f10*/  CS2R R6, SRZ ;  /* 0x0000000000067805 */ /* 0x000fc8000001ff00 */
[----:B------:R-:W-:-:S06]  /*9f20*/  FMUL.FTZ R4, R19, 1 ;  /* 0x3f80000013047820 */ /* 0x000fcc0000410000 */
[----:B------:R-:W0:Y:S02]  /*9f30*/  F2F.F64.F32 R4, R4 ;  /* 0x0000000400047310 */ /* 0x000e240000201800 */
[----:B0-----:R0:W-:Y:S01]  /*9f40*/  STG.E.128 desc[UR36][R2.64], R4 ;  /* 0x0000000402007986 */ /* 0x0011e2000c101d24 */
[----:B------:R-:W-:Y:S05]  /*9f50*/  BRA `(.L_x_1582) ;  /* 0x0000000800747947 */ /* 0x000fea0003800000 */
.L_x_1590:
        /* <DEDUP_REMOVED lines=21> */
.L_x_1595:
[----:B------:R-:W-:Y:S05]  /*a0b0*/  BSYNC B0 ;  /* 0x0000000000007941 */ /* 0x000fea0003800000 */
.L_x_1594:
[----:B------:R-:W-:-:S05]  /*a0c0*/  LOP3.LUT R5, R0, R5, RZ, 0xfc, !PT ;  /* 0x0000000500057212 */ /* 0x000fca00078efcff */
[----:B------:R0:W-:Y:S01]  /*a0d0*/  STG.E.U8 desc[UR36][R2.64], R5 ;  /* 0x0000000502007986 */ /* 0x0001e2000c101124 */
[----:B------:R-:W-:Y:S05]  /*a0e0*/  BRA `(.L_x_1582) ;  /* 0x0000000800107947 */ /* 0x000fea0003800000 */
.L_x_1593:
        /* <DEDUP_REMOVED lines=13> */
.L_x_1597:
[----:B------:R-:W-:Y:S01]  /*a1c0*/  IMAD.MOV.U32 R0, RZ, RZ, 0x7f ;  /* 0x0000007fff007424 */ /* 0x000fe200078e00ff */
[----:B------:R-:W-:-:S04]  /*a1d0*/  ISETP.GT.U32.AND P0, PT, R4, 0x7f800000, PT ;  /* 0x7f8000000400780c */ /* 0x000fc80003f04070 */
[----:B------:R-:W-:-:S09]  /*a1e0*/  SEL R0, R0, 0x7c, P0 ;  /* 0x0000007c00007807 */ /* 0x000fd20000000000 */
.L_x_1598:
[----:B------:R-:W-:Y:S05]  /*a1f0*/  BSYNC B0 ;  /* 0x0000000000007941 */ /* 0x000fea0003800000 */
.L_x_1596:
[----:B------:R-:W-:-:S04]  /*a200*/  LOP3.LUT R4, R19, 0x80000000, RZ, 0xc0, !PT ;  /* 0x8000000013047812 */ /* 0x000fc800078ec0ff */
[----:B------:R-:W-:-:S04]  /*a210*/  SHF.R.U32.HI R5, RZ, 0x18, R4 ;  /* 0x00000018ff057819 */ /* 0x000fc80000011604 */
[----:B------:R-:W-:-:S05]  /*a220*/  LOP3.LUT R5, R0, R5, RZ, 0xfc, !PT ;  /* 0x0000000500057212 */ /* 0x000fca00078efcff */
[----:B------:R0:W-:Y:S01]  /*a230*/  STG.E.U8 desc[UR36][R2.64], R5 ;  /* 0x0000000502007986 */ /* 0x0001e2000c101124 */
[----:B------:R-:W-:Y:S05]  /*a240*/  BRA `(.L_x_1582) ;  /* 0x0000000400b87947 */ /* 0x000fea0003800000 */
.L_x_1592:
[----:B------:R-:W-:-:S05]  /*a250*/  HADD2.F32 R0, -RZ, R19.H0_H0 ;  /* 0x20000013ff007230 */ /* 0x000fca0000004100 */
[----:B------:R-:W-:-:S05]  /*a260*/  F2FP.BF16.F32.PACK_AB R0, RZ, R0 ;  /* 0x00000000ff00723e */ /* 0x000fca00000010ff */
[----:B------:R0:W-:Y:S01]  /*a270*/  STG.E.U16 desc[UR36][R2.64], R0 ;  /* 0x0000000002007986 */ /* 0x0001e2000c101524 */
[----:B------:R-:W-:Y:S05]  /*a280*/  BRA `(.L_x_1582) ;  /* 0x0000000400a87947 */ /* 0x000fea0003800000 */
.L_x_1589:
        /* <DEDUP_REMOVED lines=12> */
.L_x_1601:
        /* <DEDUP_REMOVED lines=17> */
.L_x_1604:
[----:B------:R-:W-:-:S04]  /*a460*/  LOP3.LUT R0, R19, 0x80000000, RZ, 0xc0, !PT ;  /* 0x8000000013007812 */ /* 0x000fc800078ec0ff */
[----:B------:R-:W-:-:S04]  /*a470*/  SHF.R.U32.HI R5, RZ, 0x18, R0 ;  /* 0x00000018ff057819 */ /* 0x000fc80000011600 */
[----:B------:R-:W-:-:S04]  /*a480*/  LOP3.LUT R4, R4, R5, RZ, 0xfc, !PT ;  /* 0x0000000504047212 */ /* 0x000fc800078efcff */
[----:B------:R-:W-:-:S07]  /*a490*/  PRMT R0, R4, 0x7610, R0 ;  /* 0x0000761004007816 */ /* 0x000fce0000000000 */
.L_x_1603:
[----:B------:R-:W-:Y:S05]  /*a4a0*/  BSYNC B0 ;  /* 0x0000000000007941 */ /* 0x000fea0003800000 */
.L_x_1602:
[----:B------:R0:W-:Y:S01]  /*a4b0*/  STG.E.U8 desc[UR36][R2.64], R0 ;  /* 0x0000000002007986 */ /* 0x0001e2000c101124 */
[----:B------:R-:W-:Y:S05]  /*a4c0*/  BRA `(.L_x_1582) ;  /* 0x0000000400187947 */ /* 0x000fea0003800000 */
.L_x_1600:
        /* <DEDUP_REMOVED lines=17> */
.L_x_1607:
[----:B------:R-:W-:-:S04]  /*a5e0*/  LOP3.LUT R0, R19, 0x80000000, RZ, 0xc0, !PT ;  /* 0x8000000013007812 */ /* 0x000fc800078ec0ff */
[----:B------:R-:W-:-:S04]  /*a5f0*/  SHF.R.U32.HI R5, RZ, 0x18, R0 ;  /* 0x00000018ff057819 */ /* 0x000fc80000011600 */
[----:B------:R-:W-:-:S04]  /*a600*/  LOP3.LUT R4, R4, R5, RZ, 0xfc, !PT ;  /* 0x0000000504047212 */ /* 0x000fc800078efcff */
[----:B------:R-:W-:-:S07]  /*a610*/  PRMT R0, R4, 0x7610, R0 ;  /* 0x0000761004007816 */ /* 0x000fce0000000000 */
.L_x_1606:
[----:B------:R-:W-:Y:S05]  /*a620*/  BSYNC B0 ;  /* 0x0000000000007941 */ /* 0x000fea0003800000 */
.L_x_1605:
[----:B------:R0:W-:Y:S01]  /*a630*/  STG.E.U8 desc[UR36][R2.64], R0 ;  /* 0x0000000002007986 */ /* 0x0001e2000c101124 */
[----:B------:R-:W-:Y:S05]  /*a640*/  BRA `(.L_x_1582) ;  /* 0x0000000000b87947 */ /* 0x000fea0003800000 */
.L_x_1599:
[----:B------:R-:W-:-:S13]  /*a650*/  ISETP.NE.AND P0, PT, R0, 0x1c, PT ;  /* 0x0000001c0000780c */ /* 0x000fda0003f05270 */
[----:B------:R-:W-:Y:S05]  /*a660*/  @!P0 BRA `(.L_x_1608) ;  /* 0x0000000000a48947 */ /* 0x000fea0003800000 */
[----:B------:R-:W-:-:S13]  /*a670*/  ISETP.NE.AND P0, PT, R0, 0x1d, PT ;  /* 0x0000001d0000780c */ /* 0x000fda0003f05270 */
[----:B------:R-:W-:Y:S05]  /*a680*/  @!P0 BRA `(.L_x_1609) ;  /* 0x00000000008c8947 */ /* 0x000fea0003800000 */
[----:B------:R-:W-:-:S13]  /*a690*/  ISETP.NE.AND P0, PT, R0, 0x2c, PT ;  /* 0x0000002c0000780c */ /* 0x000fda0003f05270 */
[----:B------:R-:W-:Y:S05]  /*a6a0*/  @P0 BRA `(.L_x_1581) ;  /* 0x0000000000400947 */ /* 0x000fea0003800000 */
[----:B------:R-:W-:Y:S02]  /*a6b0*/  HADD2.F32 R19, -RZ, R19.H0_H0 ;  /* 0x20000013ff137230 */ /* 0x000fe40000004100 */
        /* <DEDUP_REMOVED lines=15> */
.L_x_1581:
        /* <DEDUP_REMOVED lines=16> */
.L_x_1610:
[----:B------:R-:W-:Y:S05]  /*a8b0*/  BRA `(.L_x_1582) ;  /* 0x00000000001c7947 */ /* 0x000fea0003800000 */
.L_x_1609:
[----:B------:R-:W-:-:S06]  /*a8c0*/  HADD2.F32 R4, -RZ, R19.H0_H0 ;  /* 0x20000013ff047230 */ /* 0x000fcc0000004100 */
[----:B------:R-:W0:Y:S02]  /*a8d0*/  F2I.U64.TRUNC R4, R4 ;  /* 0x0000000400047311 */ /* 0x000e24000020d800 */
[----:B0-----:R0:W-:Y:S01]  /*a8e0*/  STG.E.64 desc[UR36][R2.64], R4 ;  /* 0x0000000402007986 */ /* 0x0011e2000c101b24 */
[----:B------:R-:W-:Y:S05]  /*a8f0*/  BRA `(.L_x_1582) ;  /* 0x00000000000c7947 */ /* 0x000fea0003800000 */
.L_x_1608:
[----:B------:R-:W-:-:S06]  /*a900*/  HADD2.F32 R19, -RZ, R19.H0_H0 ;  /* 0x20000013ff137230 */ /* 0x000fcc0000004100 */
[----:B------:R-:W0:Y:S02]  /*a910*/  F2I.FTZ.U32.TRUNC.NTZ R19, R19 ;  /* 0x0000001300137305 */ /* 0x000e24000021f000 */
[----:B0-----:R0:W-:Y:S02]  /*a920*/  STG.E desc[UR36][R2.64], R19 ;  /* 0x0000001302007986 */ /* 0x0011e4000c101924 */
.L_x_1582:
[----:B------:R-:W-:-:S05]  /*a930*/  VIADD R24, R24, 0x80 ;  /* 0x0000008018187836 */ /* 0x000fca0000000000 */
[----:B------:R-:W-:-:S13]  /*a940*/  ISETP.GE.AND P0, PT, R24, R23, PT ;  /* 0x000000171800720c */ /* 0x000fda0003f06270 */
        /* <DEDUP_REMOVED lines=23> */
.L_x_1614:
[----:B------:R-:W-:-:S06]  /*aac0*/  HADD2.F32 R5, -RZ, R18.H0_H0 ;  /* 0x20000012ff057230 */ /* 0x000fcc0000004100 */
[----:B------:R-:W0:Y:S02]  /*aad0*/  F2I.S64.TRUNC R4, R5 ;  /* 0x0000000500047311 */ /* 0x000e24000020d900 */
[----:B0-----:R0:W-:Y:S01]  /*aae0*/  STG.E.U8 desc[UR36][R2.64], R4 ;  /* 0x0000000402007986 */ /* 0x0011e2000c101124 */
[----:B------:R-:W-:Y:S05]  /*aaf0*/  BRA `(.L_x_1616) ;  /* 0x0000000c00847947 */ /* 0x000fea0003800000 */
.L_x_1613:
        /* <DEDUP_REMOVED lines=10> */
.L_x_1618:
[----:B------:R-:W-:-:S04]  /*aba0*/  HADD2.F32 R18, -RZ, R18.H0_H0 ;  /* 0x20000012ff127230 */ /* 0x000fc80000004100 */
[----:B------:R-:W0:Y:S02]  /*abb0*/  F2I.FTZ.TRUNC.NTZ R5, R18 ;  /* 0x0000001200057305 */ /* 0x000e24000021f100 */
[----:B0-----:R0:W-:Y:S01]  /*abc0*/  STG.E desc[UR36][R2.64], R5 ;  /* 0x0000000502007986 */ /* 0x0011e2000c101924 */
[----:B------:R-:W-:Y:S05]  /*abd0*/  BRA `(.L_x_1616) ;  /* 0x0000000c004c7947 */ /* 0x000fea0003800000 */
.L_x_1617:
[----:B------:R-:W-:-:S04]  /*abe0*/  HADD2.F32 R18, -RZ, R18.H0_H0 ;  /* 0x20000012ff127230 */ /* 0x000fc80000004100 */
[----:B------:R-:W0:Y:S02]  /*abf0*/  F2I.FTZ.TRUNC.NTZ R5, R18 ;  /* 0x0000001200057305 */ /* 0x000e24000021f100 */
[----:B0-----:R0:W-:Y:S01]  /*ac00*/  STG.E.U16 desc[UR36][R2.64], R5 ;  /* 0x0000000502007986 */ /* 0x0011e2000c101524 */
[----:B------:R-:W-:Y:S05]  /*ac10*/  BRA `(.L_x_1616) ;  /* 0x0000000c003c7947 */ /* 0x000fea0003800000 */
.L_x_1612:
        /* <DEDUP_REMOVED lines=9> */
.L_x_1620:
[----:B------:R4:W-:Y:S01]  /*acb0*/  STG.E.U16 desc[UR36][R2.64], R18 ;  /* 0x0000001202007986 */ /* 0x0009e2000c101524 */
[----:B------:R-:W-:Y:S05]  /*acc0*/  BRA `(.L_x_1616) ;  /* 0x0000000c00107947 */ /* 0x000fea0003800000 */
.L_x_1619:
        /* <DEDUP_REMOVED lines=10> */
.L_x_1622:
[----:B------:R-:W-:-:S05]  /*ad70*/  HADD2.F32 R0, -RZ, R18.H0_H0 ;  /* 0x20000012ff007230 */ /* 0x000fca0000004100 */
[----:B------:R-:W-:-:S04]  /*ad80*/  F2FP.F16.F32.PACK_AB R0, RZ, R0 ;  /* 0x00000000ff00723e */ /* 0x000fc800000000ff */
[----:B------:R-:W-:-:S05]  /*ad90*/  PRMT R0, R0, 0x5410, RZ ;  /* 0x0000541000007816 */ /* 0x000fca00000000ff */
[----:B------:R2:W-:Y:S01]  /*ada0*/  STG.E desc[UR36][R2.64], R0 ;  /* 0x0000000002007986 */ /* 0x0005e2000c101924 */
[----:B------:R-:W-:Y:S05]  /*adb0*/  BRA `(.L_x_1616) ;  /* 0x0000000800d47947 */ /* 0x000fea0003800000 */
.L_x_1621:
[----:B------:R-:W-:-:S05]  /*adc0*/  HADD2.F32 R4, -RZ, R18.H0_H0 ;  /* 0x20000012ff047230 */ /* 0x000fca0000004100 */
[----:B------:R-:W-:-:S06]  /*add0*/  FMUL.FTZ R4, R4, 1 ;  /* 0x3f80000004047820 */ /* 0x000fcc0000410000 */
[----:B------:R-:W0:Y:S02]  /*ade0*/  F2F.F64.F32 R4, R4 ;  /* 0x0000000400047310 */ /* 0x000e240000201800 */
[----:B0-----:R0:W-:Y:S01]  /*adf0*/  STG.E.64 desc[UR36][R2.64], R4 ;  /* 0x0000000402007986 */ /* 0x0011e2000c101b24 */
[----:B------:R-:W-:Y:S05]  /*ae00*/  BRA `(.L_x_1616) ;  /* 0x0000000800c07947 */ /* 0x000fea0003800000 */
.L_x_1611:
        /* <DEDUP_REMOVED lines=13> */
.L_x_1625:
[----:B------:R-:W-:Y:S01]  /*aee0*/  HADD2.F32 R18, -RZ, R18.H0_H0 ;  /* 0x20000012ff127230 */ /* 0x000fe20000004100 */
[----:B------:R-:W-:-:S04]  /*aef0*/  CS2R R6, SRZ ;  /* 0x0000000000067805 */ /* 0x000fc8000001ff00 */
[----:B------:R-:W-:-:S06]  /*af00*/  FMUL.FTZ R4, R18, 1 ;  /* 0x3f80000012047820 */ /* 0x000fcc0000410000 */
[----:B------:R-:W0:Y:S02]  /*af10*/  F2F.F64.F32 R4, R4 ;  /* 0x0000000400047310 */ /* 0x000e240000201800 */
[----:B0-----:R0:W-:Y:S01]  /*af20*/  STG.E.128 desc[UR36][R2.64], R4 ;  /* 0x0000000402007986 */ /* 0x0011e2000c101d24 */
[----:B------:R-:W-:Y:S05]  /*af30*/  BRA `(.L_x_1616) ;  /* 0x0000000800747947 */ /* 0x000fea0003800000 */
.L_x_1624:
        /* <DEDUP_REMOVED lines=21> */
.L_x_1629:
[----:B------:R-:W-:Y:S05]  /*b090*/  BSYNC B0 ;  /* 0x0000000000007941 */ /* 0x000fea0003800000 */
.L_x_1628:
[----:B------:R-:W-:-:S05]  /*b0a0*/  LOP3.LUT R5, R0, R5, RZ, 0xfc, !PT ;  /* 0x0000000500057212 */ /* 0x000fca00078efcff */
[----:B------:R0:W-:Y:S01]  /*b0b0*/  STG.E.U8 desc[UR36][R2.64], R5 ;  /* 0x0000000502007986 */ /* 0x0001e2000c101124 */
[----:B------:R-:W-:Y:S05]  /*b0c0*/  BRA `(.L_x_1616) ;  /* 0x0000000800107947 */ /* 0x000fea0003800000 */
.L_x_1627:
        /* <DEDUP_REMOVED lines=13> */
.L_x_1631:
[----:B------:R-:W-:Y:S01]  /*b1a0*/  IMAD.MOV.U32 R0, RZ, RZ, 0x7f ;  /* 0x0000007fff007424 */ /* 0x000fe200078e00ff */
[----:B------:R-:W-:-:S04]  /*b1b0*/  ISETP.GT.U32.AND P0, PT, R4, 0x7f800000, PT ;  /* 0x7f8000000400780c */ /* 0x000fc80003f04070 */
[----:B------:R-:W-:-:S09]  /*b1c0*/  SEL R0, R0, 0x7c, P0 ;  /* 0x0000007c00007807 */ /* 0x000fd20000000000 */
.L_x_1632:
[----:B------:R-:W-:Y:S05]  /*b1d0*/  BSYNC B0 ;  /* 0x0000000000007941 */ /* 0x000fea0003800000 */
.L_x_1630:
[----:B------:R-:W-:-:S04]  /*b1e0*/  LOP3.LUT R4, R5, 0x80000000, RZ, 0xc0, !PT ;  /* 0x8000000005047812 */ /* 0x000fc800078ec0ff */
[----:B------:R-:W-:-:S04]  /*b1f0*/  SHF.R.U32.HI R5, RZ, 0x18, R4 ;  /* 0x00000018ff057819 */ /* 0x000fc80000011604 */
[----:B------:R-:W-:-:S05]  /*b200*/  LOP3.LUT R5, R0, R5, RZ, 0xfc, !PT ;  /* 0x0000000500057212 */ /* 0x000fca00078efcff */
[----:B------:R0:W-:Y:S01]  /*b210*/  STG.E.U8 desc[UR36][R2.64], R5 ;  /* 0x0000000502007986 */ /* 0x0001e2000c101124 */
[----:B------:R-:W-:Y:S05]  /*b220*/  BRA `(.L_x_1616) ;  /* 0x0000000400b87947 */ /* 0x000fea0003800000 */
.L_x_1626:
[----:B------:R-:W-:-:S05]  /*b230*/  HADD2.F32 R0, -RZ, R18.H0_H0 ;  /* 0x20000012ff007230 */ /* 0x000fca0000004100 */
[----:B------:R-:W-:-:S05]  /*b240*/  F2FP.BF16.F32.PACK_AB R0, RZ, R0 ;  /* 0x00000000ff00723e */ /* 0x000fca00000010ff */
[----:B------:R0:W-:Y:S01]  /*b250*/  STG.E.U16 desc[UR36][R2.64], R0 ;  /* 0x0000000002007986 */ /* 0x0001e2000c101524 */
[----:B------:R-:W-:Y:S05]  /*b260*/  BRA `(.L_x_1616) ;  /* 0x0000000400a87947 */ /* 0x000fea0003800000 */
.L_x_1623:
        /* <DEDUP_REMOVED lines=12> */
.L_x_1635:
        /* <DEDUP_REMOVED lines=17> */
.L_x_1638:
[----:B------:R-:W-:-:S04]  /*b440*/  LOP3.LUT R0, R7, 0x80000000, RZ, 0xc0, !PT ;  /* 0x8000000007007812 */ /* 0x000fc800078ec0ff */
[----:B------:R-:W-:-:S04]  /*b450*/  SHF.R.U32.HI R5, RZ, 0x18, R0 ;  /* 0x00000018ff057819 */ /* 0x000fc80000011600 */
[----:B------:R-:W-:-:S04]  /*b460*/  LOP3.LUT R4, R4, R5, RZ, 0xfc, !PT ;  /* 0x0000000504047212 */ /* 0x000fc800078efcff */
[----:B------:R-:W-:-:S07]  /*b470*/  PRMT R0, R4, 0x7610, R0 ;  /* 0x0000761004007816 */ /* 0x000fce0000000000 */
.L_x_1637:
[----:B------:R-:W-:Y:S05]  /*b480*/  BSYNC B0 ;  /* 0x0000000000007941 */ /* 0x000fea0003800000 */
.L_x_1636:
[----:B------:R0:W-:Y:S01]  /*b490*/  STG.E.U8 desc[UR36][R2.64], R0 ;  /* 0x0000000002007986 */ /* 0x0001e2000c101124 */
[----:B------:R-:W-:Y:S05]  /*b4a0*/  BRA `(.L_x_1616) ;  /* 0x0000000400187947 */ /* 0x000fea0003800000 */
.L_x_1634:
        /* <DEDUP_REMOVED lines=17> */
.L_x_1641:
[----:B------:R-:W-:-:S04]  /*b5c0*/  LOP3.LUT R0, R7, 0x80000000, RZ, 0xc0, !PT ;  /* 0x8000000007007812 */ /* 0x000fc800078ec0ff */
[----:B------:R-:W-:-:S04]  /*b5d0*/  SHF.R.U32.HI R5, RZ, 0x18, R0 ;  /* 0x00000018ff057819 */ /* 0x000fc80000011600 */
[----:B------:R-:W-:-:S04]  /*b5e0*/  LOP3.LUT R4, R4, R5, RZ, 0xfc, !PT ;  /* 0x0000000504047212 */ /* 0x000fc800078efcff */
[----:B------:R-:W-:-:S07]  /*b5f0*/  PRMT R0, R4, 0x7610, R0 ;  /* 0x0000761004007816 */ /* 0x000fce0000000000 */
.L_x_1640:
[----:B------:R-:W-:Y:S05]  /*b600*/  BSYNC B0 ;  /* 0x0000000000007941 */ /* 0x000fea0003800000 */
.L_x_1639:
[----:B------:R0:W-:Y:S01]  /*b610*/  STG.E.U8 desc[UR36][R2.64], R0 ;  /* 0x0000000002007986 */ /* 0x0001e2000c101124 */
[----:B------:R-:W-:Y:S05]  /*b620*/  BRA `(.L_x_1616) ;  /* 0x0000000000b87947 */ /* 0x000fea0003800000 */
.L_x_1633:
        /* <DEDUP_REMOVED lines=22> */
.L_x_1615:
        /* <DEDUP_REMOVED lines=16> */
.L_x_1644:
[----:B------:R-:W-:Y:S05]  /*b890*/  BRA `(.L_x_1616) ;  /* 0x00000000001c7947 */ /* 0x000fea0003800000 */
.L_x_1643:
[----:B------:R-:W-:-:S06]  /*b8a0*/  HADD2.F32 R4, -RZ, R18.H0_H0 ;  /* 0x20000012ff047230 */ /* 0x000fcc0000004100 */
[----:B------:R-:W0:Y:S02]  /*b8b0*/  F2I.U64.TRUNC R4, R4 ;  /* 0x0000000400047311 */ /* 0x000e24000020d800 */
[----:B0-----:R0:W-:Y:S01]  /*b8c0*/  STG.E.64 desc[UR36][R2.64], R4 ;  /* 0x0000000402007986 */ /* 0x0011e2000c101b24 */
[----:B------:R-:W-:Y:S05]  /*b8d0*/  BRA `(.L_x_1616) ;  /* 0x00000000000c7947 */ /* 0x000fea0003800000 */
.L_x_1642:
[----:B------:R-:W-:-:S04]  /*b8e0*/  HADD2.F32 R18, -RZ, R18.H0_H0 ;  /* 0x20000012ff127230 */ /* 0x000fc80000004100 */
[----:B------:R-:W0:Y:S02]  /*b8f0*/  F2I.FTZ.U32.TRUNC.NTZ R5, R18 ;  /* 0x0000001200057305 */ /* 0x000e24000021f000 */
[----:B0-----:R0:W-:Y:S02]  /*b900*/  STG.E desc[UR36][R2.64], R5 ;  /* 0x0000000502007986 */ /* 0x0011e4000c101924 */
.L_x_1616:
[----:B------:R-:W-:-:S07]  /*b910*/  VIADD R24, R24, 0x80 ;  /* 0x0000008018187836 */ /* 0x000fce0000000000 */
.L_x_1576:
[----:B------:R-:W-:Y:S05]  /*b920*/  BSYNC B6 ;  /* 0x0000000000067941 */ /* 0x000fea0003800000 */
.L_x_1575:
[----:B------:R-:W-:-:S13]  /*b930*/  ISETP.GE.AND P0, PT, R24, R23, PT ;  /* 0x000000171800720c */ /* 0x000fda0003f06270 */
[----:B------:R-:W-:Y:S05]  /*b940*/  @P0 EXIT ;  /* 0x000000000000094d */ /* 0x000fea0003800000 */
[----:B01234-:R-:W0:Y:S01]  /*b950*/  LDC.64 R2, c[0x0][0x228] ;  /* 0x00008a00ff027b82 */ /* 0x01fe220000000a00 */
        /* <DEDUP_REMOVED lines=18> */
[----:B0-----:R-:W-:Y:S01]  /*ba80*/  STG.E.U8 desc[UR36][R2.64], R17 ;  /* 0x0000001102007986 */ /* 0x001fe2000c101124 */
[----:B------:R-:W-:Y:S05]  /*ba90*/  EXIT ;  /* 0x000000000000794d */ /* 0x000fea0003800000 */
.L_x_1648:
[----:B------:R-:W-:-:S06]  /*baa0*/  HADD2.F32 R5, -RZ, R17.H0_H0 ;  /* 0x20000011ff057230 */ /* 0x000fcc0000004100 */
[----:B------:R-:W0:Y:S02]  /*bab0*/  F2I.S64.TRUNC R4, R5 ;  /* 0x0000000500047311 */ /* 0x000e24000020d900 */
[----:B0-----:R-:W-:Y:S01]  /*bac0*/  STG.E.U8 desc[UR36][R2.64], R4 ;  /* 0x0000000402007986 */ /* 0x001fe2000c101124 */
[----:B------:R-:W-:Y:S05]  /*bad0*/  EXIT ;  /* 0x000000000000794d */ /* 0x000fea0003800000 */
.L_x_1647:
        /* <DEDUP_REMOVED lines=10> */
.L_x_1651:
[----:B------:R-:W-:-:S06]  /*bb80*/  HADD2.F32 R17, -RZ, R17.H0_H0 ;  /* 0x20000011ff117230 */ /* 0x000fcc0000004100 */
[----:B------:R-:W0:Y:S02]  /*bb90*/  F2I.FTZ.TRUNC.NTZ R17, R17 ;  /* 0x0000001100117305 */ /* 0x000e24000021f100 */
[----:B0-----:R-:W-:Y:S01]  /*bba0*/  STG.E desc[UR36][R2.64], R17 ;  /* 0x0000001102007986 */ /* 0x001fe2000c101924 */
[----:B------:R-:W-:Y:S05]  /*bbb0*/  EXIT ;  /* 0x000000000000794d */ /* 0x000fea0003800000 */
.L_x_1650:
[----:B------:R-:W-:-:S06]  /*bbc0*/  HADD2.F32 R17, -RZ, R17.H0_H0 ;  /* 0x20000011ff117230 */ /* 0x000fcc0000004100 */
[----:B------:R-:W0:Y:S02]  /*bbd0*/  F2I.FTZ.TRUNC.NTZ R17, R17 ;  /* 0x0000001100117305 */ /* 0x000e24000021f100 */
[----:B0-----:R-:W-:Y:S01]  /*bbe0*/  STG.E.U16 desc[UR36][R2.64], R17 ;  /* 0x0000001102007986 */ /* 0x001fe2000c101524 */
[----:B------:R-:W-:Y:S05]  /*bbf0*/  EXIT ;  /* 0x000000000000794d */ /* 0x000fea0003800000 */
.L_x_1646:
        /* <DEDUP_REMOVED lines=9> */
.L_x_1653:
[----:B------:R-:W-:Y:S01]  /*bc90*/  STG.E.U16 desc[UR36][R2.64], R17 ;  /* 0x0000001102007986 */ /* 0x000fe2000c101524 */
[----:B------:R-:W-:Y:S05]  /*bca0*/  EXIT ;  /* 0x000000000000794d */ /* 0x000fea0003800000 */
.L_x_1652:
        /* <DEDUP_REMOVED lines=10> */
.L_x_1655:
[----:B------:R-:W-:-:S05]  /*bd50*/  HADD2.F32 R0, -RZ, R17.H0_H0 ;  /* 0x20000011ff007230 */ /* 0x000fca0000004100 */
[----:B------:R-:W-:-:S04]  /*bd60*/  F2FP.F16.F32.PACK_AB R0, RZ, R0 ;  /* 0x00000000ff00723e */ /* 0x000fc800000000ff */
[----:B------:R-:W-:-:S05]  /*bd70*/  PRMT R0, R0, 0x5410, RZ ;  /* 0x0000541000007816 */ /* 0x000fca00000000ff */
[----:B------:R-:W-:Y:S01]  /*bd80*/  STG.E desc[UR36][R2.64], R0 ;  /* 0x0000000002007986 */ /* 0x000fe2000c101924 */
[----:B------:R-:W-:Y:S05]  /*bd90*/  EXIT ;  /* 0x000000000000794d */ /* 0x000fea0003800000 */
.L_x_1654:
[----:B------:R-:W-:-:S05]  /*bda0*/  HADD2.F32 R4, -RZ, R17.H0_H0 ;  /* 0x20000011ff047230 */ /* 0x000fca0000004100 */
[----:B------:R-:W-:-:S06]  /*bdb0*/  FMUL.FTZ R4, R4, 1 ;  /* 0x3f80000004047820 */ /* 0x000fcc0000410000 */
[----:B------:R-:W0:Y:S02]  /*bdc0*/  F2F.F64.F32 R4, R4 ;  /* 0x0000000400047310 */ /* 0x000e240000201800 */
[----:B0-----:R-:W-:Y:S01]  /*bdd0*/  STG.E.64 desc[UR36][R2.64], R4 ;  /* 0x0000000402007986 */ /* 0x001fe2000c101b24 */
[----:B------:R-:W-:Y:S05]  /*bde0*/  EXIT ;  /* 0x000000000000794d */ /* 0x000fea0003800000 */
.L_x_1645:
        /* <DEDUP_REMOVED lines=13> */
.L_x_1658:
[----:B------:R-:W-:Y:S01]  /*bec0*/  HADD2.F32 R17, -RZ, R17.H0_H0 ;  /* 0x20000011ff117230 */ /* 0x000fe20000004100 */
[----:B------:R-:W-:-:S04]  /*bed0*/  CS2R R6, SRZ ;  /* 0x0000000000067805 */ /* 0x000fc8000001ff00 */
[----:B------:R-:W-:-:S06]  /*bee0*/  FMUL.FTZ R4, R17, 1 ;  /* 0x3f80000011047820 */ /* 0x000fcc0000410000 */
[----:B------:R-:W0:Y:S02]  /*bef0*/  F2F.F64.F32 R4, R4 ;  /* 0x0000000400047310 */ /* 0x000e240000201800 */
[----:B0-----:R-:W-:Y:S01]  /*bf00*/  STG.E.128 desc[UR36][R2.64], R4 ;  /* 0x0000000402007986 */ /* 0x001fe2000c101d24 */
[----:B------:R-:W-:Y:S05]  /*bf10*/  EXIT ;  /* 0x000000000000794d */ /* 0x000fea0003800000 */
.L_x_1657:
        /* <DEDUP_REMOVED lines=21> */
.L_x_1662:
[----:B------:R-:W-:Y:S05]  /*c070*/  BSYNC B0 ;  /* 0x0000000000007941 */ /* 0x000fea0003800000 */
.L_x_1661:
[----:B------:R-:W-:-:S05]  /*c080*/  LOP3.LUT R5, R0, R5, RZ, 0xfc, !PT ;  /* 0x0000000500057212 */ /* 0x000fca00078efcff */
[----:B------:R-:W-:Y:S01]  /*c090*/  STG.E.U8 desc[UR36][R2.64], R5 ;  /* 0x0000000502007986 */ /* 0x000fe2000c101124 */
[----:B------:R-:W-:Y:S05]  /*c0a0*/  EXIT ;  /* 0x000000000000794d */ /* 0x000fea0003800000 */
.L_x_1660:
        /* <DEDUP_REMOVED lines=13> */
.L_x_1664:
[----:B------:R-:W-:Y:S01]  /*c180*/  IMAD.MOV.U32 R0, RZ, RZ, 0x7f ;  /* 0x0000007fff007424 */ /* 0x000fe200078e00ff */
[----:B------:R-:W-:-:S04]  /*c190*/  ISETP.GT.U32.AND P0, PT, R4, 0x7f800000, PT ;  /* 0x7f8000000400780c */ /* 0x000fc80003f04070 */
[----:B------:R-:W-:-:S09]  /*c1a0*/  SEL R0, R0, 0x7c, P0 ;  /* 0x0000007c00007807 */ /* 0x000fd20000000000 */
.L_x_1665:
[----:B------:R-:W-:Y:S05]  /*c1b0*/  BSYNC B0 ;  /* 0x0000000000007941 */ /* 0x000fea0003800000 */
.L_x_1663:
[----:B------:R-:W-:-:S04]  /*c1c0*/  LOP3.LUT R4, R17, 0x80000000, RZ, 0xc0, !PT ;  /* 0x8000000011047812 */ /* 0x000fc800078ec0ff */
[----:B------:R-:W-:-:S04]  /*c1d0*/  SHF.R.U32.HI R5, RZ, 0x18, R4 ;  /* 0x00000018ff057819 */ /* 0x000fc80000011604 */
[----:B------:R-:W-:-:S05]  /*c1e0*/  LOP3.LUT R5, R0, R5, RZ, 0xfc, !PT ;  /* 0x0000000500057212 */ /* 0x000fca00078efcff */
[----:B------:R-:W-:Y:S01]  /*c1f0*/  STG.E.U8 desc[UR36][R2.64], R5 ;  /* 0x0000000502007986 */ /* 0x000fe2000c101124 */
[----:B------:R-:W-:Y:S05]  /*c200*/  EXIT ;  /* 0x000000000000794d */ /* 0x000fea0003800000 */
.L_x_1659:
[----:B------:R-:W-:-:S05]  /*c210*/  HADD2.F32 R0, -RZ, R17.H0_H0 ;  /* 0x20000011ff007230 */ /* 0x000fca0000004100 */
[----:B------:R-:W-:-:S05]  /*c220*/  F2FP.BF16.F32.PACK_AB R0, RZ, R0 ;  /* 0x00000000ff00723e */ /* 0x000fca00000010ff */
[----:B------:R-:W-:Y:S01]  /*c230*/  STG.E.U16 desc[UR36][R2.64], R0 ;  /* 0x0000000002007986 */ /* 0x000fe2000c101524 */
[----:B------:R-:W-:Y:S05]  /*c240*/  EXIT ;  /* 0x000000000000794d */ /* 0x000fea0003800000 */
.L_x_1656:
        /* <DEDUP_REMOVED lines=12> */
.L_x_1668:
        /* <DEDUP_REMOVED lines=17> */
.L_x_1671:
[----:B------:R-:W-:-:S04]  /*c420*/  LOP3.LUT R0, R17, 0x80000000, RZ, 0xc0, !PT ;  /* 0x8000000011007812 */ /* 0x000fc800078ec0ff */
[----:B------:R-:W-:-:S04]  /*c430*/  SHF.R.U32.HI R5, RZ, 0x18, R0 ;  /* 0x00000018ff057819 */ /* 0x000fc80000011600 */
[----:B------:R-:W-:-:S04]  /*c440*/  LOP3.LUT R4, R4, R5, RZ, 0xfc, !PT ;  /* 0x0000000504047212 */ /* 0x000fc800078efcff */
[----:B------:R-:W-:-:S07]  /*c450*/  PRMT R0, R4, 0x7610, R0 ;  /* 0x0000761004007816 */ /* 0x000fce0000000000 */
.L_x_1670:
[----:B------:R-:W-:Y:S05]  /*c460*/  BSYNC B0 ;  /* 0x0000000000007941 */ /* 0x000fea0003800000 */
.L_x_1669:
[----:B------:R-:W-:Y:S01]  /*c470*/  STG.E.U8 desc[UR36][R2.64], R0 ;  /* 0x0000000002007986 */ /* 0x000fe2000c101124 */
[----:B------:R-:W-:Y:S05]  /*c480*/  EXIT ;  /* 0x000000000000794d */ /* 0x000fea0003800000 */
.L_x_1667:
        /* <DEDUP_REMOVED lines=17> */
.L_x_1674:
[----:B------:R-:W-:-:S04]  /*c5a0*/  LOP3.LUT R0, R17, 0x80000000, RZ, 0xc0, !PT ;  /* 0x8000000011007812 */ /* 0x000fc800078ec0ff */
[----:B------:R-:W-:-:S04]  /*c5b0*/  SHF.R.U32.HI R5, RZ, 0x18, R0 ;  /* 0x00000018ff057819 */ /* 0x000fc80000011600 */
[----:B------:R-:W-:-:S04]  /*c5c0*/  LOP3.LUT R4, R4, R5, RZ, 0xfc, !PT ;  /* 0x0000000504047212 */ /* 0x000fc800078efcff */
[----:B------:R-:W-:-:S07]  /*c5d0*/  PRMT R0, R4, 0x7610, R0 ;  /* 0x0000761004007816 */ /* 0x000fce0000000000 */
.L_x_1673:
[----:B------:R-:W-:Y:S05]  /*c5e0*/  BSYNC B0 ;  /* 0x0000000000007941 */ /* 0x000fea0003800000 */
.L_x_1672:
[----:B------:R-:W-:Y:S01]  /*c5f0*/  STG.E.U8 desc[UR36][R2.64], R0 ;  /* 0x0000000002007986 */ /* 0x000fe2000c101124 */
[----:B------:R-:W-:Y:S05]  /*c600*/  EXIT ;  /* 0x000000000000794d */ /* 0x000fea0003800000 */
.L_x_1666:
        /* <DEDUP_REMOVED lines=22> */
.L_x_1649:
        /* <DEDUP_REMOVED lines=16> */
.L_x_1677:
[----:B------:R-:W-:Y:S05]  /*c870*/  EXIT ;  /* 0x000000000000794d */ /* 0x000fea0003800000 */
.L_x_1676:
[----:B------:R-:W-:-:S06]  /*c880*/  HADD2.F32 R4, -RZ, R17.H0_H0 ;  /* 0x20000011ff047230 */ /* 0x000fcc0000004100 */
[----:B------:R-:W0:Y:S02]  /*c890*/  F2I.U64.TRUNC R4, R4 ;  /* 0x0000000400047311 */ /* 0x000e24000020d800 */
[----:B0-----:R-:W-:Y:S01]  /*c8a0*/  STG.E.64 desc[UR36][R2.64], R4 ;  /* 0x0000000402007986 */ /* 0x001fe2000c101b24 */
[----:B------:R-:W-:Y:S05]  /*c8b0*/  EXIT ;  /* 0x000000000000794d */ /* 0x000fea0003800000 */
.L_x_1675:
[----:B------:R-:W-:-:S06]  /*c8c0*/  HADD2.F32 R17, -RZ, R17.H0_H0 ;  /* 0x20000011ff117230 */ /* 0x000fcc0000004100 */
[----:B------:R-:W0:Y:S02]  /*c8d0*/  F2I.FTZ.U32.TRUNC.NTZ R17, R17 ;  /* 0x0000001100117305 */ /* 0x000e24000021f000 */
[----:B0-----:R-:W-:Y:S01]  /*c8e0*/  STG.E desc[UR36][R2.64], R17 ;  /* 0x0000001102007986 */ /* 0x001fe2000c101924 */
[----:B------:R-:W-:Y:S05]  /*c8f0*/  EXIT ;  /* 0x000000000000794d */ /* 0x000fea0003800000 */
.L_x_1678:
        /* <DEDUP_REMOVED lines=16> */
.L_x_5686:


//--------------------- .text._ZN2at6native18elementwise_kernelILi128ELi4EZNS0_22gpu_kernel_impl_nocastIZZZNS0_66_GLOBAL__N__d53a5ca4_28_ActivationLeakyReluKernel_cu_f5210f67_355426leaky_relu_backward_kernelERNS_18TensorIteratorBaseERKN3c106ScalarEENKUlvE_clEvENKUlvE1_clEvEUlNS6_4HalfESC_E_EEvS5_RKT_EUliE_EEviT1_ --------------------------
	.section	.text._ZN2at6native18elementwise_kernelILi128ELi4EZNS0_22gpu_kernel_impl_nocastIZZZNS0_66_GLOBAL__N__d53a5ca4_28_ActivationLeakyReluKernel_cu_f5210f67_355426leaky_relu_backward_kernelERNS_18TensorIteratorBaseERKN3c106ScalarEENKUlvE_clEvENKUlvE1_clEvEUlNS6_4HalfESC_E_EEvS5_RKT_EUliE_EEviT1_,"ax",@progbits
	.align	128
        .global         _ZN2at6native18elementwise_kernelILi128ELi4EZNS0_22gpu_kernel_impl_nocastIZZZNS0_66_GLOBAL__N__d53a5ca4_28_ActivationLeakyReluKernel_cu_f5210f67_355426leaky_relu_backward_kernelERNS_18TensorIteratorBaseERKN3c106ScalarEENKUlvE_clEvENKUlvE1_clEvEUlNS6_4HalfESC_E_EEvS5_RKT_EUliE_EEviT1_
        .type           _ZN2at6native18elementwise_kernelILi128ELi4EZNS0_22gpu_kernel_impl_nocastIZZZNS0_66_GLOBAL__N__d53a5ca4_28_ActivationLeakyReluKernel_cu_f5210f67_355426leaky_relu_backward_kernelERNS_18TensorIteratorBaseERKN3c106ScalarEENKUlvE_clEvENKUlvE1_clEvEUlNS6_4HalfESC_E_EEvS5_RKT_EUliE_EEviT1_,@function
        .size           _ZN2at6native18elementwise_kernelILi128ELi4EZNS0_22gpu_kernel_impl_nocastIZZZNS0_66_GLOBAL__N__d53a5ca4_28_ActivationLeakyReluKernel_cu_f5210f67_355426leaky_relu_backward_kernelERNS_18TensorIteratorBaseERKN3c106ScalarEENKUlvE_clEvENKUlvE1_clEvEUlNS6_4HalfESC_E_EEvS5_RKT_EUliE_EEviT1_,(.L_x_5687 - _ZN2at6native18elementwise_kernelILi128ELi4EZNS0_22gpu_kernel_impl_nocastIZZZNS0_66_GLOBAL__N__d53a5ca4_28_ActivationLeakyReluKernel_cu_f5210f67_355426leaky_relu_backward_kernelERNS_18TensorIteratorBaseERKN3c106ScalarEENKUlvE_clEvENKUlvE1_clEvEUlNS6_4HalfESC_E_EEvS5_RKT_EUliE_EEviT1_)
        .other          _ZN2at6native18elementwise_kernelILi128ELi4EZNS0_22gpu_kernel_impl_nocastIZZZNS0_66_GLOBAL__N__d53a5ca4_28_ActivationLeakyReluKernel_cu_f5210f67_355426leaky_relu_backward_kernelERNS_18TensorIteratorBaseERKN3c106ScalarEENKUlvE_clEvENKUlvE1_clEvEUlNS6_4HalfESC_E_EEvS5_RKT_EUliE_EEviT1_,@"STO_CUDA_ENTRY STV_DEFAULT"
_ZN2at6native18elementwise_kernelILi128ELi4EZNS0_22gpu_kernel_impl_nocastIZZZNS0_66_GLOBAL__N__d53a5ca4_28_ActivationLeakyReluKernel_cu_f5210f67_355426leaky_relu_backward_kernelERNS_18TensorIteratorBaseERKN3c106ScalarEENKUlvE_clEvENKUlvE1_clEvEUlNS6_4HalfESC_E_EEvS5_RKT_EUliE_EEviT1_:
.text._ZN2at6native18elementwise_kernelILi128ELi4EZNS0_22gpu_kernel_impl_nocastIZZZNS0_66_GLOBAL__N__d53a5ca4_28_ActivationLeakyReluKernel_cu_f5210f67_355426leaky_relu_backward_kernelERNS_18TensorIteratorBaseERKN3c106ScalarEENKUlvE_clEvENKUlvE1_clEvEUlNS6_4HalfESC_E_EEvS5_RKT_EUliE_EEviT1_:
        /* <DEDUP_REMOVED lines=363> */
.L_x_1681:
        /* <DEDUP_REMOVED lines=10> */
[----:B------:R-:W-:Y:S01]  /*1750*/  IADD3 R3, R3, 0x80, RZ ;  /* 0x0000008003037810 */ /* 0x000fe20007ffe0ff */
[----:B--2---:R-:W-:-:S05]  /*1760*/  HADD2.F32 R0, -RZ, R6.H0_H0 ;  /* 0x20000006ff007230 */ /* 0x004fca0000004100 */
[----:B------:R-:W-:Y:S01]  /*1770*/  FSETP.GT.FTZ.AND P0, PT, R0, RZ, PT ;  /* 0x000000ff0000720b */ /* 0x000fe20003f14000 */
[----:B---3--:R-:W-:-:S12]  /*1780*/  HADD2.F32 R0, -RZ, R8.H0_H0 ;  /* 0x20000008ff007230 */ /* 0x008fd80000004100 */
[----:B------:R-:W-:Y:S01]  /*1790*/  @!P0 FMUL.FTZ R0, R0, UR7 ;  /* 0x0000000700008c20 */ /* 0x000fe20008410000 */
[----:B------:R-:W-:-:S04]  /*17a0*/  IADD3 R4, P0, R5, UR8, RZ ;  /* 0x0000000805047c10 */ /* 0x000fc8000ff1e0ff */
[----:B------:R-:W-:Y:S02]  /*17b0*/  F2FP.F16.F32.PACK_AB R0, RZ, R0 ;  /* 0x00000000ff00723e */ /* 0x000fe400000000ff */
[----:B------:R-:W-:-:S05]  /*17c0*/  IADD3.X R5, RZ, UR9, RZ, P0, !PT ;  /* 0x00000009ff057c10 */ /* 0x000fca00087fe4ff */
[----:B------:R0:W-:Y:S02]  /*17d0*/  STG.E.U16 desc[UR4][R4.64], R0 ;  /* 0x0000000004007986 */ /* 0x0001e4000c101504 */
.L_x_1680:
[----:B------:R-:W-:Y:S05]  /*17e0*/  BSYNC B0 ;  /* 0x0000000000007941 */ /* 0x000fea0003800000 */
.L_x_1679:
        /* <DEDUP_REMOVED lines=356> */
.L_x_1684:
        /* <DEDUP_REMOVED lines=374> */
.L_x_1685:
        /* <DEDUP_REMOVED lines=19> */
.L_x_1683:
[----:B------:R-:W-:Y:S05]  /*46c0*/  BSYNC B0 ;  /* 0x0000000000007941 */ /* 0x000fea0003800000 */
.L_x_1682:
        /* <DEDUP_REMOVED lines=355> */
.L_x_1686:
        /* <DEDUP_REMOVED lines=9> */
[----:B--2---:R-:W-:-:S05]  /*5d90*/  HADD2.F32 R0, -RZ, R2.H0_H0 ;  /* 0x20000002ff007230 */ /* 0x004fca0000004100 */
[----:B------:R-:W-:Y:S01]  /*5da0*/  FSETP.GT.FTZ.AND P0, PT, R0, RZ, PT ;  /* 0x000000ff0000720b */ /* 0x000fe20003f14000 */
[----:B---3--:R-:W-:-:S12]  /*5db0*/  HADD2.F32 R0, -RZ, R6.H0_H0 ;  /* 0x20000006ff007230 */ /* 0x008fd80000004100 */
[----:B------:R-:W-:Y:S01]  /*5dc0*/  @!P0 FMUL.FTZ R0, R0, UR6 ;  /* 0x0000000600008c20 */ /* 0x000fe20008410000 */
[----:B------:R-:W-:Y:S02]  /*5dd0*/  ULDC.64 UR6, c[0x0][0x478] ;  /* 0x00011e0000067ab9 */ /* 0x000fe40000000a00 */
[----:B------:R-:W-:Y:S02]  /*5de0*/  IADD3 R2, P0, R5, UR6, RZ ;  /* 0x0000000605027c10 */ /* 0x000fe4000ff1e0ff */
[----:B------:R-:W-:Y:S02]  /*5df0*/  F2FP.F16.F32.PACK_AB R0, RZ, R0 ;  /* 0x00000000ff00723e */ /* 0x000fe400000000ff */
[----:B------:R-:W-:-:S05]  /*5e00*/  IADD3.X R3, RZ, UR7, RZ, P0, !PT ;  /* 0x00000007ff037c10 */ /* 0x000fca00087fe4ff */
[----:B------:R-:W-:Y:S01]  /*5e10*/  STG.E.U16 desc[UR4][R2.64], R0 ;  /* 0x0000000002007986 */ /* 0x000fe2000c101504 */
[----:B------:R-:W-:Y:S05]  /*5e20*/  EXIT ;  /* 0x000000000000794d */ /* 0x000fea0003800000 */
.L_x_1687:
        /* <DEDUP_REMOVED lines=13> */
.L_x_5687:


//--------------------- .text._ZN2at6native27unrolled_elementwise_kernelIZZZNS0_66_GLOBAL__N__d53a5ca4_28_ActivationLeakyReluKernel_cu_f5210f67_355426leaky_relu_backward_kernelERNS_18TensorIteratorBaseERKN3c106ScalarEENKUlvE_clEvENKUlvE1_clEvEUlNS5_4HalfESB_E_St5arrayIPcLm3EELi4E23TrivialOffsetCalculatorILi2EjESG_ILi1EjENS0_6memory15LoadWithoutCastENSJ_16StoreWithoutCastEEEviT_T0_T2_T3_T4_T5_ --------------------------
	.section	.text._ZN2at6native27unrolled_elementwise_kernelIZZZNS0_66_GLOBAL__N__d53a5ca4_28_ActivationLeakyReluKernel_cu_f5210f67_355426leaky_relu_backward_kernelERNS_18TensorIteratorBaseERKN3c106ScalarEENKUlvE_clEvENKUlvE1_clEvEUlNS5_4HalfESB_E_St5arrayIPcLm3EELi4E23TrivialOffsetCalculatorILi2EjESG_ILi1EjENS0_6memory15LoadWithoutCastENSJ_16StoreWithoutCastEEEviT_T0_T2_T3_T4_T5_,"ax",@progbits
	.align	128
        .global         _ZN2at6native27unrolled_elementwise_kernelIZZZNS0_66_GLOBAL__N__d53a5ca4_28_ActivationLeakyReluKernel_cu_f5210f67_355426leaky_relu_backward_kernelERNS_18TensorIteratorBaseERKN3c106ScalarEENKUlvE_clEvENKUlvE1_clEvEUlNS5_4HalfESB_E_St5arrayIPcLm3EELi4E23TrivialOffsetCalculatorILi2EjESG_ILi1EjENS0_6memory15LoadWithoutCastENSJ_16StoreWithoutCastEEEviT_T0_T2_T3_T4_T5_
        .type           _ZN2at6native27unrolled_elementwise_kernelIZZZNS0_66_GLOBAL__N__d53a5ca4_28_ActivationLeakyReluKernel_cu_f5210f67_355426leaky_relu_backward_kernelERNS_18TensorIteratorBaseERKN3c106ScalarEENKUlvE_clEvENKUlvE1_clEvEUlNS5_4HalfESB_E_St5arrayIPcLm3EELi4E23TrivialOffsetCalculatorILi2EjESG_ILi1EjENS0_6memory15LoadWithoutCastENSJ_16StoreWithoutCastEEEviT_T0_T2_T3_T4_T5_,@function
        .size           _ZN2at6native27unrolled_elementwise_kernelIZZZNS0_66_GLOBAL__N__d53a5ca4_28_ActivationLeakyReluKernel_cu_f5210f67_355426leaky_relu_backward_kernelERNS_18TensorIteratorBaseERKN3c106ScalarEENKUlvE_clEvENKUlvE1_clEvEUlNS5_4HalfESB_E_St5arrayIPcLm3EELi4E23TrivialOffsetCalculatorILi2EjESG_ILi1EjENS0_6memory15LoadWithoutCastENSJ_16StoreWithoutCastEEEviT_T0_T2_T3_T4_T5_,(.L_x_5688 - _ZN2at6native27unrolled_elementwise_kernelIZZZNS0_66_GLOBAL__N__d53a5ca4_28_ActivationLeakyReluKernel_cu_f5210f67_355426leaky_relu_backward_kernelERNS_18TensorIteratorBaseERKN3c106ScalarEENKUlvE_clEvENKUlvE1_clEvEUlNS5_4HalfESB_E_St5arrayIPcLm3EELi4E23TrivialOffsetCalculatorILi2EjESG_ILi1EjENS0_6memory15LoadWithoutCastENSJ_16StoreWithoutCastEEEviT_T0_T2_T3_T4_T5_)
        .other          _ZN2at6native27unrolled_elementwise_kernelIZZZNS0_66_GLOBAL__N__d53a5ca4_28_ActivationLeakyReluKernel_cu_f5210f67_355426leaky_relu_backward_kernelERNS_18TensorIteratorBaseERKN3c106ScalarEENKUlvE_clEvENKUlvE1_clEvEUlNS5_4HalfESB_E_St5arrayIPcLm3EELi4E23TrivialOffsetCalculatorILi2EjESG_ILi1EjENS0_6memory15LoadWithoutCastENSJ_16StoreWithoutCastEEEviT_T0_T2_T3_T4_T5_,@"STO_CUDA_ENTRY STV_DEFAULT"
_ZN2at6native27unrolled_elementwise_kernelIZZZNS0_66_GLOBAL__N__d53a5ca4_28_ActivationLeakyReluKernel_cu_f5210f67_355426leaky_relu_backward_kernelERNS_18TensorIteratorBaseERKN3c106ScalarEENKUlvE_clEvENKUlvE1_clEvEUlNS5_4HalfESB_E_St5arrayIPcLm3EELi4E23TrivialOffsetCalculatorILi2EjESG_ILi1EjENS0_6memory15LoadWithoutCastENSJ_16StoreWithoutCastEEEviT_T0_T2_T3_T4_T5_:
.text._ZN2at6native27unrolled_elementwise_kernelIZZZNS0_66_GLOBAL__N__d53a5ca4_28_ActivationLeakyReluKernel_cu_f5210f67_355426leaky_relu_backward_kernelERNS_18TensorIteratorBaseERKN3c106ScalarEENKUlvE_clEvENKUlvE1_clEvEUlNS5_4HalfESB_E_St5arrayIPcLm3EELi4E23TrivialOffsetCalculatorILi2EjESG_ILi1EjENS0_6memory15LoadWithoutCastENSJ_16StoreWithoutCastEEEviT_T0_T2_T3_T4_T5_:
        /* <DEDUP_REMOVED lines=15> */
[----:B------:R-:W-:Y:S01]  /*00f0*/  @!P1 IADD3 R21, R21, 0x80, RZ ;  /* 0x0000008015159810 */ /* 0x000fe20007ffe0ff */
[----:B------:R-:W2:Y:S03]  /*0100*/  @!P1 LDC.64 R10, c[0x0][0x230] ;  /* 0x00008c00ff0a9b82 */ /* 0x000ea60000000a00 */
[----:B------:R-:W-:Y:S01]  /*0110*/  ISETP.GE.AND P3, PT, R21, R14, PT ;  /* 0x0000000e1500720c */ /* 0x000fe20003f66270 */
[----:B0-----:R-:W-:-:S04]  /*0120*/  @!P0 IMAD.WIDE.U32 R12, R25, 0x2, R12 ;  /* 0x00000002190c8825 */ /* 0x001fc800078e000c */
[----:B------:R-:W0:Y:S01]  /*0130*/  @!P1 LDC.64 R4, c[0x0][0x238] ;  /* 0x00008e00ff049b82 */ /* 0x000e220000000a00 */
[----:B------:R-:W3:Y:S07]  /*0140*/  @!P0 LDG.E.U16 R15, desc[UR4][R12.64] ;  /* 0x000000040c0f8981 */ /* 0x000eee000c1e1500 */
[----:B------:R-:W4:Y:S01]  /*0150*/  @!P3 LDC.64 R6, c[0x0][0x230] ;  /* 0x00008c00ff06bb82 */ /* 0x000f220000000a00 */
[----:B------:R-:W-:Y:S01]  /*0160*/  PRMT R24, RZ, 0x7610, R24 ;  /* 0x00007610ff187816 */ /* 0x000fe20000000018 */
[----:B-1----:R-:W-:Y:S01]  /*0170*/  @!P0 IMAD.WIDE.U32 R2, R25, 0x2, R2 ;  /* 0x0000000219028825 */ /* 0x002fe200078e0002 */
[----:B------:R-:W-:-:S04]  /*0180*/  PRMT R20, RZ, 0x7610, R20 ;  /* 0x00007610ff147816 */ /* 0x000fc80000000014 */
[----:B------:R-:W3:Y:S01]  /*0190*/  @!P0 LDG.E.U16 R24, desc[UR4][R2.64] ;  /* 0x0000000402188981 */ /* 0x000ee2000c1e1500 */
[----:B------:R-:W1:Y:S01]  /*01a0*/  @!P3 LDC.64 R8, c[0x0][0x238] ;  /* 0x00008e00ff08bb82 */ /* 0x000e620000000a00 */
[----:B--2---:R-:W-:-:S05]  /*01b0*/  @!P1 IMAD.WIDE.U32 R10, R23, 0x2, R10 ;  /* 0x00000002170a9825 */ /* 0x004fca00078e000a */
[----:B------:R1:W2:Y:S01]  /*01c0*/  @!P1 LDG.E.U16 R20, desc[UR4][R10.64] ;  /* 0x000000040a149981 */ /* 0x0002a2000c1e1500 */
[----:B------:R-:W-:Y:S01]  /*01d0*/  @!P3 IMAD R27, R0, 0x200, R21 ;  /* 0x00000200001bb824 */ /* 0x000fe200078e0215 */
[----:B------:R-:W-:Y:S01]  /*01e0*/  PRMT R22, RZ, 0x7610, R22 ;  /* 0x00007610ff167816 */ /* 0x000fe20000000016 */
[----:B0-----:R-:W-:Y:S01]  /*01f0*/  @!P1 IMAD.WIDE.U32 R4, R23, 0x2, R4 ;  /* 0x0000000217049825 */ /* 0x001fe200078e0004 */
[----:B------:R-:W-:-:S03]  /*0200*/  PRMT R23, RZ, 0x7610, R23 ;  /* 0x00007610ff177816 */ /* 0x000fc60000000017 */
[----:B----4-:R-:W-:-:S03]  /*0210*/  @!P3 IMAD.WIDE.U32 R6, R27, 0x2, R6 ;  /* 0x000000021b06b825 */ /* 0x010fc600078e0006 */
[----:B------:R-:W4:Y:S04]  /*0220*/  @!P1 LDG.E.U16 R23, desc[UR4][R4.64] ;  /* 0x0000000404179981 */ /* 0x000f28000c1e1500 */
[----:B------:R0:W4:Y:S01]  /*0230*/  @!P3 LDG.E.U16 R22, desc[UR4][R6.64] ;  /* 0x000000040616b981 */ /* 0x000122000c1e1500 */
[----:B------:R-:W-:Y:S01]  /*0240*/  PRMT R25, RZ, 0x7610, R25 ;  /* 0x00007610ff197816 */ /* 0x000fe20000000019 */
[----:B-1----:R-:W-:-:S05]  /*0250*/  @!P3 IMAD.WIDE.U32 R10, R27, 0x2, R8 ;  /* 0x000000021b0ab825 */ /* 0x002fca00078e0008 */
[----:B------:R-:W4:Y:S01]  /*0260*/  @!P3 LDG.E.U16 R25, desc[UR4][R10.64] ;  /* 0x000000040a19b981 */ /* 0x000f22000c1e1500 */
[----:B------:R-:W-:Y:S01]  /*0270*/  @!P3 IADD3 R21, R21, 0x80, RZ ;  /* 0x000000801515b810 */ /* 0x000fe20007ffe0ff */
[----:B------:R-:W-:Y:S01]  /*0280*/  VIADD R3, R19, 0x100 ;  /* 0x0000010013037836 */ /* 0x000fe20000000000 */
[----:B0-----:R-:W0:Y:S02]  /*0290*/  @!P0 LDC R7, c[0x0][0x218] ;  /* 0x00008600ff078b82 */ /* 0x001e240000000800 */
[----:B------:R-:W-:-:S13]  /*02a0*/  ISETP.GE.AND P2, PT, R21, R14, PT ;  /* 0x0000000e1500720c */ /* 0x000fda0003f46270 */
[----:B------:R-:W1:Y:S08]  /*02b0*/  @!P2 LDC.64 R12, c[0x0][0x230] ;  /* 0x00008c00ff0cab82 */ /* 0x000e700000000a00 */
[----:B------:R-:W0:Y:S01]  /*02c0*/  @!P2 LDC.64 R8, c[0x0][0x238] ;  /* 0x00008e00ff08ab82 */ /* 0x000e220000000a00 */
[--C-:B------:R-:W-:Y:S01]  /*02d0*/  @!P2 IMAD R27, R0, 0x200, R21.reuse ;  /* 0x00000200001ba824 */ /* 0x100fe200078e0215 */
[----:B------:R-:W-:-:S02]  /*02e0*/  PRMT R21, RZ, 0x7610, R21 ;  /* 0x00007610ff157816 */ /* 0x000fc40000000015 */
[----:B------:R-:W-:Y:S01]  /*02f0*/  PRMT R6, RZ, 0x7610, R6 ;  /* 0x00007610ff067816 */ /* 0x000fe20000000006 */
[----:B-1----:R-:W-:-:S05]  /*0300*/  @!P2 IMAD.WIDE.U32 R12, R27, 0x2, R12 ;  /* 0x000000021b0ca825 */ /* 0x002fca00078e000c */
[----:B------:R-:W5:Y:S01]  /*0310*/  @!P2 LDG.E.U16 R21, desc[UR4][R12.64] ;  /* 0x000000040c15a981 */ /* 0x000f62000c1e1500 */
[----:B0-----:R-:W-:Y:S01]  /*0320*/  @!P2 IMAD.WIDE.U32 R8, R27, 0x2, R8 ;  /* 0x000000021b08a825 */ /* 0x001fe200078e0008 */
[----:B------:R-:W-:-:S04]  /*0330*/  IADD3 R27, R19, 0x80, RZ ;  /* 0x00000080131b7810 */ /* 0x000fc80007ffe0ff */
[-C--:B------:R-:W-:Y:S01]  /*0340*/  ISETP.GE.AND P3, PT, R27, R14.reuse, PT ;  /* 0x0000000e1b00720c */ /* 0x080fe20003f66270 */
[----:B------:R0:W5:Y:S01]  /*0350*/  @!P2 LDG.E.U16 R6, desc[UR4][R8.64] ;  /* 0x000000040806a981 */ /* 0x000162000c1e1500 */
[----:B------:R-:W-:Y:S02]  /*0360*/  ISETP.GE.AND P2, PT, R3, R14, PT ;  /* 0x0000000e0300720c */ /* 0x000fe40003f46270 */
[----:B------:R-:W1:Y:S01]  /*0370*/  @!P0 LDC.64 R2, c[0x0][0x228] ;  /* 0x00008a00ff028b82 */ /* 0x000e620000000a00 */
[----:B------:R-:W-:-:S08]  /*0380*/  IADD3 R5, R19, 0x180, RZ ;  /* 0x0000018013057810 */ /* 0x000fd00007ffe0ff */
[----:B------:R-:W4:Y:S08]  /*0390*/  @!P3 LDC R4, c[0x0][0x218] ;  /* 0x00008600ff04bb82 */ /* 0x000f300000000800 */
[----:B0-----:R-:W0:Y:S01]  /*03a0*/  @!P2 LDC R8, c[0x0][0x218] ;  /* 0x00008600ff08ab82 */ /* 0x001e220000000800 */
[----:B------:R-:W-:Y:S01]  /*03b0*/  BSSY B0, `(.L_x_1688) ;  /* 0x0000021000007945 */ /* 0x000fe20003800000 */
[----:B---3--:R-:W-:-:S05]  /*03c0*/  @!P0 HADD2.F32 R15, -RZ, R15.H0_H0 ;  /* 0x2000000fff0f8230 */ /* 0x008fca0000004100 */
[----:B------:R-:W-:Y:S01]  /*03d0*/  FSETP.GT.OR P1, PT, R15, RZ, P0 ;  /* 0x000000ff0f00720b */ /* 0x000fe20000724400 */
[----:B------:R-:W-:Y:S02]  /*03e0*/  @!P0 HADD2.F32 R24, -RZ, R24.H0_H0 ;  /* 0x20000018ff188230 */ /* 0x000fe40000004100 */
[----:B--2---:R-:W-:-:S10]  /*03f0*/  @!P3 HADD2.F32 R20, -RZ, R20.H0_H0 ;  /* 0x20000014ff14b230 */ /* 0x004fd40000004100 */
[----:B------:R-:W-:Y:S01]  /*0400*/  @!P1 FMUL.FTZ R24, R24, R7 ;  /* 0x0000000718189220 */ /* 0x000fe20000410000 */
[----:B------:R-:W-:Y:S01]  /*0410*/  ISETP.GE.AND P1, PT, R5, R14, PT ;  /* 0x0000000e0500720c */ /* 0x000fe20003f26270 */
[----:B------:R-:W-:Y:S01]  /*0420*/  @!P0 IMAD R5, R0, 0x200, R19 ;  /* 0x0000020000058824 */ /* 0x000fe200078e0213 */
[----:B------:R-:W-:Y:S02]  /*0430*/  FSETP.GT.OR P5, PT, R20, RZ, P3 ;  /* 0x000000ff1400720b */ /* 0x000fe40001fa4400 */
[----:B------:R-:W-:Y:S01]  /*0440*/  @!P0 F2FP.F16.F32.PACK_AB R18, RZ, R24 ;  /* 0x00000018ff12823e */ /* 0x000fe200000000ff */
[----:B-1----:R-:W-:Y:S01]  /*0450*/  @!P0 IMAD.WIDE.U32 R2, R5, 0x2, R2 ;  /* 0x0000000205028825 */ /* 0x002fe200078e0002 */
[----:B------:R-:W-:-:S03]  /*0460*/  @!P0 MOV R19, R27 ;  /* 0x0000001b00138202 */ /* 0x000fc60000000f00 */
[----:B----4-:R-:W-:Y:S02]  /*0470*/  @!P3 HADD2.F32 R23, -RZ, R23.H0_H0 ;  /* 0x20000017ff17b230 */ /* 0x010fe40000004100 */
[----:B------:R-:W-:Y:S01]  /*0480*/  @!P2 HADD2.F32 R22, -RZ, R22.H0_H0 ;  /* 0x20000016ff16a230 */ /* 0x000fe20000004100 */
[----:B------:R1:W-:Y:S03]  /*0490*/  @!P0 STG.E.U16 desc[UR4][R2.64], R18 ;  /* 0x0000001202008986 */ /* 0x0003e6000c101504 */
[----:B------:R-:W-:Y:S01]  /*04a0*/  @!P5 FMUL.FTZ R23, R23, R4 ;  /* 0x000000041717d220 */ /* 0x000fe20000410000 */
[----:B------:R-:W-:Y:S02]  /*04b0*/  FSETP.GT.OR P4, PT, R22, RZ, P2 ;  /* 0x000000ff1600720b */ /* 0x000fe40001784400 */
[----:B------:R-:W-:Y:S01]  /*04c0*/  ISETP.GE.AND P5, PT, R19, R14, PT ;  /* 0x0000000e1300720c */ /* 0x000fe20003fa6270 */
[----:B------:R-:W-:Y:S01]  /*04d0*/  @!P2 HADD2.F32 R25, -RZ, R25.H0_H0 ;  /* 0x20000019ff19a230 */ /* 0x000fe20000004100 */
[----:B------:R-:W-:-:S09]  /*04e0*/  @!P3 F2FP.F16.F32.PACK_AB R16, RZ, R23 ;  /* 0x00000017ff10b23e */ /* 0x000fd200000000ff */
[----:B0-----:R-:W-:-:S05]  /*04f0*/  @!P4 FMUL.FTZ R25, R25, R8 ;  /* 0x000000081919c220 */ /* 0x001fca0000410000 */
[----:B------:R-:W-:Y:S01]  /*0500*/  @!P2 F2FP.F16.F32.PACK_AB R17, RZ, R25 ;  /* 0x00000019ff11a23e */ /* 0x000fe200000000ff */
[----:B-1----:R-:W-:Y:S06]  /*0510*/  @P5 BRA `(.L_x_1689) ;  /* 0x0000000000285947 */ /* 0x002fec0003800000 */
[----:B------:R-:W0:Y:S01]  /*0520*/  LDC.64 R4, c[0x0][0x228] ;  /* 0x00008a00ff047b82 */ /* 0x000e220000000a00 */
[----:B------:R-:W-:Y:S01]  /*0530*/  IMAD R3, R0, 0x200, R19 ;  /* 0x0000020000037824 */ /* 0x000fe200078e0213 */
[----:B------:R-:W-:-:S04]  /*0540*/  IADD3 R19, R19, 0x80, RZ ;  /* 0x0000008013137810 */ /* 0x000fc80007ffe0ff */
[----:B------:R-:W-:-:S13]  /*0550*/  ISETP.GE.AND P0, PT, R19, R14, PT ;  /* 0x0000000e1300720c */ /* 0x000fda0003f06270 */
[----:B------:R-:W-:Y:S01]  /*0560*/  @!P0 IMAD R7, R0, 0x200, R19 ;  /* 0x0000020000078824 */ /* 0x000fe200078e0213 */
[----:B------:R-:W-:Y:S01]  /*0570*/  @!P0 IADD3 R19, R19, 0x80, RZ ;  /* 0x0000008013138810 */ /* 0x000fe20007ffe0ff */
[----:B0-----:R-:W-:-:S04]  /*0580*/  IMAD.WIDE.U32 R2, R3, 0x2, R4 ;  /* 0x0000000203027825 */ /* 0x001fc800078e0004 */
[----:B------:R-:W-:Y:S01]  /*0590*/  @!P0 IMAD.WIDE.U32 R4, R7, 0x2, R4 ;  /* 0x0000000207048825 */ /* 0x000fe200078e0004 */
[----:B------:R0:W-:Y:S04]  /*05a0*/  STG.E.U16 desc[UR4][R2.64], R16 ;  /* 0x0000001002007986 */ /* 0x0001e8000c101504 */
[----:B------:R0:W-:Y:S02]  /*05b0*/  @!P0 STG.E.U16 desc[UR4][R4.64], R17 ;  /* 0x0000001104008986 */ /* 0x0001e4000c101504 */
.L_x_1689:
[----:B------:R-:W-:Y:S05]  /*05c0*/  BSYNC B0 ;  /* 0x0000000000007941 */ /* 0x000fea0003800000 */
.L_x_1688:
[----:B0-----:R-:W0:Y:S01]  /*05d0*/  @!P1 LDC R5, c[0x0][0x218] ;  /* 0x00008600ff059b82 */ /* 0x001e220000000800 */
[----:B------:R-:W-:Y:S01]  /*05e0*/  ISETP.GE.AND P0, PT, R19, R14, PT ;  /* 0x0000000e1300720c */ /* 0x000fe20003f06270 */
[----:B-----5:R-:W-:-:S05]  /*05f0*/  @!P1 HADD2.F32 R21, -RZ, R21.H0_H0 ;  /* 0x20000015ff159230 */ /* 0x020fca0000004100 */
[----:B------:R-:W-:-:S07]  /*0600*/  FSETP.GT.OR P2, PT, R21, RZ, P1 ;  /* 0x000000ff1500720b */ /* 0x000fce0000f44400 */
[----:B------:R-:W-:Y:S06]  /*0610*/  @P0 EXIT ;  /* 0x000000000000094d */ /* 0x000fec0003800000 */
[----:B------:R-:W1:Y:S01]  /*0620*/  LDC.64 R2, c[0x0][0x228] ;  /* 0x00008a00ff027b82 */ /* 0x000e620000000a00 */
[----:B------:R-:W-:Y:S01]  /*0630*/  @!P1 HADD2.F32 R6, -RZ, R6.H0_H0 ;  /* 0x20000006ff069230 */ /* 0x000fe20000004100 */
[----:B------:R-:W-:-:S04]  /*0640*/  LEA R19, R0, R19, 0x9 ;  /* 0x0000001300137211 */ /* 0x000fc800078e48ff */
[----:B0-----:R-:W-:-:S05]  /*0650*/  @!P2 FMUL.FTZ R6, R6, R5 ;  /* 0x000000050606a220 */ /* 0x001fca0000410000 */
[----:B------:R-:W-:Y:S01]  /*0660*/  @!P1 F2FP.F16.F32.PACK_AB R4, RZ, R6 ;  /* 0x00000006ff04923e */ /* 0x000fe200000000ff */
[----:B-1----:R-:W-:-:S05]  /*0670*/  IMAD.WIDE.U32 R2, R19, 0x2, R2 ;  /* 0x0000000213027825 */ /* 0x002fca00078e0002 */
[----:B------:R-:W-:Y:S01]  /*0680*/  STG.E.U16 desc[UR4][R2.64], R4 ;  /* 0x0000000402007986 */ /* 0x000fe2000c101504 */
[----:B------:R-:W-:Y:S05]  /*0690*/  EXIT ;  /* 0x000000000000794d */ /* 0x000fea0003800000 */
.L_x_1690:
        /* <DEDUP_REMOVED lines=14> */
.L_x_5688:


//--------------------- .text._ZN2at6native29vectorized_elementwise_kernelILi2EZZZNS0_66_GLOBAL__N__d53a5ca4_28_ActivationLeakyReluKernel_cu_f5210f67_355426leaky_relu_backward_kernelERNS_18TensorIteratorBaseERKN3c106ScalarEENKUlvE_clEvENKUlvE1_clEvEUlNS5_4HalfESB_E_St5arrayIPcLm3EEEEviT0_T1_ --------------------------
	.section	.text._ZN2at6native29vectorized_elementwise_kernelILi2EZZZNS0_66_GLOBAL__N__d53a5ca4_28_ActivationLeakyReluKernel_cu_f5210f67_355426leaky_relu_backward_kernelERNS_18TensorIteratorBaseERKN3c106ScalarEENKUlvE_clEvENKUlvE1_clEvEUlNS5_4HalfESB_E_St5arrayIPcLm3EEEEviT0_T1_,"ax",@progbits
	.align	128
        .global         _ZN2at6native29vectorized_elementwise_kernelILi2EZZZNS0_66_GLOBAL__N__d53a5ca4_28_ActivationLeakyReluKernel_cu_f5210f67_355426leaky_relu_backward_kernelERNS_18TensorIteratorBaseERKN3c106ScalarEENKUlvE_clEvENKUlvE1_clEvEUlNS5_4HalfESB_E_St5arrayIPcLm3EEEEviT0_T1_
        .type           _ZN2at6native29vectorized_elementwise_kernelILi2EZZZNS0_66_GLOBAL__N__d53a5ca4_28_ActivationLeakyReluKernel_cu_f5210f67_355426leaky_relu_backward_kernelERNS_18TensorIteratorBaseERKN3c106ScalarEENKUlvE_clEvENKUlvE1_clEvEUlNS5_4HalfESB_E_St5arrayIPcLm3EEEEviT0_T1_,@function
        .size           _ZN2at6native29vectorized_elementwise_kernelILi2EZZZNS0_66_GLOBAL__N__d53a5ca4_28_ActivationLeakyReluKernel_cu_f5210f67_355426leaky_relu_backward_kernelERNS_18TensorIteratorBaseERKN3c106ScalarEENKUlvE_clEvENKUlvE1_clEvEUlNS5_4HalfESB_E_St5arrayIPcLm3EEEEviT0_T1_,(.L_x_5689 - _ZN2at6native29vectorized_elementwise_kernelILi2EZZZNS0_66_GLOBAL__N__d53a5ca4_28_ActivationLeakyReluKernel_cu_f5210f67_355426leaky_relu_backward_kernelERNS_18TensorIteratorBaseERKN3c106ScalarEENKUlvE_clEvENKUlvE1_clEvEUlNS5_4HalfESB_E_St5arrayIPcLm3EEEEviT0_T1_)
        .other          _ZN2at6native29vectorized_elementwise_kernelILi2EZZZNS0_66_GLOBAL__N__d53a5ca4_28_ActivationLeakyReluKernel_cu_f5210f67_355426leaky_relu_backward_kernelERNS_18TensorIteratorBaseERKN3c106ScalarEENKUlvE_clEvENKUlvE1_clEvEUlNS5_4HalfESB_E_St5arrayIPcLm3EEEEviT0_T1_,@"STO_CUDA_ENTRY STV_DEFAULT"
_ZN2at6native29vectorized_elementwise_kernelILi2EZZZNS0_66_GLOBAL__N__d53a5ca4_28_ActivationLeakyReluKernel_cu_f5210f67_355426leaky_relu_backward_kernelERNS_18TensorIteratorBaseERKN3c106ScalarEENKUlvE_clEvENKUlvE1_clEvEUlNS5_4HalfESB_E_St5arrayIPcLm3EEEEviT0_T1_:
.text._ZN2at6native29vectorized_elementwise_kernelILi2EZZZNS0_66_GLOBAL__N__d53a5ca4_28_ActivationLeakyReluKernel_cu_f5210f67_355426leaky_relu_backward_kernelERNS_18TensorIteratorBaseERKN3c106ScalarEENKUlvE_clEvENKUlvE1_clEvEUlNS5_4HalfESB_E_St5arrayIPcLm3EEEEviT0_T1_:
[----:B------:R-:W-:Y:S01]  /*0000*/  LDC R1, c[0x0][0x28] ;  /* 0x00000a00ff017b82 */ /* 0x000fe20000000800 */
[----:B------:R-:W0:Y:S01]  /*0010*/  S2R R0, SR_CTAID.X ;  /* 0x0000000000007919 */ /* 0x000e220000002500 */
[----:B------:R-:W-:Y:S01]  /*0020*/  ULDC UR4, c[0x0][0x210] ;  /* 0x0000840000047ab9 */ /* 0x000fe20000000800 */
[----:B0-----:R-:W-:-:S04]  /*0030*/  SHF.L.U32 R0, R0, 0xa, RZ ;  /* 0x0000000a00007819 */ /* 0x001fc800000006ff */
        /* <DEDUP_REMOVED lines=16> */
[----:B------:R-:W5:Y:S04]  /*0140*/  LDG.E R14, desc[UR4][R8.64] ;  /* 0x00000004080e7981 */ /* 0x000f68000c1e1900 */
[----:B------:R4:W5:Y:S04]  /*0150*/  LDG.E R13, desc[UR4][R6.64+0x600] ;  /* 0x00060004060d7981 */ /* 0x000968000c1e1900 */
[----:B------:R-:W5:Y:S04]  /*0160*/  LDG.E R15, desc[UR4][R8.64+0x200] ;  /* 0x00020004080f7981 */ /* 0x000f68000c1e1900 */
[----:B------:R-:W5:Y:S04]  /*0170*/  LDG.E R16, desc[UR4][R8.64+0x400] ;  /* 0x0004000408107981 */ /* 0x000f68000c1e1900 */
[----:B------:R1:W5:Y:S01]  /*0180*/  LDG.E R17, desc[UR4][R8.64+0x600] ;  /* 0x0006000408117981 */ /* 0x000362000c1e1900 */
[----:B0-----:R-:W-:-:S04]  /*0190*/  IMAD.WIDE.U32 R4, R0, 0x2, R4 ;  /* 0x0000000200047825 */ /* 0x001fc800078e0004 */
[----:B------:R-:W-:-:S04]  /*01a0*/  IMAD.WIDE R4, R2, 0x4, R4 ;  /* 0x0000000402047825 */ /* 0x000fc800078e0204 */
[----:B---3--:R-:W-:-:S05]  /*01b0*/  HADD2.F32 R3, -RZ, R10.H0_H0 ;  /* 0x2000000aff037230 */ /* 0x008fca0000004100 */
[----:B------:R-:W-:Y:S01]  /*01c0*/  FSETP.GT.FTZ.AND P6, PT, R3, RZ, PT ;  /* 0x000000ff0300720b */ /* 0x000fe20003fd4000 */
[--C-:B--2---:R-:W-:Y:S02]  /*01d0*/  HADD2.F32 R3, -RZ, R11.reuse.H0_H0 ;  /* 0x2000000bff037230 */ /* 0x104fe40000004100 */
[----:B----4-:R-:W-:Y:S02]  /*01e0*/  HADD2.F32 R6, -RZ, R12.H0_H0 ;  /* 0x2000000cff067230 */ /* 0x010fe40000004100 */
[----:B------:R-:W-:Y:S01]  /*01f0*/  HADD2.F32 R10, -RZ, R10.H1_H1 ;  /* 0x3000000aff0a7230 */ /* 0x000fe20000004100 */
[----:B------:R-:W-:Y:S01]  /*0200*/  FSETP.GT.FTZ.AND P4, PT, R3, RZ, PT ;  /* 0x000000ff0300720b */ /* 0x000fe20003f94000 */
[----:B-----5:R-:W-:Y:S01]  /*0210*/  HADD2.F32 R0, -RZ, R14.H0_H0 ;  /* 0x2000000eff007230 */ /* 0x020fe20000004100 */
[----:B------:R-:W-:Y:S01]  /*0220*/  FSETP.GT.FTZ.AND P2, PT, R6, RZ, PT ;  /* 0x000000ff0600720b */ /* 0x000fe20003f54000 */
[----:B------:R-:W-:Y:S02]  /*0230*/  HADD2.F32 R11, -RZ, R11.H1_H1 ;  /* 0x3000000bff0b7230 */ /* 0x000fe40000004100 */
[----:B------:R-:W-:-:S02]  /*0240*/  HADD2.F32 R3, -RZ, R12.H1_H1 ;  /* 0x3000000cff037230 */ /* 0x000fc40000004100 */
[--C-:B------:R-:W-:Y:S02]  /*0250*/  HADD2.F32 R7, -RZ, R13.reuse.H0_H0 ;  /* 0x2000000dff077230 */ /* 0x100fe40000004100 */
[----:B------:R-:W-:Y:S02]  /*0260*/  HADD2.F32 R6, -RZ, R13.H1_H1 ;  /* 0x3000000dff067230 */ /* 0x000fe40000004100 */
[----:B------:R-:W-:Y:S01]  /*0270*/  @!P6 FMUL.FTZ R0, R0, UR6 ;  /* 0x000000060000ec20 */ /* 0x000fe20008410000 */
[----:B------:R-:W-:Y:S02]  /*0280*/  FSETP.GT.FTZ.AND P5, PT, R10, RZ, PT ;  /* 0x000000ff0a00720b */ /* 0x000fe40003fb4000 */
[----:B------:R-:W-:Y:S02]  /*0290*/  FSETP.GT.FTZ.AND P3, PT, R11, RZ, PT ;  /* 0x000000ff0b00720b */ /* 0x000fe40003f74000 */
[----:B------:R-:W-:Y:S02]  /*02a0*/  FSETP.GT.FTZ.AND P1, PT, R3, RZ, PT ;  /* 0x000000ff0300720b */ /* 0x000fe40003f34000 */
[----:B------:R-:W-:-:S02]  /*02b0*/  FSETP.GT.FTZ.AND P0, PT, R7, RZ, PT ;  /* 0x000000ff0700720b */ /* 0x000fc40003f14000 */
[----:B------:R-:W-:Y:S01]  /*02c0*/  FSETP.GT.FTZ.AND P6, PT, R6, RZ, PT ;  /* 0x000000ff0600720b */ /* 0x000fe20003fd4000 */
[----:B------:R-:W-:Y:S02]  /*02d0*/  HADD2.F32 R3, -RZ, R14.H1_H1 ;  /* 0x3000000eff037230 */ /* 0x000fe40000004100 */
[--C-:B------:R-:W-:Y:S02]  /*02e0*/  HADD2.F32 R6, -RZ, R15.reuse.H0_H0 ;  /* 0x2000000fff067230 */ /* 0x100fe40000004100 */
[----:B------:R-:W-:Y:S02]  /*02f0*/  HADD2.F32 R7, -RZ, R15.H1_H1 ;  /* 0x3000000fff077230 */ /* 0x000fe40000004100 */
[--C-:B-1----:R-:W-:Y:S02]  /*0300*/  HADD2.F32 R8, -RZ, R16.reuse.H0_H0 ;  /* 0x20000010ff087230 */ /* 0x102fe40000004100 */
[----:B------:R-:W-:Y:S02]  /*0310*/  HADD2.F32 R9, -RZ, R16.H1_H1 ;  /* 0x30000010ff097230 */ /* 0x000fe40000004100 */
[----:B------:R-:W-:-:S02]  /*0320*/  HADD2.F32 R10, -RZ, R17.H0_H0 ;  /* 0x20000011ff0a7230 */ /* 0x000fc40000004100 */
[----:B------:R-:W-:Y:S02]  /*0330*/  HADD2.F32 R11, -RZ, R17.H1_H1 ;  /* 0x30000011ff0b7230 */ /* 0x000fe40000004100 */
[----:B------:R-:W-:Y:S01]  /*0340*/  @!P5 FMUL.FTZ R3, R3, UR6 ;  /* 0x000000060303dc20 */ /* 0x000fe20008410000 */
[----:B------:R-:W-:Y:S01]  /*0350*/  @!P4 FMUL.FTZ R6, R6, UR6 ;  /* 0x000000060606cc20 */ /* 0x000fe20008410000 */
[----:B------:R-:W-:Y:S01]  /*0360*/  @!P3 FMUL.FTZ R7, R7, UR6 ;  /* 0x000000060707bc20 */ /* 0x000fe20008410000 */
[----:B------:R-:W-:Y:S01]  /*0370*/  @!P2 FMUL.FTZ R8, R8, UR6 ;  /* 0x000000060808ac20 */ /* 0x000fe20008410000 */
[----:B------:R-:W-:Y:S01]  /*0380*/  @!P1 FMUL.FTZ R9, R9, UR6 ;  /* 0x0000000609099c20 */ /* 0x000fe20008410000 */
[----:B------:R-:W-:Y:S01]  /*0390*/  @!P0 FMUL.FTZ R10, R10, UR6 ;  /* 0x000000060a0a8c20 */ /* 0x000fe20008410000 */
[----:B------:R-:W-:Y:S01]  /*03a0*/  @!P6 FMUL.FTZ R11, R11, UR6 ;  /* 0x000000060b0bec20 */ /* 0x000fe20008410000 */
[----:B------:R-:W-:Y:S02]  /*03b0*/  F2FP.F16.F32.PACK_AB R3, R3, R0 ;  /* 0x000000000303723e */ /* 0x000fe400000000ff */
[----:B------:R-:W-:-:S02]  /*03c0*/  F2FP.F16.F32.PACK_AB R7, R7, R6 ;  /* 0x000000060707723e */ /* 0x000fc400000000ff */
[----:B------:R-:W-:Y:S02]  /*03d0*/  F2FP.F16.F32.PACK_AB R9, R9, R8 ;  /* 0x000000080909723e */ /* 0x000fe400000000ff */
[----:B------:R-:W-:Y:S01]  /*03e0*/  F2FP.F16.F32.PACK_AB R11, R11, R10 ;  /* 0x0000000a0b0b723e */ /* 0x000fe200000000ff */
[----:B------:R-:W-:Y:S04]  /*03f0*/  STG.E desc[UR4][R4.64], R3 ;  /* 0x0000000304007986 */ /* 0x000fe8000c101904 */
[----:B------:R-:W-:Y:S04]  /*0400*/  STG.E desc[UR4][R4.64+0x200], R7 ;  /* 0x0002000704007986 */ /* 0x000fe8000c101904 */
[----:B------:R-:W-:Y:S04]  /*0410*/  STG.E desc[UR4][R4.64+0x400], R9 ;  /* 0x0004000904007986 */ /* 0x000fe8000c101904 */
[----:B------:R-:W-:Y:S01]  /*0420*/  STG.E desc[UR4][R4.64+0x600], R11 ;  /* 0x0006000b04007986 */ /* 0x000fe2000c101904 */
[----:B------:R-:W-:Y:S05]  /*0430*/  EXIT ;  /* 0x000000000000794d */ /* 0x000fea0003800000 */
.L_x_1691:
[----:B------:R-:W0:Y:S01]  /*0440*/  S2R R28, SR_TID.X ;  /* 0x00000000001c7919 */ /* 0x000e220000002100 */
[----:B------:R-:W-:Y:S02]  /*0450*/  PRMT R25, RZ, 0x7610, R25 ;  /* 0x00007610ff197816 */ /* 0x000fe40000000019 */
[----:B0-----:R-:W-:-:S13]  /*0460*/  ISETP.GE.AND P0, PT, R28, R2, PT ;  /* 0x000000021c00720c */ /* 0x001fda0003f06270 */
[----:B------:R-:W-:Y:S01]  /*0470*/  @!P0 IMAD.IADD R18, R0, 0x1, R28 ;  /* 0x0000000100128824 */ /* 0x000fe200078e021c */
[----:B------:R-:W-:Y:S01]  /*0480*/  @!P0 IADD3 R28, R28, 0x80, RZ ;  /* 0x000000801c1c8810 */ /* 0x000fe20007ffe0ff */
[----:B------:R-:W0:Y:S03]  /*0490*/  @!P0 LDC.64 R22, c[0x0][0x230] ;  /* 0x00008c00ff168b82 */ /* 0x000e260000000a00 */
[----:B------:R-:W-:-:S05]  /*04a0*/  ISETP.GE.AND P1, PT, R28, R2, PT ;  /* 0x000000021c00720c */ /* 0x000fca0003f26270 */
[----:B------:R-:W1:Y:S08]  /*04b0*/  @!P0 LDC.64 R12, c[0x0][0x238] ;  /* 0x00008e00ff0c8b82 */ /* 0x000e700000000a00 */
[----:B------:R-:W-:Y:S01]  /*04c0*/  @!P1 IMAD.IADD R3, R0, 0x1, R28 ;  /* 0x0000000100039824 */ /* 0x000fe200078e021c */
[----:B------:R-:W-:Y:S01]  /*04d0*/  @!P1 IADD3 R28, R28, 0x80, RZ ;  /* 0x000000801c1c9810 */ /* 0x000fe20007ffe0ff */
[----:B------:R-:W2:Y:S03]  /*04e0*/  @!P1 LDC.64 R14, c[0x0][0x230] ;  /* 0x00008c00ff0e9b82 */ /* 0x000ea60000000a00 */
[----:B------:R-:W-:Y:S01]  /*04f0*/  ISETP.GE.AND P2, PT, R28, R2, PT ;  /* 0x000000021c00720c */ /* 0x000fe20003f46270 */
[----:B0-----:R-:W-:-:S04]  /*0500*/  @!P0 IMAD.WIDE.U32 R22, R18, 0x2, R22 ;  /* 0x0000000212168825 */ /* 0x001fc800078e0016 */
[----:B------:R-:W0:Y:S01]  /*0510*/  @!P1 LDC.64 R26, c[0x0][0x238] ;  /* 0x00008e00ff1a9b82 */ /* 0x000e220000000a00 */
[----:B------:R3:W4:Y:S07]  /*0520*/  @!P0 LDG.E.U16 R25, desc[UR4][R22.64] ;  /* 0x0000000416198981 */ /* 0x00072e000c1e1500 */
[----:B------:R-:W-:Y:S01]  /*0530*/  @!P2 IMAD.IADD R11, R0, 0x1, R28 ;  /* 0x00000001000ba824 */ /* 0x000fe200078e021c */
[----:B------:R-:W-:Y:S01]  /*0540*/  @!P2 IADD3 R28, R28, 0x80, RZ ;  /* 0x000000801c1ca810 */ /* 0x000fe20007ffe0ff */
[----:B------:R-:W5:Y:S03]  /*0550*/  @!P2 LDC.64 R16, c[0x0][0x230] ;  /* 0x00008c00ff10ab82 */ /* 0x000f660000000a00 */
[----:B------:R-:W-:-:S02]  /*0560*/  ISETP.GE.AND P3, PT, R28, R2, PT ;  /* 0x000000021c00720c */ /* 0x000fc40003f66270 */
[----:B---3--:R-:W-:Y:S01]  /*0570*/  PRMT R22, RZ, 0x7610, R22 ;  /* 0x00007610ff167816 */ /* 0x008fe20000000016 */
[C---:B--2---:R-:W-:Y:S01]  /*0580*/  @!P1 IMAD.WIDE.U32 R14, R3.reuse, 0x2, R14 ;  /* 0x00000002030e9825 */ /* 0x044fe200078e000e */
[----:B------:R-:W-:Y:S01]  /*0590*/  PRMT R23, RZ, 0x7610, R23 ;  /* 0x00007610ff177816 */ /* 0x000fe20000000017 */
[----:B------:R-:W2:Y:S02]  /*05a0*/  @!P2 LDC.64 R30, c[0x0][0x238] ;  /* 0x00008e00ff1eab82 */ /* 0x000ea40000000a00 */
[----:B-1----:R-:W-:Y:S01]  /*05b0*/  @!P0 IMAD.WIDE.U32 R12, R18, 0x2, R12 ;  /* 0x00000002120c8825 */ /* 0x002fe200078e000c */
[----:B------:R1:W3:Y:S04]  /*05c0*/  @!P1 LDG.E.U16 R22, desc[UR4][R14.64] ;  /* 0x000000040e169981 */ /* 0x0002e8000c1e1500 */
[----:B------:R5:W3:Y:S01]  /*05d0*/  @!P0 LDG.E.U16 R23, desc[UR4][R12.64] ;  /* 0x000000040c178981 */ /* 0x000ae2000c1e1500 */
[----:B-1----:R-:W1:Y:S01]  /*05e0*/  @!P3 LDC.64 R14, c[0x0][0x230] ;  /* 0x00008c00ff0ebb82 */ /* 0x002e620000000a00 */
[----:B------:R-:W-:Y:S01]  /*05f0*/  PRMT R24, RZ, 0x7610, R24 ;  /* 0x00007610ff187816 */ /* 0x000fe20000000018 */
[----:B0-----:R-:W-:Y:S01]  /*0600*/  @!P1 IMAD.WIDE.U32 R26, R3, 0x2, R26 ;  /* 0x00000002031a9825 */ /* 0x001fe200078e001a */
[----:B------:R-:W-:-:S03]  /*0610*/  PRMT R19, RZ, 0x7610, R19 ;  /* 0x00007610ff137816 */ /* 0x000fc60000000013 */
[C---:B-----5:R-:W-:Y:S01]  /*0620*/  @!P2 IMAD.WIDE.U32 R16, R11.reuse, 0x2, R16 ;  /* 0x000000020b10a825 */ /* 0x060fe200078e0010 */
[----:B------:R0:W5:Y:S01]  /*0630*/  @!P1 LDG.E.U16 R24, desc[UR4][R26.64] ;  /* 0x000000041a189981 */ /* 0x000162000c1e1500 */
[----:B------:R-:W1:Y:S03]  /*0640*/  @!P3 LDC.64 R12, c[0x0][0x238] ;  /* 0x00008e00ff0cbb82 */ /* 0x000e660000000a00 */
[----:B------:R0:W5:Y:S01]  /*0650*/  @!P2 LDG.E.U16 R19, desc[UR4][R16.64] ;  /* 0x000000041013a981 */ /* 0x000162000c1e1500 */
[----:B------:R-:W-:Y:S01]  /*0660*/  @!P3 IMAD.IADD R3, R0, 0x1, R28 ;  /* 0x000000010003b824 */ /* 0x000fe200078e021c */
[----:B------:R-:W-:Y:S01]  /*0670*/  @!P3 IADD3 R28, R28, 0x80, RZ ;  /* 0x000000801c1cb810 */ /* 0x000fe20007ffe0ff */
[----:B--2---:R-:W-:Y:S01]  /*0680*/  @!P2 IMAD.WIDE.U32 R30, R11, 0x2, R30 ;  /* 0x000000020b1ea825 */ /* 0x004fe200078e001e */
[----:B0-----:R-:W-:Y:S02]  /*0690*/  PRMT R26, RZ, 0x7610, R26 ;  /* 0x00007610ff1a7816 */ /* 0x001fe4000000001a */
[----:B------:R-:W-:-:S02]  /*06a0*/  ISETP.GE.AND P1, PT, R28, R2, PT ;  /* 0x000000021c00720c */ /* 0x000fc40003f26270 */
        /* <DEDUP_REMOVED lines=9> */
[----:B------:R-:W-:Y:S01]  /*0740*/  @!P1 IMAD.IADD R3, R0, 0x1, R28 ;  /* 0x0000000100039824 */ /* 0x000fe200078e021c */
[----:B------:R-:W-:-:S02]  /*0750*/  @!P1 IADD3 R28, R28, 0x80, RZ ;  /* 0x000000801c1c9810 */ /* 0x000fc40007ffe0ff */
[----:B------:R-:W-:Y:S02]  /*0760*/  PRMT R13, RZ, 0x7610, R13 ;  /* 0x00007610ff0d7816 */ /* 0x000fe4000000000d */
[----:B------:R-:W-:Y:S01]  /*0770*/  ISETP.GE.AND P5, PT, R28, R2, PT ;  /* 0x000000021c00720c */ /* 0x000fe20003fa6270 */
[----:B0-----:R-:W-:-:S05]  /*0780*/  @!P1 IMAD.WIDE.U32 R30, R3, 0x2, R30 ;  /* 0x00000002031e9825 */ /* 0x001fca00078e001e */
[----:B------:R0:W2:Y:S01]  /*0790*/  @!P1 LDG.E.U16 R13, desc[UR4][R30.64] ;  /* 0x000000041e0d9981 */ /* 0x0000a2000c1e1500 */
[----:B------:R-:W-:Y:S01]  /*07a0*/  PRMT R16, RZ, 0x7610, R16 ;  /* 0x00007610ff107816 */ /* 0x000fe20000000010 */
[----:B-1----:R-:W-:-:S05]  /*07b0*/  @!P1 IMAD.WIDE.U32 R14, R3, 0x2, R14 ;  /* 0x00000002030e9825 */ /* 0x002fca00078e000e */
[----:B------:R1:W2:Y:S01]  /*07c0*/  @!P1 LDG.E.U16 R16, desc[UR4][R14.64] ;  /* 0x000000040e109981 */ /* 0x0002a2000c1e1500 */
[----:B0-----:R-:W0:Y:S01]  /*07d0*/  @!P5 LDC.64 R30, c[0x0][0x230] ;  /* 0x00008c00ff1edb82 */ /* 0x001e220000000a00 */
[----:B------:R-:W-:-:S07]  /*07e0*/  @!P5 IMAD.IADD R3, R0, 0x1, R28 ;  /* 0x000000010003d824 */ /* 0x000fce00078e021c */
        /* <DEDUP_REMOVED lines=9> */
[----:B-1----:R-:W-:-:S04]  /*0880*/  IADD3 R20, R3, 0x80, RZ ;  /* 0x0000008003147810 */ /* 0x002fc80007ffe0ff */
[----:B------:R-:W-:Y:S01]  /*0890*/  ISETP.GE.AND P4, PT, R20, R2, PT ;  /* 0x000000021400720c */ /* 0x000fe20003f86270 */
[----:B------:R-:W-:-:S05]  /*08a0*/  VIADD R27, R3, 0x100 ;  /* 0x00000100031b7836 */ /* 0x000fca0000000000 */
[----:B------:R-:W-:-:S07]  /*08b0*/  ISETP.GE.AND P1, PT, R27, R2, PT ;  /* 0x000000021b00720c */ /* 0x000fce0003f26270 */
[----:B------:R-:W1:Y:S01]  /*08c0*/  @!P4 LDC R15, c[0x0][0x218] ;  /* 0x00008600ff0fcb82 */ /* 0x000e620000000800 */
[----:B----4-:R-:W-:-:S05]  /*08d0*/  @!P0 HADD2.F32 R25, -RZ, R25.H0_H0 ;  /* 0x20000019ff198230 */ /* 0x010fca0000004100 */
[----:B------:R-:W-:Y:S01]  /*08e0*/  FSETP.GT.OR P2, PT, R25, RZ, P0 ;  /* 0x000000ff1900720b */ /* 0x000fe20000744400 */
[----:B---3--:R-:W-:Y:S02]  /*08f0*/  @!P4 HADD2.F32 R25, -RZ, R22.H0_H0 ;  /* 0x20000016ff19c230 */ /* 0x008fe40000004100 */
[----:B------:R-:W-:Y:S01]  /*0900*/  @!P0 HADD2.F32 R22, -RZ, R23.H0_H0 ;  /* 0x20000017ff168230 */ /* 0x000fe20000004100 */
[----:B------:R-:W-:Y:S02]  /*0910*/  P2R R23, PR, RZ, 0x1 ;  /* 0x00000001ff177803 */ /* 0x000fe40000000000 */
[----:B------:R-:W-:-:S04]  /*0920*/  ISETP.GE.AND P0, PT, R20, R2, PT ;  /* 0x000000021400720c */ /* 0x000fc80003f06270 */
[----:B------:R-:W-:Y:S02]  /*0930*/  FSETP.GT.OR P3, PT, R25, RZ, P0 ;  /* 0x000000ff1900720b */ /* 0x000fe40000764400 */
[----:B------:R-:W-:Y:S01]  /*0940*/  IADD3 R25, R3, 0x180, RZ ;  /* 0x0000018003197810 */ /* 0x000fe20007ffe0ff */
[----:B0-----:R-:W-:Y:S02]  /*0950*/  @!P2 FMUL.FTZ R22, R22, R14 ;  /* 0x0000000e1616a220 */ /* 0x001fe40000410000 */
[----:B------:R-:W0:Y:S01]  /*0960*/  @!P1 LDC R14, c[0x0][0x218] ;  /* 0x00008600ff0e9b82 */ /* 0x000e220000000800 */
[----:B------:R-:W-:-:S03]  /*0970*/  ISETP.GE.AND P2, PT, R25, R2, PT ;  /* 0x000000021900720c */ /* 0x000fc60003f46270 */
[----:B-----5:R-:W-:Y:S02]  /*0980*/  @!P0 HADD2.F32 R24, -RZ, R24.H0_H0 ;  /* 0x20000018ff188230 */ /* 0x020fe40000004100 */
[----:B------:R-:W-:-:S03]  /*0990*/  @!P1 HADD2.F32 R19, -RZ, R19.H0_H0 ;  /* 0x20000013ff139230 */ /* 0x000fc60000004100 */
[----:B-1----:R-:W-:Y:S02]  /*09a0*/  @!P3 FMUL.FTZ R24, R24, R15 ;  /* 0x0000000f1818b220 */ /* 0x002fe40000410000 */
[----:B------:R-:W-:-:S03]  /*09b0*/  FSETP.GT.OR P3, PT, R19, RZ, P1 ;  /* 0x000000ff1300720b */ /* 0x000fc60000f64400 */
[----:B------:R-:W1:Y:S01]  /*09c0*/  @!P2 LDC R15, c[0x0][0x218] ;  /* 0x00008600ff0fab82 */ /* 0x000e620000000800 */
[----:B--2---:R-:W-:Y:S02]  /*09d0*/  @!P1 HADD2.F32 R19, -RZ, R26.H0_H0 ;  /* 0x2000001aff139230 */ /* 0x004fe40000004100 */
[----:B------:R-:W-:-:S07]  /*09e0*/  @!P2 HADD2.F32 R17, -RZ, R17.H0_H0 ;  /* 0x20000011ff11a230 */ /* 0x000fce0000004100 */
[----:B0-----:R-:W-:Y:S01]  /*09f0*/  @!P3 FMUL.FTZ R19, R19, R14 ;  /* 0x0000000e1313b220 */ /* 0x001fe20000410000 */
[----:B------:R-:W-:Y:S01]  /*0a00*/  FSETP.GT.OR P3, PT, R17, RZ, P2 ;  /* 0x000000ff1100720b */ /* 0x000fe20001764400 */
[----:B------:R-:W-:Y:S02]  /*0a10*/  VIADD R17, R3, 0x200 ;  /* 0x0000020003117836 */ /* 0x000fe40000000000 */
[----:B------:R-:W-:-:S10]  /*0a20*/  @!P2 HADD2.F32 R18, -RZ, R18.H0_H0 ;  /* 0x20000012ff12a230 */ /* 0x000fd40000004100 */
[----:B-1----:R-:W-:Y:S01]  /*0a30*/  @!P3 FMUL.FTZ R18, R18, R15 ;  /* 0x0000000f1212b220 */ /* 0x002fe20000410000 */
[----:B------:R-:W-:-:S13]  /*0a40*/  ISETP.GE.AND P3, PT, R17, R2, PT ;  /* 0x000000021100720c */ /* 0x000fda0003f66270 */
[----:B------:R-:W0:Y:S01]  /*0a50*/  @!P3 LDC R14, c[0x0][0x218] ;  /* 0x00008600ff0ebb82 */ /* 0x000e220000000800 */
[----:B------:R-:W-:-:S05]  /*0a60*/  @!P3 HADD2.F32 R13, -RZ, R13.H0_H0 ;  /* 0x2000000dff0db230 */ /* 0x000fca0000004100 */
[----:B------:R-:W-:Y:S01]  /*0a70*/  FSETP.GT.OR P4, PT, R13, RZ, P3 ;  /* 0x000000ff0d00720b */ /* 0x000fe20001f84400 */
[----:B------:R-:W-:Y:S01]  /*0a80*/  @!P3 HADD2.F32 R13, -RZ, R16.H0_H0 ;  /* 0x20000010ff0db230 */ /* 0x000fe20000004100 */
[----:B------:R-:W-:-:S11]  /*0a90*/  IADD3 R15, R3, 0x280, RZ ;  /* 0x00000280030f7810 */ /* 0x000fd60007ffe0ff */
[----:B0-----:R-:W-:Y:S01]  /*0aa0*/  @!P4 FMUL.FTZ R13, R13, R14 ;  /* 0x0000000e0d0dc220 */ /* 0x001fe20000410000 */
[----:B------:R-:W-:Y:S01]  /*0ab0*/  ISETP.GE.AND P4, PT, R15, R2, PT ;  /* 0x000000020f00720c */ /* 0x000fe20003f86270 */
[----:B------:R-:W-:-:S12]  /*0ac0*/  @!P5 VIADD R28, R28, 0x80 ;  /* 0x000000801c1cd836 */ /* 0x000fd80000000000 */
[----:B------:R-:W0:Y:S01]  /*0ad0*/  @!P4 LDC R15, c[0x0][0x218] ;  /* 0x00008600ff0fcb82 */ /* 0x000e220000000800 */
[----:B------:R-:W-:-:S05]  /*0ae0*/  @!P4 HADD2.F32 R11, -RZ, R11.H0_H0 ;  /* 0x2000000bff0bc230 */ /* 0x000fca0000004100 */
[----:B------:R-:W-:Y:S01]  /*0af0*/  FSETP.GT.OR P5, PT, R11, RZ, P4 ;  /* 0x000000ff0b00720b */ /* 0x000fe200027a4400 */
[----:B------:R-:W-:-:S12]  /*0b00*/  @!P4 HADD2.F32 R12, -RZ, R12.H0_H0 ;  /* 0x2000000cff0cc230 */ /* 0x000fd80000004100 */
[----:B0-----:R-:W-:Y:S01]  /*0b10*/  @!P5 FMUL.FTZ R12, R12, R15 ;  /* 0x0000000f0c0cd220 */ /* 0x001fe20000410000 */
[----:B------:R-:W-:-:S13]  /*0b20*/  ISETP.GE.AND P5, PT, R28, R2, PT ;  /* 0x000000021c00720c */ /* 0x000fda0003fa6270 */
[----:B------:R-:W0:Y:S08]  /*0b30*/  @!P5 LDC.64 R16, c[0x0][0x230] ;  /* 0x00008c00ff10db82 */ /* 0x000e300000000a00 */
[----:B------:R-:W1:Y:S01]  /*0b40*/  @!P5 LDC.64 R14, c[0x0][0x238] ;  /* 0x00008e00ff0edb82 */ /* 0x000e620000000a00 */
[----:B------:R-:W-:Y:S02]  /*0b50*/  @!P5 IADD3 R11, R0, R28, RZ ;  /* 0x0000001c000bd210 */ /* 0x000fe40007ffe0ff */
[----:B------:R-:W-:Y:S01]  /*0b60*/  PRMT R27, RZ, 0x7610, R27 ;  /* 0x00007610ff1b7816 */ /* 0x000fe2000000001b */
[----:B------:R-:W-:-:S02]  /*0b70*/  @!P5 VIADD R28, R28, 0x80 ;  /* 0x000000801c1cd836 */ /* 0x000fc40000000000 */
        /* <DEDUP_REMOVED lines=8> */
[----:B------:R-:W-:Y:S02]  /*0c00*/  @!P5 IADD3 R28, R0, R28, RZ ;  /* 0x0000001c001cd210 */ /* 0x000fe40007ffe0ff */
        /* <DEDUP_REMOVED lines=12> */
[----:B------:R-:W-:Y:S02]  /*0cd0*/  @!P1 F2FP.F16.F32.PACK_AB R5, RZ, R19 ;  /* 0x00000013ff05923e */ /* 0x000fe400000000ff */
[----:B------:R-:W-:Y:S02]  /*0ce0*/  @!P2 F2FP.F16.F32.PACK_AB R6, RZ, R18 ;  /* 0x00000012ff06a23e */ /* 0x000fe400000000ff */
[----:B------:R-:W-:-:S02]  /*0cf0*/  @!P3 F2FP.F16.F32.PACK_AB R7, RZ, R13 ;  /* 0x0000000dff07b23e */ /* 0x000fc400000000ff */
[----:B------:R-:W-:Y:S01]  /*0d00*/  @!P4 F2FP.F16.F32.PACK_AB R8, RZ, R12 ;  /* 0x0000000cff08c23e */ /* 0x000fe200000000ff */
[----:B--2---:R-:W-:-:S05]  /*0d10*/  @!P5 HADD2.F32 R27, -RZ, R27.H0_H0 ;  /* 0x2000001bff1bd230 */ /* 0x004fca0000004100 */
[----:B------:R-:W-:Y:S02]  /*0d20*/  FSETP.GT.OR P6, PT, R27, RZ, P5 ;  /* 0x000000ff1b00720b */ /* 0x000fe40002fc4400 */
[----:B------:R-:W-:Y:S01]  /*0d30*/  IADD3 R27, R3, 0x380, RZ ;  /* 0x00000380031b7810 */ /* 0x000fe20007ffe0ff */
[----:B---3--:R-:W-:-:S10]  /*0d40*/  @!P5 HADD2.F32 R11, -RZ, R11.H0_H0 ;  /* 0x2000000bff0bd230 */ /* 0x008fd40000004100 */
[----:B-1----:R-:W-:Y:S01]  /*0d50*/  @!P6 FMUL.FTZ R11, R11, R30 ;  /* 0x0000001e0b0be220 */ /* 0x002fe20000410000 */
[----:B------:R-:W-:-:S13]  /*0d60*/  ISETP.GE.AND P6, PT, R27, R2, PT ;  /* 0x000000021b00720c */ /* 0x000fda0003fc6270 */
[----:B0-----:R-:W0:Y:S01]  /*0d70*/  @!P6 LDC R15, c[0x0][0x218] ;  /* 0x00008600ff0feb82 */ /* 0x001e220000000800 */
[----:B----4-:R-:W-:-:S05]  /*0d80*/  @!P6 HADD2.F32 R26, -RZ, R26.H0_H0 ;  /* 0x2000001aff1ae230 */ /* 0x010fca0000004100 */
[----:B------:R-:W-:Y:S01]  /*0d90*/  FSETP.GT.OR P0, PT, R26, RZ, P6 ;  /* 0x000000ff1a00720b */ /* 0x000fe20003704400 */
[----:B-----5:R-:W-:-:S12]  /*0da0*/  @!P6 HADD2.F32 R28, -RZ, R28.H0_H0 ;  /* 0x2000001cff1ce230 */ /* 0x020fd80000004100 */
[----:B0-----:R-:W-:Y:S01]  /*0db0*/  @!P0 FMUL.FTZ R28, R28, R15 ;  /* 0x0000000f1c1c8220 */ /* 0x001fe20000410000 */
[----:B------:R-:W-:-:S13]  /*0dc0*/  ISETP.NE.AND P0, PT, R25, RZ, PT ;  /* 0x000000ff1900720c */ /* 0x000fda0003f05270 */
[----:B------:R-:W-:Y:S02]  /*0dd0*/  @!P0 F2FP.F16.F32.PACK_AB R4, RZ, R24 ;  /* 0x00000018ff04823e */ /* 0x000fe400000000ff */
[----:B------:R-:W-:-:S13]  /*0de0*/  ISETP.NE.AND P0, PT, R23, RZ, PT ;  /* 0x000000ff1700720c */ /* 0x000fda0003f05270 */
[----:B------:R-:W0:Y:S01]  /*0df0*/  @!P0 LDC.64 R14, c[0x0][0x228] ;  /* 0x00008a00ff0e8b82 */ /* 0x000e220000000a00 */
[----:B------:R-:W-:Y:S01]  /*0e00*/  @!P0 IMAD.IADD R17, R0, 0x1, R3 ;  /* 0x0000000100118824 */ /* 0x000fe200078e0203 */
[----:B------:R-:W-:Y:S02]  /*0e10*/  @!P0 F2FP.F16.F32.PACK_AB R21, RZ, R22 ;  /* 0x00000016ff15823e */ /* 0x000fe400000000ff */
[----:B------:R-:W-:Y:S01]  /*0e20*/  @!P0 MOV R3, R20 ;  /* 0x0000001400038202 */ /* 0x000fe20000000f00 */
[----:B0-----:R-:W-:-:S05]  /*0e30*/  @!P0 IMAD.WIDE.U32 R14, R17, 0x2, R14 ;  /* 0x00000002110e8825 */ /* 0x001fca00078e000e */
[----:B------:R0:W-:Y:S01]  /*0e40*/  @!P0 STG.E.U16 desc[UR4][R14.64], R21 ;  /* 0x000000150e008986 */ /* 0x0001e2000c101504 */
[----:B------:R-:W-:Y:S02]  /*0e50*/  ISETP.GE.AND P0, PT, R3, R2, PT ;  /* 0x000000020300720c */ /* 0x000fe40003f06270 */
[----:B------:R-:W-:Y:S02]  /*0e60*/  @!P5 F2FP.F16.F32.PACK_AB R9, RZ, R11 ;  /* 0x0000000bff09d23e */ /* 0x000fe400000000ff */
[----:B------:R-:W-:-:S09]  /*0e70*/  @!P6 F2FP.F16.F32.PACK_AB R10, RZ, R28 ;  /* 0x0000001cff0ae23e */ /* 0x000fd200000000ff */
[----:B0-----:R-:W-:Y:S05]  /*0e80*/  @P0 BRA `(.L_x_1694) ;  /* 0x0000000000300947 */ /* 0x001fea0003800000 */
[----:B------:R-:W0:Y:S01]  /*0e90*/  LDC.64 R12, c[0x0][0x228] ;  /* 0x00008a00ff0c7b82 */ /* 0x000e220000000a00 */
[----:B------:R-:W-:Y:S01]  /*0ea0*/  IADD3 R11, R0, R3, RZ ;  /* 0x00000003000b7210 */ /* 0x000fe20007ffe0ff */
[----:B------:R-:W-:-:S05]  /*0eb0*/  VIADD R3, R3, 0x80 ;  /* 0x0000008003037836 */ /* 0x000fca0000000000 */
[----:B------:R-:W-:Y:S01]  /*0ec0*/  ISETP.GE.AND P0, PT, R3, R2, PT ;  /* 0x000000020300720c */ /* 0x000fe20003f06270 */
[----:B0-----:R-:W-:-:S05]  /*0ed0*/  IMAD.WIDE.U32 R12, R11, 0x2, R12 ;  /* 0x000000020b0c7825 */ /* 0x001fca00078e000c */
[----:B------:R0:W-:Y:S07]  /*0ee0*/  STG.E.U16 desc[UR4][R12.64], R4 ;  /* 0x000000040c007986 */ /* 0x0001ee000c101504 */
[----:B------:R-:W-:Y:S05]  /*0ef0*/  @P0 BRA `(.L_x_1695) ;  /* 0x0000000000300947 */ /* 0x000fea0003800000 */
[----:B0-----:R-:W0:Y:S01]  /*0f00*/  LDC.64 R12, c[0x0][0x228] ;  /* 0x00008a00ff0c7b82 */ /* 0x001e220000000a00 */
[----:B------:R-:W-:Y:S02]  /*0f10*/  IADD3 R11, R0, R3, RZ ;  /* 0x00000003000b7210 */ /* 0x000fe40007ffe0ff */
[----:B------:R-:W-:-:S03]  /*0f20*/  IADD3 R3, R3, 0x80, RZ ;  /* 0x0000008003037810 */ /* 0x000fc60007ffe0ff */
[----:B0-----:R-:W-:-:S05]  /*0f30*/  IMAD.WIDE.U32 R12, R11, 0x2, R12 ;  /* 0x000000020b0c7825 */ /* 0x001fca00078e000c */
[----:B------:R0:W-:Y:S02]  /*0f40*/  STG.E.U16 desc[UR4][R12.64], R5 ;  /* 0x000000050c007986 */ /* 0x0001e4000c101504 */
.L_x_1694:
[----:B------:R-:W-:-:S13]  /*0f50*/  ISETP.GE.AND P0, PT, R3, R2, PT ;  /* 0x000000020300720c */ /* 0x000fda0003f06270 */
[----:B------:R-:W-:Y:S05]  /*0f60*/  @P0 BRA `(.L_x_1696) ;  /* 0x0000000000300947 */ /* 0x000fea0003800000 */
[----:B0-----:R-:W0:Y:S01]  /*0f70*/  LDC.64 R4, c[0x0][0x228] ;  /* 0x00008a00ff047b82 */ /* 0x001e220000000a00 */
[----:B------:R-:W-:Y:S01]  /*0f80*/  IMAD.IADD R11, R0, 0x1, R3 ;  /* 0x00000001000b7824 */ /* 0x000fe200078e0203 */
[----:B------:R-:W-:-:S03]  /*0f90*/  IADD3 R3, R3, 0x80, RZ ;  /* 0x0000008003037810 */ /* 0x000fc60007ffe0ff */
[----:B0-----:R-:W-:-:S05]  /*0fa0*/  IMAD.WIDE.U32 R4, R11, 0x2, R4 ;  /* 0x000000020b047825 */ /* 0x001fca00078e0004 */
[----:B------:R1:W-:Y:S02]  /*0fb0*/  STG.E.U16 desc[UR4][R4.64], R6 ;  /* 0x0000000604007986 */ /* 0x0003e4000c101504 */
.L_x_1695:
[----:B------:R-:W-:-:S13]  /*0fc0*/  ISETP.GE.AND P0, PT, R3, R2, PT ;  /* 0x000000020300720c */ /* 0x000fda0003f06270 */
[----:B------:R-:W-:Y:S05]  /*0fd0*/  @P0 BRA `(.L_x_1697) ;  /* 0x0000000000340947 */ /* 0x000fea0003800000 */
[----:B01----:R-:W0:Y:S01]  /*0fe0*/  LDC.64 R4, c[0x0][0x228] ;  /* 0x00008a00ff047b82 */ /* 0x003e220000000a00 */
[----:B------:R-:W-:Y:S01]  /*0ff0*/  IADD3 R11, R0, R3, RZ ;  /* 0x00000003000b7210 */ /* 0x000fe20007ffe0ff */
[----:B------:R-:W-:-:S04]  /*1000*/  VIADD R3, R3, 0x80 ;  /* 0x0000008003037836 */ /* 0x000fc80000000000 */
[----:B0-----:R-:W-:-:S05]  /*1010*/  IMAD.WIDE.U32 R4, R11, 0x2, R4 ;  /* 0x000000020b047825 */ /* 0x001fca00078e0004 */
[----:B------:R1:W-:Y:S02]  /*1020*/  STG.E.U16 desc[UR4][R4.64], R7 ;  /* 0x0000000704007986 */ /* 0x0003e4000c101504 */
.L_x_1696:
[----:B------:R-:W-:-:S13]  /*1030*/  ISETP.GE.AND P0, PT, R3, R2, PT ;  /* 0x000000020300720c */ /* 0x000fda0003f06270 */
[----:B------:R-:W-:Y:S05]  /*1040*/  @P0 BREAK B1 ;  /* 0x0000000000010942 */ /* 0x000fea0003800000 */
[----:B------:R-:W-:Y:S05]  /*1050*/  @P0 BRA `(.L_x_1698) ;  /* 0x0000000000300947 */ /* 0x000fea0003800000 */
[----:B01----:R-:W0:Y:S01]  /*1060*/  LDC.64 R4, c[0x0][0x228] ;  /* 0x00008a00ff047b82 */ /* 0x003e220000000a00 */
[----:B------:R-:W-:Y:S02]  /*1070*/  IADD3 R7, R0, R3, RZ ;  /* 0x0000000300077210 */ /* 0x000fe40007ffe0ff */
[----:B------:R-:W-:-:S03]  /*1080*/  IADD3 R3, R3, 0x80, RZ ;  /* 0x0000008003037810 */ /* 0x000fc60007ffe0ff */
[----:B0-----:R-:W-:-:S05]  /*1090*/  IMAD.WIDE.U32 R4, R7, 0x2, R4 ;  /* 0x0000000207047825 */ /* 0x001fca00078e0004 */
[----:B------:R2:W-:Y:S02]  /*10a0*/  STG.E.U16 desc[UR4][R4.64], R8 ;  /* 0x0000000804007986 */ /* 0x0005e4000c101504 */
.L_x_1697:
[----:B------:R-:W-:Y:S05]  /*10b0*/  BSYNC B1 ;  /* 0x0000000000017941 */ /* 0x000fea0003800000 */
.L_x_1693:
[----:B------:R-:W-:-:S13]  /*10c0*/  ISETP.GE.AND P0, PT, R3, R2, PT ;  /* 0x000000020300720c */ /* 0x000fda0003f06270 */
[----:B012---:R-:W0:Y:S01]  /*10d0*/  @!P0 LDC.64 R4, c[0x0][0x228] ;  /* 0x00008a00ff048b82 */ /* 0x007e220000000a00 */
[----:B------:R-:W-:Y:S01]  /*10e0*/  @!P0 IMAD.IADD R7, R0, 0x1, R3 ;  /* 0x0000000100078824 */ /* 0x000fe200078e0203 */
[----:B------:R-:W-:-:S03]  /*10f0*/  @!P0 IADD3 R3, R3, 0x80, RZ ;  /* 0x0000008003038810 */ /* 0x000fc60007ffe0ff */
[----:B0-----:R-:W-:-:S05]  /*1100*/  @!P0 IMAD.WIDE.U32 R4, R7, 0x2, R4 ;  /* 0x0000000207048825 */ /* 0x001fca00078e0004 */
[----:B------:R2:W-:Y:S02]  /*1110*/  @!P0 STG.E.U16 desc[UR4][R4.64], R9 ;  /* 0x0000000904008986 */ /* 0x0005e4000c101504 */
.L_x_1698:
[----:B------:R-:W-:Y:S05]  /*1120*/  BSYNC B0 ;  /* 0x0000000000007941 */ /* 0x000fea0003800000 */
.L_x_1692:
[----:B------:R-:W-:Y:S05]  /*1130*/  WARPSYNC.ALL ;  /* 0x0000000000007948 */ /* 0x000fea0003800000 */
[----:B------:R-:W-:-:S13]  /*1140*/  ISETP.GE.AND P0, PT, R3, R2, PT ;  /* 0x000000020300720c */ /* 0x000fda0003f06270 */
[----:B------:R-:W-:Y:S05]  /*1150*/  @P0 EXIT ;  /* 0x000000000000094d */ /* 0x000fea0003800000 */
[----:B012---:R-:W0:Y:S01]  /*1160*/  LDC.64 R4, c[0x0][0x228] ;  /* 0x00008a00ff047b82 */ /* 0x007e220000000a00 */
[----:B------:R-:W-:-:S05]  /*1170*/  IADD3 R3, R0, R3, RZ ;  /* 0x0000000300037210 */ /* 0x000fca0007ffe0ff */
[----:B0-----:R-:W-:-:S05]  /*1180*/  IMAD.WIDE.U32 R2, R3, 0x2, R4 ;  /* 0x0000000203027825 */ /* 0x001fca00078e0004 */
[----:B------:R-:W-:Y:S01]  /*1190*/  STG.E.U16 desc[UR4][R2.64], R10 ;  /* 0x0000000a02007986 */ /* 0x000fe2000c101504 */
[----:B------:R-:W-:Y:S05]  /*11a0*/  EXIT ;  /* 0x000000000000794d */ /* 0x000fea0003800000 */
.L_x_1699:
        /* <DEDUP_REMOVED lines=13> */
.L_x_5689:


//--------------------- .text._ZN2at6native29vectorized_elementwise_kernelILi4EZZZNS0_66_GLOBAL__N__d53a5ca4_28_ActivationLeakyReluKernel_cu_f5210f67_355426leaky_relu_backward_kernelERNS_18TensorIteratorBaseERKN3c106ScalarEENKUlvE_clEvENKUlvE1_clEvEUlNS5_4HalfESB_E_St5arrayIPcLm3EEEEviT0_T1_ --------------------------
	.section	.text._ZN2at6native29vectorized_elementwise_kernelILi4EZZZNS0_66_GLOBAL__N__d53a5ca4_28_ActivationLeakyReluKernel_cu_f5210f67_355426leaky_relu_backward_kernelERNS_18TensorIteratorBaseERKN3c106ScalarEENKUlvE_clEvENKUlvE1_clEvEUlNS5_4HalfESB_E_St5arrayIPcLm3EEEEviT0_T1_,"ax",@progbits
	.align	128
        .global         _ZN2at6native29vectorized_elementwise_kernelILi4EZZZNS0_66_GLOBAL__N__d53a5ca4_28_ActivationLeakyReluKernel_cu_f5210f67_355426leaky_relu_backward_kernelERNS_18TensorIteratorBaseERKN3c106ScalarEENKUlvE_clEvENKUlvE1_clEvEUlNS5_4HalfESB_E_St5arrayIPcLm3EEEEviT0_T1_
        .type           _ZN2at6native29vectorized_elementwise_kernelILi4EZZZNS0_66_GLOBAL__N__d53a5ca4_28_ActivationLeakyReluKernel_cu_f5210f67_355426leaky_relu_backward_kernelERNS_18TensorIteratorBaseERKN3c106ScalarEENKUlvE_clEvENKUlvE1_clEvEUlNS5_4HalfESB_E_St5arrayIPcLm3EEEEviT0_T1_,@function
        .size           _ZN2at6native29vectorized_elementwise_kernelILi4EZZZNS0_66_GLOBAL__N__d53a5ca4_28_ActivationLeakyReluKernel_cu_f5210f67_355426leaky_relu_backward_kernelERNS_18TensorIteratorBaseERKN3c106ScalarEENKUlvE_clEvENKUlvE1_clEvEUlNS5_4HalfESB_E_St5arrayIPcLm3EEEEviT0_T1_,(.L_x_5690 - _ZN2at6native29vectorized_elementwise_kernelILi4EZZZNS0_66_GLOBAL__N__d53a5ca4_28_ActivationLeakyReluKernel_cu_f5210f67_355426leaky_relu_backward_kernelERNS_18TensorIteratorBaseERKN3c106ScalarEENKUlvE_clEvENKUlvE1_clEvEUlNS5_4HalfESB_E_St5arrayIPcLm3EEEEviT0_T1_)
        .other          _ZN2at6native29vectorized_elementwise_kernelILi4EZZZNS0_66_GLOBAL__N__d53a5ca4_28_ActivationLeakyReluKernel_cu_f5210f67_355426leaky_relu_backward_kernelERNS_18TensorIteratorBaseERKN3c106ScalarEENKUlvE_clEvENKUlvE1_clEvEUlNS5_4HalfESB_E_St5arrayIPcLm3EEEEviT0_T1_,@"STO_CUDA_ENTRY STV_DEFAULT"
_ZN2at6native29vectorized_elementwise_kernelILi4EZZZNS0_66_GLOBAL__N__d53a5ca4_28_ActivationLeakyReluKernel_cu_f5210f67_355426leaky_relu_backward_kernelERNS_18TensorIteratorBaseERKN3c106ScalarEENKUlvE_clEvENKUlvE1_clEvEUlNS5_4HalfESB_E_St5arrayIPcLm3EEEEviT0_T1_:
.text._ZN2at6native29vectorized_elementwise_kernelILi4EZZZNS0_66_GLOBAL__N__d53a5ca4_28_ActivationLeakyReluKernel_cu_f5210f67_355426leaky_relu_backward_kernelERNS_18TensorIteratorBaseERKN3c106ScalarEENKUlvE_clEvENKUlvE1_clEvEUlNS5_4HalfESB_E_St5arrayIPcLm3EEEEviT0_T1_:
        /* <DEDUP_REMOVED lines=22> */
[----:B------:R-:W-:-:S04]  /*0160*/  IMAD.WIDE R10, R2, 0x8, R10 ;  /* 0x00000008020a7825 */ /* 0x000fc800078e020a */
[--C-:B----4-:R-:W-:Y:S02]  /*0170*/  HADD2.F32 R3, -RZ, R18.reuse.H0_H0 ;  /* 0x20000012ff037230 */ /* 0x110fe40000004100 */
[----:B------:R-:W-:Y:S02]  /*0180*/  HADD2.F32 R16, -RZ, R18.H1_H1 ;  /* 0x30000012ff107230 */ /* 0x000fe40000004100 */
[----:B--2---:R-:W-:Y:S01]  /*0190*/  HADD2.F32 R12, -RZ, R9.H0_H0 ;  /* 0x20000009ff0c7230 */ /* 0x004fe20000004100 */
[----:B------:R-:W-:Y:S01]  /*01a0*/  FSETP.GT.FTZ.AND P6, PT, R3, RZ, PT ;  /* 0x000000ff0300720b */ /* 0x000fe20003fd4000 */
[--C-:B------:R-:W-:Y:S01]  /*01b0*/  HADD2.F32 R3, -RZ, R8.reuse.H0_H0 ;  /* 0x20000008ff037230 */ /* 0x100fe20000004100 */
[----:B------:R-:W-:Y:S01]  /*01c0*/  FSETP.GT.FTZ.AND P5, PT, R16, RZ, PT ;  /* 0x000000ff1000720b */ /* 0x000fe20003fb4000 */
[----:B------:R-:W-:Y:S01]  /*01d0*/  HADD2.F32 R8, -RZ, R8.H1_H1 ;  /* 0x30000008ff087230 */ /* 0x000fe20000004100 */
[----:B------:R-:W-:Y:S01]  /*01e0*/  FSETP.GT.FTZ.AND P0, PT, R12, RZ, PT ;  /* 0x000000ff0c00720b */ /* 0x000fe20003f14000 */
[--C-:B------:R-:W-:Y:S01]  /*01f0*/  HADD2.F32 R17, -RZ, R19.reuse.H0_H0 ;  /* 0x20000013ff117230 */ /* 0x100fe20000004100 */
[----:B------:R-:W-:Y:S01]  /*0200*/  FSETP.GT.FTZ.AND P2, PT, R3, RZ, PT ;  /* 0x000000ff0300720b */ /* 0x000fe20003f54000 */
[----:B-----5:R-:W-:Y:S01]  /*0210*/  HADD2.F32 R3, -RZ, R4.H0_H0 ;  /* 0x20000004ff037230 */ /* 0x020fe20000004100 */
[----:B------:R-:W-:Y:S01]  /*0220*/  FSETP.GT.FTZ.AND P1, PT, R8, RZ, PT ;  /* 0x000000ff0800720b */ /* 0x000fe20003f34000 */
[----:B------:R-:W-:Y:S01]  /*0230*/  HADD2.F32 R18, -RZ, R19.H1_H1 ;  /* 0x30000013ff127230 */ /* 0x000fe20000004100 */
[----:B------:R-:W-:Y:S01]  /*0240*/  FSETP.GT.FTZ.AND P4, PT, R17, RZ, PT ;  /* 0x000000ff1100720b */ /* 0x000fe20003f94000 */
[----:B------:R-:W-:-:S02]  /*0250*/  HADD2.F32 R9, -RZ, R9.H1_H1 ;  /* 0x30000009ff097230 */ /* 0x000fc40000004100 */
[----:B------:R-:W-:Y:S01]  /*0260*/  @!P6 FMUL.FTZ R3, R3, UR6 ;  /* 0x000000060303ec20 */ /* 0x000fe20008410000 */
[----:B------:R-:W-:Y:S01]  /*0270*/  FSETP.GT.FTZ.AND P3, PT, R18, RZ, PT ;  /* 0x000000ff1200720b */ /* 0x000fe20003f74000 */
[--C-:B------:R-:W-:Y:S01]  /*0280*/  HADD2.F32 R8, -RZ, R6.reuse.H0_H0 ;  /* 0x20000006ff087230 */ /* 0x100fe20000004100 */
[----:B------:R-:W-:Y:S01]  /*0290*/  FSETP.GT.FTZ.AND P6, PT, R9, RZ, PT ;  /* 0x000000ff0900720b */ /* 0x000fe20003fd4000 */
[----:B------:R-:W-:Y:S02]  /*02a0*/  HADD2.F32 R9, -RZ, R6.H1_H1 ;  /* 0x30000006ff097230 */ /* 0x000fe40000004100 */
[----:B------:R-:W-:Y:S02]  /*02b0*/  HADD2.F32 R0, -RZ, R5.H0_H0 ;  /* 0x20000005ff007230 */ /* 0x000fe40000004100 */
[----:B------:R-:W-:Y:S01]  /*02c0*/  @!P2 FMUL.FTZ R8, R8, UR6 ;  /* 0x000000060808ac20 */ /* 0x000fe20008410000 */
[----:B------:R-:W-:Y:S02]  /*02d0*/  HADD2.F32 R6, -RZ, R7.H0_H0 ;  /* 0x20000007ff067230 */ /* 0x000fe40000004100 */
[----:B------:R-:W-:Y:S01]  /*02e0*/  @!P1 FMUL.FTZ R9, R9, UR6 ;  /* 0x0000000609099c20 */ /* 0x000fe20008410000 */
[----:B------:R-:W-:-:S02]  /*02f0*/  HADD2.F32 R4, -RZ, R4.H1_H1 ;  /* 0x30000004ff047230 */ /* 0x000fc40000004100 */
[----:B------:R-:W-:Y:S01]  /*0300*/  @!P4 FMUL.FTZ R0, R0, UR6 ;  /* 0x000000060000cc20 */ /* 0x000fe20008410000 */
[----:B------:R-:W-:Y:S02]  /*0310*/  HADD2.F32 R5, -RZ, R5.H1_H1 ;  /* 0x30000005ff057230 */ /* 0x000fe40000004100 */
[----:B------:R-:W-:Y:S01]  /*0320*/  @!P0 FMUL.FTZ R6, R6, UR6 ;  /* 0x0000000606068c20 */ /* 0x000fe20008410000 */
[----:B------:R-:W-:Y:S02]  /*0330*/  HADD2.F32 R7, -RZ, R7.H1_H1 ;  /* 0x30000007ff077230 */ /* 0x000fe40000004100 */
[----:B------:R-:W-:Y:S01]  /*0340*/  @!P5 FMUL.FTZ R4, R4, UR6 ;  /* 0x000000060404dc20 */ /* 0x000fe20008410000 */
[----:B------:R-:W-:Y:S01]  /*0350*/  F2FP.F16.F32.PACK_AB R8, R9, R8 ;  /* 0x000000080908723e */ /* 0x000fe200000000ff */
[----:B------:R-:W-:Y:S01]  /*0360*/  @!P3 FMUL.FTZ R5, R5, UR6 ;  /* 0x000000060505bc20 */ /* 0x000fe20008410000 */
[----:B------:R-:W-:Y:S02]  /*0370*/  @!P6 FMUL.FTZ R7, R7, UR6 ;  /* 0x000000060707ec20 */ /* 0x000fe40008410000 */
[----:B------:R-:W-:-:S02]  /*0380*/  F2FP.F16.F32.PACK_AB R4, R4, R3 ;  /* 0x000000030404723e */ /* 0x000fc400000000ff */
[----:B------:R-:W-:Y:S02]  /*0390*/  F2FP.F16.F32.PACK_AB R5, R5, R0 ;  /* 0x000000000505723e */ /* 0x000fe400000000ff */
[----:B------:R-:W-:-:S03]  /*03a0*/  F2FP.F16.F32.PACK_AB R9, R7, R6 ;  /* 0x000000060709723e */ /* 0x000fc600000000ff */
[----:B------:R-:W-:Y:S04]  /*03b0*/  STG.E.64 desc[UR4][R10.64], R4 ;  /* 0x000000040a007986 */ /* 0x000fe8000c101b04 */
[----:B------:R-:W-:Y:S01]  /*03c0*/  STG.E.64 desc[UR4][R10.64+0x400], R8 ;  /* 0x000400080a007986 */ /* 0x000fe2000c101b04 */
[----:B------:R-:W-:Y:S05]  /*03d0*/  EXIT ;  /* 0x000000000000794d */ /* 0x000fea0003800000 */
.L_x_1700:
        /* <DEDUP_REMOVED lines=177> */
.L_x_1703:
[----:B------:R-:W-:-:S13]  /*0ef0*/  ISETP.GE.AND P0, PT, R3, R2, PT ;  /* 0x000000020300720c */ /* 0x000fda0003f06270 */
[----:B------:R-:W-:Y:S05]  /*0f00*/  @P0 BRA `(.L_x_1705) ;  /* 0x0000000000300947 */ /* 0x000fea0003800000 */
[----:B0-----:R-:W0:Y:S01]  /*0f10*/  LDC.64 R4, c[0x0][0x228] ;  /* 0x00008a00ff047b82 */ /* 0x001e220000000a00 */
[----:B------:R-:W-:Y:S01]  /*0f20*/  IMAD.IADD R11, R0, 0x1, R3 ;  /* 0x00000001000b7824 */ /* 0x000fe200078e0203 */
[----:B------:R-:W-:-:S03]  /*0f30*/  IADD3 R3, R3, 0x80, RZ ;  /* 0x0000008003037810 */ /* 0x000fc60007ffe0ff */
[----:B0-----:R-:W-:-:S05]  /*0f40*/  IMAD.WIDE.U32 R4, R11, 0x2, R4 ;  /* 0x000000020b047825 */ /* 0x001fca00078e0004 */
[----:B------:R1:W-:Y:S02]  /*0f50*/  STG.E.U16 desc[UR4][R4.64], R6 ;  /* 0x0000000604007986 */ /* 0x0003e4000c101504 */
.L_x_1704:
[----:B------:R-:W-:-:S13]  /*0f60*/  ISETP.GE.AND P0, PT, R3, R2, PT ;  /* 0x000000020300720c */ /* 0x000fda0003f06270 */
[----:B------:R-:W-:Y:S05]  /*0f70*/  @P0 BRA `(.L_x_1706) ;  /* 0x0000000000340947 */ /* 0x000fea0003800000 */
[----:B01----:R-:W0:Y:S01]  /*0f80*/  LDC.64 R4, c[0x0][0x228] ;  /* 0x00008a00ff047b82 */ /* 0x003e220000000a00 */
[----:B------:R-:W-:Y:S01]  /*0f90*/  IADD3 R11, R0, R3, RZ ;  /* 0x00000003000b7210 */ /* 0x000fe20007ffe0ff */
[----:B------:R-:W-:-:S04]  /*0fa0*/  VIADD R3, R3, 0x80 ;  /* 0x0000008003037836 */ /* 0x000fc80000000000 */
[----:B0-----:R-:W-:-:S05]  /*0fb0*/  IMAD.WIDE.U32 R4, R11, 0x2, R4 ;  /* 0x000000020b047825 */ /* 0x001fca00078e0004 */
[----:B------:R1:W-:Y:S02]  /*0fc0*/  STG.E.U16 desc[UR4][R4.64], R7 ;  /* 0x0000000704007986 */ /* 0x0003e4000c101504 */
.L_x_1705:
        /* <DEDUP_REMOVED lines=8> */
.L_x_1706:
[----:B------:R-:W-:Y:S05]  /*1050*/  BSYNC B1 ;  /* 0x0000000000017941 */ /* 0x000fea0003800000 */
.L_x_1702:
[----:B------:R-:W-:-:S13]  /*1060*/  ISETP.GE.AND P0, PT, R3, R2, PT ;  /* 0x000000020300720c */ /* 0x000fda0003f06270 */
[----:B012---:R-:W0:Y:S01]  /*1070*/  @!P0 LDC.64 R4, c[0x0][0x228] ;  /* 0x00008a00ff048b82 */ /* 0x007e220000000a00 */
[----:B------:R-:W-:Y:S01]  /*1080*/  @!P0 IMAD.IADD R7, R0, 0x1, R3 ;  /* 0x0000000100078824 */ /* 0x000fe200078e0203 */
[----:B------:R-:W-:-:S03]  /*1090*/  @!P0 IADD3 R3, R3, 0x80, RZ ;  /* 0x0000008003038810 */ /* 0x000fc60007ffe0ff */
[----:B0-----:R-:W-:-:S05]  /*10a0*/  @!P0 IMAD.WIDE.U32 R4, R7, 0x2, R4 ;  /* 0x0000000207048825 */ /* 0x001fca00078e0004 */
[----:B------:R2:W-:Y:S02]  /*10b0*/  @!P0 STG.E.U16 desc[UR4][R4.64], R9 ;  /* 0x0000000904008986 */ /* 0x0005e4000c101504 */
.L_x_1707:
[----:B------:R-:W-:Y:S05]  /*10c0*/  BSYNC B0 ;  /* 0x0000000000007941 */ /* 0x000fea0003800000 */
.L_x_1701:
        /* <DEDUP_REMOVED lines=8> */
.L_x_1708:
        /* <DEDUP_REMOVED lines=11> */
.L_x_5690:


//--------------------- .text._ZN2at6native29vectorized_elementwise_kernelILi8EZZZNS0_66_GLOBAL__N__d53a5ca4_28_ActivationLeakyReluKernel_cu_f5210f67_355426leaky_relu_backward_kernelERNS_18TensorIteratorBaseERKN3c106ScalarEENKUlvE_clEvENKUlvE1_clEvEUlNS5_4HalfESB_E_St5arrayIPcLm3EEEEviT0_T1_ --------------------------
	.section	.text._ZN2at6native29vectorized_elementwise_kernelILi8EZZZNS0_66_GLOBAL__N__d53a5ca4_28_ActivationLeakyReluKernel_cu_f5210f67_355426leaky_relu_backward_kernelERNS_18TensorIteratorBaseERKN3c106ScalarEENKUlvE_clEvENKUlvE1_clEvEUlNS5_4HalfESB_E_St5arrayIPcLm3EEEEviT0_T1_,"ax",@progbits
	.align	128
        .global         _ZN2at6native29vectorized_elementwise_kernelILi8EZZZNS0_66_GLOBAL__N__d53a5ca4_28_ActivationLeakyReluKernel_cu_f5210f67_355426leaky_relu_backward_kernelERNS_18TensorIteratorBaseERKN3c106ScalarEENKUlvE_clEvENKUlvE1_clEvEUlNS5_4HalfESB_E_St5arrayIPcLm3EEEEviT0_T1_
        .type           _ZN2at6native29vectorized_elementwise_kernelILi8EZZZNS0_66_GLOBAL__N__d53a5ca4_28_ActivationLeakyReluKernel_cu_f5210f67_355426leaky_relu_backward_kernelERNS_18TensorIteratorBaseERKN3c106ScalarEENKUlvE_clEvENKUlvE1_clEvEUlNS5_4HalfESB_E_St5arrayIPcLm3EEEEviT0_T1_,@function
        .size           _ZN2at6native29vectorized_elementwise_kernelILi8EZZZNS0_66_GLOBAL__N__d53a5ca4_28_ActivationLeakyReluKernel_cu_f5210f67_355426leaky_relu_backward_kernelERNS_18TensorIteratorBaseERKN3c106ScalarEENKUlvE_clEvENKUlvE1_clEvEUlNS5_4HalfESB_E_St5arrayIPcLm3EEEEviT0_T1_,(.L_x_5691 - _ZN2at6native29vectorized_elementwise_kernelILi8EZZZNS0_66_GLOBAL__N__d53a5ca4_28_ActivationLeakyReluKernel_cu_f5210f67_355426leaky_relu_backward_kernelERNS_18TensorIteratorBaseERKN3c106ScalarEENKUlvE_clEvENKUlvE1_clEvEUlNS5_4HalfESB_E_St5arrayIPcLm3EEEEviT0_T1_)
        .other          _ZN2at6native29vectorized_elementwise_kernelILi8EZZZNS0_66_GLOBAL__N__d53a5ca4_28_ActivationLeakyReluKernel_cu_f5210f67_355426leaky_relu_backward_kernelERNS_18TensorIteratorBaseERKN3c106ScalarEENKUlvE_clEvENKUlvE1_clEvEUlNS5_4HalfESB_E_St5arrayIPcLm3EEEEviT0_T1_,@"STO_CUDA_ENTRY STV_DEFAULT"
_ZN2at6native29vectorized_elementwise_kernelILi8EZZZNS0_66_GLOBAL__N__d53a5ca4_28_ActivationLeakyReluKernel_cu_f5210f67_355426leaky_relu_backward_kernelERNS_18TensorIteratorBaseERKN3c106ScalarEENKUlvE_clEvENKUlvE1_clEvEUlNS5_4HalfESB_E_St5arrayIPcLm3EEEEviT0_T1_:
.text._ZN2at6native29vectorized_elementwise_kernelILi8EZZZNS0_66_GLOBAL__N__d53a5ca4_28_ActivationLeakyReluKernel_cu_f5210f67_355426leaky_relu_backward_kernelERNS_18TensorIteratorBaseERKN3c106ScalarEENKUlvE_clEvENKUlvE1_clEvEUlNS5_4HalfESB_E_St5arrayIPcLm3EEEEviT0_T1_:
        /* <DEDUP_REMOVED lines=21> */
[--C-:B--2---:R-:W-:Y:S02]  /*0150*/  HADD2.F32 R3, -RZ, R4.reuse.H0_H0 ;  /* 0x20000004ff037230 */ /* 0x104fe40000004100 */
[--C-:B------:R-:W-:Y:S02]  /*0160*/  HADD2.F32 R14, -RZ, R5.reuse.H0_H0 ;  /* 0x20000005ff0e7230 */ /* 0x100fe40000004100 */
[----:B------:R-:W-:Y:S01]  /*0170*/  HADD2.F32 R15, -RZ, R5.H1_H1 ;  /* 0x30000005ff0f7230 */ /* 0x000fe20000004100 */
[----:B------:R-:W-:Y:S01]  /*0180*/  FSETP.GT.FTZ.AND P6, PT, R3, RZ, PT ;  /* 0x000000ff0300720b */ /* 0x000fe20003fd4000 */
[----:B------:R-:W-:Y:S01]  /*0190*/  HADD2.F32 R3, -RZ, R4.H1_H1 ;  /* 0x30000004ff037230 */ /* 0x000fe20000004100 */
[----:B------:R-:W-:Y:S01]  /*01a0*/  FSETP.GT.FTZ.AND P4, PT, R14, RZ, PT ;  /* 0x000000ff0e00720b */ /* 0x000fe20003f94000 */
[--C-:B------:R-:W-:Y:S01]  /*01b0*/  HADD2.F32 R16, -RZ, R6.reuse.H0_H0 ;  /* 0x20000006ff107230 */ /* 0x100fe20000004100 */
[----:B------:R-:W-:Y:S01]  /*01c0*/  FSETP.GT.FTZ.AND P3, PT, R15, RZ, PT ;  /* 0x000000ff0f00720b */ /* 0x000fe20003f74000 */
[----:B------:R-:W-:Y:S01]  /*01d0*/  HADD2.F32 R6, -RZ, R6.H1_H1 ;  /* 0x30000006ff067230 */ /* 0x000fe20000004100 */
[----:B------:R-:W-:Y:S01]  /*01e0*/  FSETP.GT.FTZ.AND P5, PT, R3, RZ, PT ;  /* 0x000000ff0300720b */ /* 0x000fe20003fb4000 */
[--C-:B------:R-:W-:Y:S01]  /*01f0*/  HADD2.F32 R5, -RZ, R7.reuse.H0_H0 ;  /* 0x20000007ff057230 */ /* 0x100fe20000004100 */
[----:B------:R-:W-:Y:S01]  /*0200*/  FSETP.GT.FTZ.AND P2, PT, R16, RZ, PT ;  /* 0x000000ff1000720b */ /* 0x000fe20003f54000 */
[--C-:B----4-:R-:W-:Y:S01]  /*0210*/  HADD2.F32 R4, -RZ, R8.reuse.H0_H0 ;  /* 0x20000008ff047230 */ /* 0x110fe20000004100 */
[----:B------:R-:W-:Y:S01]  /*0220*/  FSETP.GT.FTZ.AND P1, PT, R6, RZ, PT ;  /* 0x000000ff0600720b */ /* 0x000fe20003f34000 */
[----:B------:R-:W-:Y:S01]  /*0230*/  HADD2.F32 R7, -RZ, R7.H1_H1 ;  /* 0x30000007ff077230 */ /* 0x000fe20000004100 */
[----:B------:R-:W-:Y:S01]  /*0240*/  FSETP.GT.FTZ.AND P0, PT, R5, RZ, PT ;  /* 0x000000ff0500720b */ /* 0x000fe20003f14000 */
[----:B------:R-:W-:-:S02]  /*0250*/  HADD2.F32 R3, -RZ, R8.H1_H1 ;  /* 0x30000008ff037230 */ /* 0x000fc40000004100 */
[----:B------:R-:W-:Y:S01]  /*0260*/  @!P6 FMUL.FTZ R4, R4, UR6 ;  /* 0x000000060404ec20 */ /* 0x000fe20008410000 */
[--C-:B------:R-:W-:Y:S01]  /*0270*/  HADD2.F32 R5, -RZ, R9.reuse.H0_H0 ;  /* 0x20000009ff057230 */ /* 0x100fe20000004100 */
[----:B------:R-:W-:Y:S01]  /*0280*/  FSETP.GT.FTZ.AND P6, PT, R7, RZ, PT ;  /* 0x000000ff0700720b */ /* 0x000fe20003fd4000 */
[----:B------:R-:W-:Y:S02]  /*0290*/  HADD2.F32 R6, -RZ, R9.H1_H1 ;  /* 0x30000009ff067230 */ /* 0x000fe40000004100 */
[--C-:B------:R-:W-:Y:S02]  /*02a0*/  HADD2.F32 R7, -RZ, R10.reuse.H0_H0 ;  /* 0x2000000aff077230 */ /* 0x100fe40000004100 */
[----:B------:R-:W-:Y:S01]  /*02b0*/  @!P4 FMUL.FTZ R5, R5, UR6 ;  /* 0x000000060505cc20 */ /* 0x000fe20008410000 */
[----:B------:R-:W-:Y:S02]  /*02c0*/  HADD2.F32 R10, -RZ, R10.H1_H1 ;  /* 0x3000000aff0a7230 */ /* 0x000fe40000004100 */
[----:B------:R-:W-:Y:S01]  /*02d0*/  @!P3 FMUL.FTZ R6, R6, UR6 ;  /* 0x000000060606bc20 */ /* 0x000fe20008410000 */
[----:B------:R-:W-:-:S02]  /*02e0*/  HADD2.F32 R8, -RZ, R11.H0_H0 ;  /* 0x2000000bff087230 */ /* 0x000fc40000004100 */
[----:B------:R-:W-:Y:S01]  /*02f0*/  @!P2 FMUL.FTZ R7, R7, UR6 ;  /* 0x000000060707ac20 */ /* 0x000fe20008410000 */
[----:B------:R-:W-:Y:S02]  /*0300*/  HADD2.F32 R11, -RZ, R11.H1_H1 ;  /* 0x3000000bff0b7230 */ /* 0x000fe40000004100 */
[----:B------:R-:W-:Y:S01]  /*0310*/  @!P1 FMUL.FTZ R10, R10, UR6 ;  /* 0x000000060a0a9c20 */ /* 0x000fe20008410000 */
[----:B------:R-:W-:Y:S01]  /*0320*/  @!P5 FMUL.FTZ R3, R3, UR6 ;  /* 0x000000060303dc20 */ /* 0x000fe20008410000 */
[----:B------:R-:W-:Y:S01]  /*0330*/  @!P0 FMUL.FTZ R8, R8, UR6 ;  /* 0x0000000608088c20 */ /* 0x000fe20008410000 */
[----:B------:R-:W-:Y:S01]  /*0340*/  F2FP.F16.F32.PACK_AB R5, R6, R5 ;  /* 0x000000050605723e */ /* 0x000fe200000000ff */
[----:B------:R-:W-:Y:S01]  /*0350*/  @!P6 FMUL.FTZ R11, R11, UR6 ;  /* 0x000000060b0bec20 */ /* 0x000fe20008410000 */
[----:B------:R-:W-:Y:S02]  /*0360*/  F2FP.F16.F32.PACK_AB R6, R10, R7 ;  /* 0x000000070a06723e */ /* 0x000fe400000000ff */
[----:B------:R-:W-:-:S02]  /*0370*/  F2FP.F16.F32.PACK_AB R4, R3, R4 ;  /* 0x000000040304723e */ /* 0x000fc400000000ff */
[----:B------:R-:W-:-:S05]  /*0380*/  F2FP.F16.F32.PACK_AB R7, R11, R8 ;  /* 0x000000080b07723e */ /* 0x000fca00000000ff */
[----:B------:R-:W-:Y:S01]  /*0390*/  STG.E.128 desc[UR4][R12.64], R4 ;  /* 0x000000040c007986 */ /* 0x000fe2000c101d04 */
[----:B------:R-:W-:Y:S05]  /*03a0*/  EXIT ;  /* 0x000000000000794d */ /* 0x000fea0003800000 */
.L_x_1709:
        /* <DEDUP_REMOVED lines=177> */
.L_x_1712:
[----:B------:R-:W-:-:S13]  /*0ec0*/  ISETP.GE.AND P0, PT, R3, R2, PT ;  /* 0x000000020300720c */ /* 0x000fda0003f06270 */
[----:B------:R-:W-:Y:S05]  /*0ed0*/  @P0 BRA `(.L_x_1714) ;  /* 0x0000000000300947 */ /* 0x000fea0003800000 */
[----:B0-----:R-:W0:Y:S01]  /*0ee0*/  LDC.64 R4, c[0x0][0x228] ;  /* 0x00008a00ff047b82 */ /* 0x001e220000000a00 */
[----:B------:R-:W-:Y:S01]  /*0ef0*/  IMAD.IADD R11, R0, 0x1, R3 ;  /* 0x00000001000b7824 */ /* 0x000fe200078e0203 */
[----:B------:R-:W-:-:S03]  /*0f00*/  IADD3 R3, R3, 0x80, RZ ;  /* 0x0000008003037810 */ /* 0x000fc60007ffe0ff */
[----:B0-----:R-:W-:-:S05]  /*0f10*/  IMAD.WIDE.U32 R4, R11, 0x2, R4 ;  /* 0x000000020b047825 */ /* 0x001fca00078e0004 */
[----:B------:R1:W-:Y:S02]  /*0f20*/  STG.E.U16 desc[UR4][R4.64], R6 ;  /* 0x0000000604007986 */ /* 0x0003e4000c101504 */
.L_x_1713:
[----:B------:R-:W-:-:S13]  /*0f30*/  ISETP.GE.AND P0, PT, R3, R2, PT ;  /* 0x000000020300720c */ /* 0x000fda0003f06270 */
[----:B------:R-:W-:Y:S05]  /*0f40*/  @P0 BRA `(.L_x_1715) ;  /* 0x0000000000340947 */ /* 0x000fea0003800000 */
[----:B01----:R-:W0:Y:S01]  /*0f50*/  LDC.64 R4, c[0x0][0x228] ;  /* 0x00008a00ff047b82 */ /* 0x003e220000000a00 */
[----:B------:R-:W-:Y:S01]  /*0f60*/  IADD3 R11, R0, R3, RZ ;  /* 0x00000003000b7210 */ /* 0x000fe20007ffe0ff */
[----:B------:R-:W-:-:S04]  /*0f70*/  VIADD R3, R3, 0x80 ;  /* 0x0000008003037836 */ /* 0x000fc80000000000 */
[----:B0-----:R-:W-:-:S05]  /*0f80*/  IMAD.WIDE.U32 R4, R11, 0x2, R4 ;  /* 0x000000020b047825 */ /* 0x001fca00078e0004 */
[----:B------:R1:W-:Y:S02]  /*0f90*/  STG.E.U16 desc[UR4][R4.64], R7 ;  /* 0x0000000704007986 */ /* 0x0003e4000c101504 */
.L_x_1714:
        /* <DEDUP_REMOVED lines=8> */
.L_x_1715:
[----:B------:R-:W-:Y:S05]  /*1020*/  BSYNC B1 ;  /* 0x0000000000017941 */ /* 0x000fea0003800000 */
.L_x_1711:
[----:B------:R-:W-:-:S13]  /*1030*/  ISETP.GE.AND P0, PT, R3, R2, PT ;  /* 0x000000020300720c */ /* 0x000fda0003f06270 */
[----:B012---:R-:W0:Y:S01]  /*1040*/  @!P0 LDC.64 R4, c[0x0][0x228] ;  /* 0x00008a00ff048b82 */ /* 0x007e220000000a00 */
[----:B------:R-:W-:Y:S01]  /*1050*/  @!P0 IMAD.IADD R7, R0, 0x1, R3 ;  /* 0x0000000100078824 */ /* 0x000fe200078e0203 */
[----:B------:R-:W-:-:S03]  /*1060*/  @!P0 IADD3 R3, R3, 0x80, RZ ;  /* 0x0000008003038810 */ /* 0x000fc60007ffe0ff */
[----:B0-----:R-:W-:-:S05]  /*1070*/  @!P0 IMAD.WIDE.U32 R4, R7, 0x2, R4 ;  /* 0x0000000207048825 */ /* 0x001fca00078e0004 */
[----:B------:R2:W-:Y:S02]  /*1080*/  @!P0 STG.E.U16 desc[UR4][R4.64], R9 ;  /* 0x0000000904008986 */ /* 0x0005e4000c101504 */
.L_x_1716:
[----:B------:R-:W-:Y:S05]  /*1090*/  BSYNC B0 ;  /* 0x0000000000007941 */ /* 0x000fea0003800000 */
.L_x_1710:
        /* <DEDUP_REMOVED lines=8> */
.L_x_1717:
        /* <DEDUP_REMOVED lines=14> */
.L_x_5691:


//--------------------- .text._ZN2at6native18elementwise_kernelILi128ELi4EZNS0_15gpu_kernel_implIZZZNS0_66_GLOBAL__N__d53a5ca4_28_ActivationLeakyReluKernel_cu_f5210f67_355426leaky_relu_backward_kernelERNS_18TensorIteratorBaseERKN3c106ScalarEENKUlvE_clEvENKUlvE0_clEvEUlffE_EEvS5_RKT_EUliE_EEviT1_ --------------------------
	.section	.text._ZN2at6native18elementwise_kernelILi128ELi4EZNS0_15gpu_kernel_implIZZZNS0_66_GLOBAL__N__d53a5ca4_28_ActivationLeakyReluKernel_cu_f5210f67_355426leaky_relu_backward_kernelERNS_18TensorIteratorBaseERKN3c106ScalarEENKUlvE_clEvENKUlvE0_clEvEUlffE_EEvS5_RKT_EUliE_EEviT1_,"ax",@progbits
	.align	128
        .global         _ZN2at6native18elementwise_kernelILi128ELi4EZNS0_15gpu_kernel_implIZZZNS0_66_GLOBAL__N__d53a5ca4_28_ActivationLeakyReluKernel_cu_f5210f67_355426leaky_relu_backward_kernelERNS_18TensorIteratorBaseERKN3c106ScalarEENKUlvE_clEvENKUlvE0_clEvEUlffE_EEvS5_RKT_EUliE_EEviT1_
        .type           _ZN2at6native18elementwise_kernelILi128ELi4EZNS0_15gpu_kernel_implIZZZNS0_66_GLOBAL__N__d53a5ca4_28_ActivationLeakyReluKernel_cu_f5210f67_355426leaky_relu_backward_kernelERNS_18TensorIteratorBaseERKN3c106ScalarEENKUlvE_clEvENKUlvE0_clEvEUlffE_EEvS5_RKT_EUliE_EEviT1_,@function
        .size           _ZN2at6native18elementwise_kernelILi128ELi4EZNS0_15gpu_kernel_implIZZZNS0_66_GLOBAL__N__d53a5ca4_28_ActivationLeakyReluKernel_cu_f5210f67_355426leaky_relu_backward_kernelERNS_18TensorIteratorBaseERKN3c106ScalarEENKUlvE_clEvENKUlvE0_clEvEUlffE_EEvS5_RKT_EUliE_EEviT1_,(.L_x_5692 - _ZN2at6native18elementwise_kernelILi128ELi4EZNS0_15gpu_kernel_implIZZZNS0_66_GLOBAL__N__d53a5ca4_28_ActivationLeakyReluKernel_cu_f5210f67_355426leaky_relu_backward_kernelERNS_18TensorIteratorBaseERKN3c106ScalarEENKUlvE_clEvENKUlvE0_clEvEUlffE_EEvS5_RKT_EUliE_EEviT1_)
        .other          _ZN2at6native18elementwise_kernelILi128ELi4EZNS0_15gpu_kernel_implIZZZNS0_66_GLOBAL__N__d53a5ca4_28_ActivationLeakyReluKernel_cu_f5210f67_355426leaky_relu_backward_kernelERNS_18TensorIteratorBaseERKN3c106ScalarEENKUlvE_clEvENKUlvE0_clEvEUlffE_EEvS5_RKT_EUliE_EEviT1_,@"STO_CUDA_ENTRY STV_DEFAULT"
_ZN2at6native18elementwise_kernelILi128ELi4EZNS0_15gpu_kernel_implIZZZNS0_66_GLOBAL__N__d53a5ca4_28_ActivationLeakyReluKernel_cu_f5210f67_355426leaky_relu_backward_kernelERNS_18TensorIteratorBaseERKN3c106ScalarEENKUlvE_clEvENKUlvE0_clEvEUlffE_EEvS5_RKT_EUliE_EEviT1_:
.text._ZN2at6native18elementwise_kernelILi128ELi4EZNS0_15gpu_kernel_implIZZZNS0_66_GLOBAL__N__d53a5ca4_28_ActivationLeakyReluKernel_cu_f5210f67_355426leaky_relu_backward_kernelERNS_18TensorIteratorBaseERKN3c106ScalarEENKUlvE_clEvENKUlvE0_clEvEUlffE_EEvS5_RKT_EUliE_EEviT1_:
        /* <DEDUP_REMOVED lines=365> */
.L_x_1720:
[----:B------:R-:W0:Y:S01]  /*16d0*/  LDC.U8 R5, c[0x0][0x4a1] ;  /* 0x00012840ff057b82 */ /* 0x000e220000000000 */
[----:B------:R-:W-:Y:S01]  /*16e0*/  ULDC.64 UR4, c[0x0][0x478] ;  /* 0x00011e0000047ab9 */ /* 0x000fe20000000a00 */
[----:B------:R-:W-:Y:S01]  /*16f0*/  ULDC.64 UR6, c[0x0][0x480] ;  /* 0x0001200000067ab9 */ /* 0x000fe20000000a00 */
[----:B------:R-:W-:Y:S01]  /*1700*/  IADD3 R16, P1, R16, UR4, RZ ;  /* 0x0000000410107c10 */ /* 0x000fe2000ff3e0ff */
[----:B------:R-:W-:Y:S01]  /*1710*/  BSSY B6, `(.L_x_1721) ;  /* 0x00000e0000067945 */ /* 0x000fe20003800000 */
        /* <DEDUP_REMOVED lines=15> */
[----:B--2---:R0:W1:Y:S01]  /*1810*/  I2F.S16 R19, R2 ;  /* 0x0000000200137306 */ /* 0x0040620000101400 */
[----:B------:R-:W-:Y:S05]  /*1820*/  BRA `(.L_x_1727) ;  /* 0x0000000c00387947 */ /* 0x000fea0003800000 */
.L_x_1725:
[----:B------:R-:W2:Y:S02]  /*1830*/  LDG.E.U8 R2, desc[UR36][R2.64] ;  /* 0x0000002402027981 */ /* 0x000ea4000c1e1100 */
[----:B--2---:R-:W-:Y:S01]  /*1840*/  I2FP.F32.U32 R19, R2 ;  /* 0x0000000200137245 */ /* 0x004fe20000201000 */
[----:B------:R-:W-:Y:S06]  /*1850*/  BRA `(.L_x_1727) ;  /* 0x0000000c002c7947 */ /* 0x000fec0003800000 */
.L_x_1724:
[----:B------:R-:W-:-:S13]  /*1860*/  ISETP.NE.AND P0, PT, R4, 0x2, PT ;  /* 0x000000020400780c */ /* 0x000fda0003f05270 */
[----:B------:R-:W-:Y:S05]  /*1870*/  @!P0 BRA `(.L_x_1728) ;  /* 0x0000000000288947 */ /* 0x000fea0003800000 */
[----:B------:R-:W-:-:S13]  /*1880*/  ISETP.NE.AND P0, PT, R4, 0x3, PT ;  /* 0x000000030400780c */ /* 0x000fda0003f05270 */
[----:B------:R-:W-:Y:S05]  /*1890*/  @!P0 BRA `(.L_x_1729) ;  /* 0x0000000000148947 */ /* 0x000fea0003800000 */
[----:B------:R-:W-:-:S13]  /*18a0*/  ISETP.NE.AND P0, PT, R4, 0x4, PT ;  /* 0x000000040400780c */ /* 0x000fda0003f05270 */
[----:B------:R-:W-:Y:S05]  /*18b0*/  @P0 BRA `(.L_x_1726) ;  /* 0x0000000800b80947 */ /* 0x000fea0003800000 */
[----:B------:R-:W2:Y:S02]  /*18c0*/  LDG.E.64 R2, desc[UR36][R2.64] ;  /* 0x0000002402027981 */ /* 0x000ea4000c1e1b00 */
[----:B--2---:R4:W0:Y:S01]  /*18d0*/  I2F.S64 R19, R2 ;  /* 0x0000000200137312 */ /* 0x0048220000301400 */
[----:B------:R-:W-:Y:S05]  /*18e0*/  BRA `(.L_x_1727) ;  /* 0x0000000c00087947 */ /* 0x000fea0003800000 */
.L_x_1729:
[----:B------:R-:W2:Y:S02]  /*18f0*/  LDG.E R2, desc[UR36][R2.64] ;  /* 0x0000002402027981 */ /* 0x000ea4000c1e1900 */
[----:B--2---:R-:W-:Y:S01]  /*1900*/  I2FP.F32.S32 R19, R2 ;  /* 0x0000000200137245 */ /* 0x004fe20000201400 */
[----:B------:R-:W-:Y:S06]  /*1910*/  BRA `(.L_x_1727) ;  /* 0x0000000800fc7947 */ /* 0x000fec0003800000 */
.L_x_1728:
[----:B------:R-:W2:Y:S02]  /*1920*/  LDG.E.U16 R2, desc[UR36][R2.64] ;  /* 0x0000002402027981 */ /* 0x000ea4000c1e1500 */
[----:B--2---:R0:W1:Y:S01]  /*1930*/  I2F.S16 R19, R2 ;  /* 0x0000000200137306 */ /* 0x0040620000101400 */
[----:B------:R-:W-:Y:S05]  /*1940*/  BRA `(.L_x_1727) ;  /* 0x0000000800f07947 */ /* 0x000fea0003800000 */
.L_x_1723:
[----:B------:R-:W-:-:S13]  /*1950*/  ISETP.GT.AND P0, PT, R4, 0x6, PT ;  /* 0x000000060400780c */ /* 0x000fda0003f04270 */
[----:B------:R-:W-:Y:S05]  /*1960*/  @P0 BRA `(.L_x_1730) ;  /* 0x0000000000240947 */ /* 0x000fea0003800000 */
[----:B------:R-:W-:-:S13]  /*1970*/  ISETP.NE.AND P0, PT, R4, 0x5, PT ;  /* 0x000000050400780c */ /* 0x000fda0003f05270 */
[----:B------:R-:W-:Y:S05]  /*1980*/  @!P0 BRA `(.L_x_1731) ;  /* 0x0000000000108947 */ /* 0x000fea0003800000 */
[----:B------:R-:W-:-:S13]  /*1990*/  ISETP.NE.AND P0, PT, R4, 0x6, PT ;  /* 0x000000060400780c */ /* 0x000fda0003f05270 */
[----:B------:R-:W-:Y:S05]  /*19a0*/  @P0 BRA `(.L_x_1726) ;  /* 0x00000008007c0947 */ /* 0x000fea0003800000 */
[----:B------:R2:W5:Y:S01]  /*19b0*/  LDG.E R19, desc[UR36][R2.64] ;  /* 0x0000002402137981 */ /* 0x000562000c1e1900 */
[----:B------:R-:W-:Y:S05]  /*19c0*/  BRA `(.L_x_1727) ;  /* 0x0000000800d07947 */ /* 0x000fea0003800000 */
.L_x_1731:
[----:B------:R-:W2:Y:S02]  /*19d0*/  LDG.E.U16 R2, desc[UR36][R2.64] ;  /* 0x0000002402027981 */ /* 0x000ea4000c1e1500 */
[----:B--2---:R-:W-:Y:S01]  /*19e0*/  HADD2.F32 R19, -RZ, R2.H0_H0 ;  /* 0x20000002ff137230 */ /* 0x004fe20000004100 */
[----:B------:R-:W-:Y:S06]  /*19f0*/  BRA `(.L_x_1727) ;  /* 0x0000000800c47947 */ /* 0x000fec0003800000 */
.L_x_1730:
[----:B------:R-:W-:-:S13]  /*1a00*/  ISETP.NE.AND P0, PT, R4, 0x7, PT ;  /* 0x000000070400780c */ /* 0x000fda0003f05270 */
[----:B------:R-:W-:Y:S05]  /*1a10*/  @!P0 BRA `(.L_x_1732) ;  /* 0x0000000000248947 */ /* 0x000fea0003800000 */
[----:B------:R-:W-:-:S13]  /*1a20*/  ISETP.NE.AND P0, PT, R4, 0x8, PT ;  /* 0x000000080400780c */ /* 0x000fda0003f05270 */
[----:B------:R-:W-:Y:S05]  /*1a30*/  @!P0 BRA `(.L_x_1733) ;  /* 0x0000000000108947 */ /* 0x000fea0003800000 */
[----:B------:R-:W-:-:S13]  /*1a40*/  ISETP.NE.AND P0, PT, R4, 0x9, PT ;  /* 0x000000090400780c */ /* 0x000fda0003f05270 */
[----:B------:R-:W-:Y:S05]  /*1a50*/  @P0 BRA `(.L_x_1726) ;  /* 0x0000000800500947 */ /* 0x000fea0003800000 */
[----:B------:R3:W5:Y:S01]  /*1a60*/  LDG.E R19, desc[UR36][R2.64] ;  /* 0x0000002402137981 */ /* 0x000762000c1e1900 */
[----:B------:R-:W-:Y:S05]  /*1a70*/  BRA `(.L_x_1727) ;  /* 0x0000000800a47947 */ /* 0x000fea0003800000 */
.L_x_1733:
[----:B------:R-:W2:Y:S02]  /*1a80*/  LDG.E.U16 R2, desc[UR36][R2.64] ;  /* 0x0000002402027981 */ /* 0x000ea4000c1e1500 */
[----:B--2---:R-:W-:Y:S01]  /*1a90*/  HADD2.F32 R19, -RZ, R2.H0_H0 ;  /* 0x20000002ff137230 */ /* 0x004fe20000004100 */
[----:B------:R-:W-:Y:S06]  /*1aa0*/  BRA `(.L_x_1727) ;  /* 0x0000000800987947 */ /* 0x000fec0003800000 */
.L_x_1732:
[----:B------:R-:W2:Y:S01]  /*1ab0*/  LDG.E.64 R2, desc[UR36][R2.64] ;  /* 0x0000002402027981 */ /* 0x000ea2000c1e1b00 */
[----:B------:R-:W-:Y:S01]  /*1ac0*/  UMOV UR4, 0xf0000000 ;  /* 0xf000000000047882 */ /* 0x000fe20000000000 */
[----:B------:R-:W-:Y:S01]  /*1ad0*/  UMOV UR5, 0x380fffff ;  /* 0x380fffff00057882 */ /* 0x000fe20000000000 */
[----:B--2---:R-:W0:Y:S01]  /*1ae0*/  F2F.F32.F64 R19, R2 ;  /* 0x0000000200137310 */ /* 0x004e220000301000 */
[----:B------:R-:W-:-:S14]  /*1af0*/  DSETP.GEU.AND P0, PT, |R2|, UR4, PT ;  /* 0x0000000402007e2a */ /* 0x000fdc000bf0e200 */
[----:B0-----:R-:W-:Y:S01]  /*1b00*/  @!P0 FMUL R19, R19, 1.175494350822287508e-38 ;  /* 0x0080000013138820 */ /* 0x001fe20000400000 */
[----:B------:R-:W-:Y:S06]  /*1b10*/  BRA `(.L_x_1727) ;  /* 0x00000008007c7947 */ /* 0x000fec0003800000 */
.L_x_1722:
        /* <DEDUP_REMOVED lines=10> */
[----:B------:R-:W-:Y:S01]  /*1bc0*/  FSEL R19, RZ, 1, !P0 ;  /* 0x3f800000ff137808 */ /* 0x000fe20004000000 */
[----:B------:R-:W-:Y:S08]  /*1bd0*/  BRA `(.L_x_1727) ;  /* 0x00000008004c7947 */ /* 0x000ff00003800000 */
.L_x_1736:
[----:B------:R-:W2:Y:S01]  /*1be0*/  LDG.E.64 R2, desc[UR36][R2.64] ;  /* 0x0000002402027981 */ /* 0x000ea2000c1e1b00 */
[----:B------:R-:W-:Y:S01]  /*1bf0*/  UMOV UR4, 0xf0000000 ;  /* 0xf000000000047882 */ /* 0x000fe20000000000 */
[----:B------:R-:W-:Y:S01]  /*1c00*/  UMOV UR5, 0x380fffff ;  /* 0x380fffff00057882 */ /* 0x000fe20000000000 */
[----:B--2---:R-:W0:Y:S01]  /*1c10*/  F2F.F32.F64 R19, R2 ;  /* 0x0000000200137310 */ /* 0x004e220000301000 */
[----:B------:R-:W-:-:S14]  /*1c20*/  DSETP.GEU.AND P0, PT, |R2|, UR4, PT ;  /* 0x0000000402007e2a */ /* 0x000fdc000bf0e200 */
[----:B0-----:R-:W-:Y:S01]  /*1c30*/  @!P0 FMUL R19, R19, 1.175494350822287508e-38 ;  /* 0x0080000013138820 */ /* 0x001fe20000400000 */
[----:B------:R-:W-:Y:S06]  /*1c40*/  BRA `(.L_x_1727) ;  /* 0x0000000800307947 */ /* 0x000fec0003800000 */
.L_x_1735:
        /* <DEDUP_REMOVED lines=16> */
[----:B------:R-:W-:Y:S01]  /*1d50*/  SEL R5, R4, RZ, P0 ;  /* 0x000000ff04057207 */ /* 0x000fe20000000000 */
[----:B------:R-:W-:-:S04]  /*1d60*/  VIADD R4, R0, 0x1000000 ;  /* 0x0100000000047836 */ /* 0x000fc80000000000 */
[----:B------:R-:W-:Y:S01]  /*1d70*/  IMAD R6, R5, R6, 0x3c000000 ;  /* 0x3c00000005067424 */ /* 0x000fe200078e0206 */
[----:B------:R-:W-:Y:S02]  /*1d80*/  SHF.L.U32 R5, R0, R5, RZ ;  /* 0x0000000500057219 */ /* 0x000fe400000006ff */
[----:B------:R-:W-:Y:S02]  /*1d90*/  SHF.R.S32.HI R4, RZ, 0x8, R4 ;  /* 0x00000008ff047819 */ /* 0x000fe40000011404 */
[----:B------:R-:W-:-:S04]  /*1da0*/  LEA.HI R5, R5, R6, RZ, 0x1c ;  /* 0x0000000605057211 */ /* 0x000fc800078fe0ff */
[----:B------:R-:W-:-:S04]  /*1db0*/  LOP3.LUT R5, R5, 0x7f800000, R4, 0xf8, !PT ;  /* 0x7f80000005057812 */ /* 0x000fc800078ef804 */
[----:B------:R-:W-:-:S04]  /*1dc0*/  LOP3.LUT R2, R5, R2, RZ, 0x30, !PT ;  /* 0x0000000205027212 */ /* 0x000fc800078e30ff */
[----:B------:R-:W-:Y:S01]  /*1dd0*/  LOP3.LUT R19, R2, 0x80000000, R19, 0xf8, !PT ;  /* 0x8000000002137812 */ /* 0x000fe200078ef813 */
[----:B------:R-:W-:Y:S06]  /*1de0*/  BRA `(.L_x_1727) ;  /* 0x0000000400c87947 */ /* 0x000fec0003800000 */
.L_x_1738:
        /* <DEDUP_REMOVED lines=11> */
[----:B------:R-:W-:Y:S01]  /*1ea0*/  LOP3.LUT R19, R19, 0x80000000, R0, 0xf8, !PT ;  /* 0x8000000013137812 */ /* 0x000fe200078ef800 */
[----:B------:R-:W-:Y:S06]  /*1eb0*/  BRA `(.L_x_1727) ;  /* 0x0000000400947947 */ /* 0x000fec0003800000 */
.L_x_1737:
[----:B------:R-:W2:Y:S02]  /*1ec0*/  LDG.E.U16 R2, desc[UR36][R2.64] ;  /* 0x0000002402027981 */ /* 0x000ea4000c1e1500 */
[----:B--2---:R-:W-:Y:S01]  /*1ed0*/  IMAD.U32 R19, R2, 0x10000, RZ ;  /* 0x0001000002137824 */ /* 0x004fe200078e00ff */
[----:B------:R-:W-:Y:S06]  /*1ee0*/  BRA `(.L_x_1727) ;  /* 0x0000000400887947 */ /* 0x000fec0003800000 */
.L_x_1734:
        /* <DEDUP_REMOVED lines=9> */
[----:B--2---:R-:W-:Y:S01]  /*1f80*/  I2FP.F32.U32 R19, R2 ;  /* 0x0000000200137245 */ /* 0x004fe20000201000 */
[----:B------:R-:W-:Y:S06]  /*1f90*/  BRA `(.L_x_1727) ;  /* 0x00000004005c7947 */ /* 0x000fec0003800000 */
.L_x_1741:
[----:B------:R-:W2:Y:S01]  /*1fa0*/  LDG.E.U8 R2, desc[UR36][R2.64] ;  /* 0x0000002402027981 */ /* 0x000ea2000c1e1100 */
        /* <DEDUP_REMOVED lines=19> */
.L_x_1743:
[----:B------:R-:W-:Y:S05]  /*20e0*/  BSYNC B0 ;  /* 0x0000000000007941 */ /* 0x000fea0003800000 */
.L_x_1742:
[----:B------:R-:W-:Y:S01]  /*20f0*/  IMAD.SHL.U32 R2, R2, 0x100000, RZ ;  /* 0x0010000002027824 */ /* 0x000fe200078e00ff */
[----:B------:R-:W-:-:S04]  /*2100*/  LEA R0, R0, 0x3b800000, 0x17 ;  /* 0x3b80000000007811 */ /* 0x000fc800078eb8ff */
[----:B------:R-:W-:Y:S01]  /*2110*/  LOP3.LUT R19, R0, R2, R19, 0xfe, !PT ;  /* 0x0000000200137212 */ /* 0x000fe200078efe13 */
[----:B------:R-:W-:Y:S06]  /*2120*/  BRA `(.L_x_1727) ;  /* 0x0000000000f87947 */ /* 0x000fec0003800000 */
.L_x_1740:
        /* <DEDUP_REMOVED lines=20> */
.L_x_1745:
[----:B------:R-:W-:Y:S05]  /*2270*/  BSYNC B0 ;  /* 0x0000000000007941 */ /* 0x000fea0003800000 */
.L_x_1744:
[----:B------:R-:W-:Y:S01]  /*2280*/  IMAD.SHL.U32 R2, R2, 0x200000, RZ ;  /* 0x0020000002027824 */ /* 0x000fe200078e00ff */
[----:B------:R-:W-:-:S04]  /*2290*/  LEA R0, R0, 0x37800000, 0x17 ;  /* 0x3780000000007811 */ /* 0x000fc800078eb8ff */
[----:B------:R-:W-:Y:S01]  /*22a0*/  LOP3.LUT R19, R0, R2, R19, 0xfe, !PT ;  /* 0x0000000200137212 */ /* 0x000fe200078efe13 */
[----:B------:R-:W-:Y:S06]  /*22b0*/  BRA `(.L_x_1727) ;  /* 0x0000000000947947 */ /* 0x000fec0003800000 */
.L_x_1739:
[----:B------:R-:W-:-:S13]  /*22c0*/  ISETP.NE.AND P0, PT, R4, 0x1c, PT ;  /* 0x0000001c0400780c */ /* 0x000fda0003f05270 */
[----:B------:R-:W-:Y:S05]  /*22d0*/  @!P0 BRA `(.L_x_1746) ;  /* 0x0000000000848947 */ /* 0x000fea0003800000 */
[----:B------:R-:W-:-:S13]  /*22e0*/  ISETP.NE.AND P0, PT, R4, 0x1d, PT ;  /* 0x0000001d0400780c */ /* 0x000fda0003f05270 */
[----:B------:R-:W-:Y:S05]  /*22f0*/  @!P0 BRA `(.L_x_1747) ;  /* 0x0000000000708947 */ /* 0x000fea0003800000 */
[----:B------:R-:W-:-:S13]  /*2300*/  ISETP.NE.AND P0, PT, R4, 0x2c, PT ;  /* 0x0000002c0400780c */ /* 0x000fda0003f05270 */
[----:B------:R-:W-:Y:S05]  /*2310*/  @P0 BRA `(.L_x_1726) ;  /* 0x0000000000200947 */ /* 0x000fea0003800000 */
[----:B------:R-:W2:Y:S01]  /*2320*/  LDG.E.U8 R2, desc[UR36][R2.64] ;  /* 0x0000002402027981 */ /* 0x000ea2000c1e1100 */
[----:B------:R-:W-:Y:S01]  /*2330*/  IMAD.MOV.U32 R19, RZ, RZ, 0x400000 ;  /* 0x00400000ff137424 */ /* 0x000fe200078e00ff */
[----:B--2---:R-:W-:-:S13]  /*2340*/  ISETP.NE.AND P0, PT, R2, RZ, PT ;  /* 0x000000ff0200720c */ /* 0x004fda0003f05270 */
[----:B------:R-:W-:Y:S05]  /*2350*/  @!P0 BRA `(.L_x_1727) ;  /* 0x00000000006c8947 */ /* 0x000fea0003800000 */
[----:B------:R-:W-:-:S13]  /*2360*/  ISETP.NE.AND P0, PT, R2, 0xff, PT ;  /* 0x000000ff0200780c */ /* 0x000fda0003f05270 */
[----:B------:R-:W-:Y:S02]  /*2370*/  @!P0 IMAD.MOV.U32 R19, RZ, RZ, 0x7f800001 ;  /* 0x7f800001ff138424 */ /* 0x000fe400078e00ff */
[----:B------:R-:W-:Y:S01]  /*2380*/  @P0 IMAD.SHL.U32 R19, R2, 0x800000, RZ ;  /* 0x0080000002130824 */ /* 0x000fe200078e00ff */
[----:B------:R-:W-:Y:S06]  /*2390*/  BRA `(.L_x_1727) ;  /* 0x00000000005c7947 */ /* 0x000fec0003800000 */
.L_x_1726:
        /* <DEDUP_REMOVED lines=16> */
.L_x_1748:
[----:B------:R-:W-:Y:S01]  /*24a0*/  IMAD.MOV.U32 R19, RZ, RZ, RZ ;  /* 0x000000ffff137224 */ /* 0x000fe200078e00ff */
[----:B------:R-:W-:Y:S06]  /*24b0*/  BRA `(.L_x_1727) ;  /* 0x0000000000147947 */ /* 0x000fec0003800000 */
.L_x_1747:
[----:B------:R-:W2:Y:S02]  /*24c0*/  LDG.E.64 R2, desc[UR36][R2.64] ;  /* 0x0000002402027981 */ /* 0x000ea4000c1e1b00 */
[----:B--2---:R0:W1:Y:S01]  /*24d0*/  I2F.U64 R19, R2 ;  /* 0x0000000200137312 */ /* 0x0040620000301000 */
[----:B------:R-:W-:Y:S05]  /*24e0*/  BRA `(.L_x_1727) ;  /* 0x0000000000087947 */ /* 0x000fea0003800000 */
.L_x_1746:
[----:B------:R-:W2:Y:S02]  /*24f0*/  LDG.E R2, desc[UR36][R2.64] ;  /* 0x0000002402027981 */ /* 0x000ea4000c1e1900 */
[----:B--2---:R-:W-:-:S07]  /*2500*/  I2FP.F32.U32 R19, R2 ;  /* 0x0000000200137245 */ /* 0x004fce0000201000 */
.L_x_1727:
[----:B------:R-:W-:Y:S05]  /*2510*/  BSYNC B6 ;  /* 0x0000000000067941 */ /* 0x000fea0003800000 */
.L_x_1721:
[----:B------:R-:W1:Y:S01]  /*2520*/  LDC.U8 R4, c[0x0][0x4a2] ;  /* 0x00012880ff047b82 */ /* 0x000e620000000000 */
[----:B------:R-:W-:Y:S01]  /*2530*/  ULDC.64 UR4, c[0x0][0x488] ;  /* 0x0001220000047ab9 */ /* 0x000fe20000000a00 */
[----:B------:R-:W-:Y:S01]  /*2540*/  BSSY B6, `(.L_x_1749) ;  /* 0x00000df000067945 */ /* 0x000fe20003800000 */
[----:B0-234-:R-:W-:-:S05]  /*2550*/  IADD3 R2, P1, R22, UR4, RZ ;  /* 0x0000000416027c10 */ /* 0x01dfca000ff3e0ff */
        /* <DEDUP_REMOVED lines=13> */
[----:B--2---:R-:W0:Y:S01]  /*2630*/  I2F.S16 R0, R0 ;  /* 0x0000000000007306 */ /* 0x004e220000101400 */
[----:B------:R-:W-:Y:S05]  /*2640*/  BRA `(.L_x_1755) ;  /* 0x0000000c00387947 */ /* 0x000fea0003800000 */
.L_x_1753:
[----:B------:R-:W2:Y:S02]  /*2650*/  LDG.E.U8 R0, desc[UR36][R2.64] ;  /* 0x0000002402007981 */ /* 0x000ea4000c1e1100 */
[----:B--2---:R-:W-:Y:S01]  /*2660*/  I2FP.F32.U32 R0, R0 ;  /* 0x0000000000007245 */ /* 0x004fe20000201000 */
[----:B------:R-:W-:Y:S06]  /*2670*/  BRA `(.L_x_1755) ;  /* 0x0000000c002c7947 */ /* 0x000fec0003800000 */
.L_x_1752:
[----:B------:R-:W-:-:S13]  /*2680*/  ISETP.NE.AND P0, PT, R0, 0x2, PT ;  /* 0x000000020000780c */ /* 0x000fda0003f05270 */
[----:B------:R-:W-:Y:S05]  /*2690*/  @!P0 BRA `(.L_x_1756) ;  /* 0x0000000000288947 */ /* 0x000fea0003800000 */
[----:B------:R-:W-:-:S13]  /*26a0*/  ISETP.NE.AND P0, PT, R0, 0x3, PT ;  /* 0x000000030000780c */ /* 0x000fda0003f05270 */
[----:B------:R-:W-:Y:S05]  /*26b0*/  @!P0 BRA `(.L_x_1757) ;  /* 0x0000000000148947 */ /* 0x000fea0003800000 */
[----:B------:R-:W-:-:S13]  /*26c0*/  ISETP.NE.AND P0, PT, R0, 0x4, PT ;  /* 0x000000040000780c */ /* 0x000fda0003f05270 */
[----:B------:R-:W-:Y:S05]  /*26d0*/  @P0 BRA `(.L_x_1754) ;  /* 0x0000000800b80947 */ /* 0x000fea0003800000 */
[----:B------:R-:W2:Y:S02]  /*26e0*/  LDG.E.64 R2, desc[UR36][R2.64] ;  /* 0x0000002402027981 */ /* 0x000ea4000c1e1b00 */
[----:B--2---:R0:W1:Y:S01]  /*26f0*/  I2F.S64 R0, R2 ;  /* 0x0000000200007312 */ /* 0x0040620000301400 */
[----:B------:R-:W-:Y:S05]  /*2700*/  BRA `(.L_x_1755) ;  /* 0x0000000c00087947 */ /* 0x000fea0003800000 */
.L_x_1757:
[----:B------:R-:W2:Y:S02]  /*2710*/  LDG.E R0, desc[UR36][R2.64] ;  /* 0x0000002402007981 */ /* 0x000ea4000c1e1900 */
[----:B--2---:R-:W-:Y:S01]  /*2720*/  I2FP.F32.S32 R0, R0 ;  /* 0x0000000000007245 */ /* 0x004fe20000201400 */
[----:B------:R-:W-:Y:S06]  /*2730*/  BRA `(.L_x_1755) ;  /* 0x0000000800fc7947 */ /* 0x000fec0003800000 */
.L_x_1756:
[----:B------:R-:W2:Y:S02]  /*2740*/  LDG.E.U16 R0, desc[UR36][R2.64] ;  /* 0x0000002402007981 */ /* 0x000ea4000c1e1500 */
[----:B--2---:R-:W4:Y:S01]  /*2750*/  I2F.S16 R0, R0 ;  /* 0x0000000000007306 */ /* 0x004f220000101400 */
[----:B------:R-:W-:Y:S05]  /*2760*/  BRA `(.L_x_1755) ;  /* 0x0000000800f07947 */ /* 0x000fea0003800000 */
.L_x_1751:
        /* <DEDUP_REMOVED lines=8> */
.L_x_1759:
[----:B------:R-:W2:Y:S02]  /*27f0*/  LDG.E.U16 R0, desc[UR36][R2.64] ;  /* 0x0000002402007981 */ /* 0x000ea4000c1e1500 */
[----:B--2---:R-:W-:Y:S01]  /*2800*/  HADD2.F32 R0, -RZ, R0.H0_H0 ;  /* 0x20000000ff007230 */ /* 0x004fe20000004100 */
[----:B------:R-:W-:Y:S06]  /*2810*/  BRA `(.L_x_1755) ;  /* 0x0000000800c47947 */ /* 0x000fec0003800000 */
.L_x_1758:
        /* <DEDUP_REMOVED lines=8> */
.L_x_1761:
[----:B------:R-:W2:Y:S02]  /*28a0*/  LDG.E.U16 R0, desc[UR36][R2.64] ;  /* 0x0000002402007981 */ /* 0x000ea4000c1e1500 */
[----:B--2---:R-:W-:Y:S01]  /*28b0*/  HADD2.F32 R0, -RZ, R0.H0_H0 ;  /* 0x20000000ff007230 */ /* 0x004fe20000004100 */
[----:B------:R-:W-:Y:S06]  /*28c0*/  BRA `(.L_x_1755) ;  /* 0x0000000800987947 */ /* 0x000fec0003800000 */
.L_x_1760:
[----:B------:R-:W2:Y:S01]  /*28d0*/  LDG.E.64 R2, desc[UR36][R2.64] ;  /* 0x0000002402027981 */ /* 0x000ea2000c1e1b00 */
[----:B------:R-:W-:Y:S01]  /*28e0*/  UMOV UR4, 0xf0000000 ;  /* 0xf000000000047882 */ /* 0x000fe20000000000 */
[----:B------:R-:W-:Y:S01]  /*28f0*/  UMOV UR5, 0x380fffff ;  /* 0x380fffff00057882 */ /* 0x000fe20000000000 */
[----:B--2---:R-:W0:Y:S01]  /*2900*/  F2F.F32.F64 R0, R2 ;  /* 0x0000000200007310 */ /* 0x004e220000301000 */
[----:B------:R-:W-:-:S14]  /*2910*/  DSETP.GEU.AND P0, PT, |R2|, UR4, PT ;  /* 0x0000000402007e2a */ /* 0x000fdc000bf0e200 */
[----:B0-----:R-:W-:Y:S01]  /*2920*/  @!P0 FMUL R0, R0, 1.175494350822287508e-38 ;  /* 0x0080000000008820 */ /* 0x001fe20000400000 */
[----:B------:R-:W-:Y:S06]  /*2930*/  BRA `(.L_x_1755) ;  /* 0x00000008007c7947 */ /* 0x000fec0003800000 */
.L_x_1750:
        /* <DEDUP_REMOVED lines=12> */
.L_x_1764:
[----:B------:R-:W2:Y:S01]  /*2a00*/  LDG.E.64 R2, desc[UR36][R2.64] ;  /* 0x0000002402027981 */ /* 0x000ea2000c1e1b00 */
[----:B------:R-:W-:Y:S01]  /*2a10*/  UMOV UR4, 0xf0000000 ;  /* 0xf000000000047882 */ /* 0x000fe20000000000 */
[----:B------:R-:W-:Y:S01]  /*2a20*/  UMOV UR5, 0x380fffff ;  /* 0x380fffff00057882 */ /* 0x000fe20000000000 */
[----:B--2---:R-:W0:Y:S01]  /*2a30*/  F2F.F32.F64 R0, R2 ;  /* 0x0000000200007310 */ /* 0x004e220000301000 */
[----:B------:R-:W-:-:S14]  /*2a40*/  DSETP.GEU.AND P0, PT, |R2|, UR4, PT ;  /* 0x0000000402007e2a */ /* 0x000fdc000bf0e200 */
[----:B0-----:R-:W-:Y:S01]  /*2a50*/  @!P0 FMUL R0, R0, 1.175494350822287508e-38 ;  /* 0x0080000000008820 */ /* 0x001fe20000400000 */
[----:B------:R-:W-:Y:S06]  /*2a60*/  BRA `(.L_x_1755) ;  /* 0x0000000800307947 */ /* 0x000fec0003800000 */
.L_x_1763:
        /* <DEDUP_REMOVED lines=24> */
[----:B------:R-:W-:Y:S01]  /*2bf0*/  LOP3.LUT R0, R5, 0x80000000, R0, 0xf8, !PT ;  /* 0x8000000005007812 */ /* 0x000fe200078ef800 */
[----:B------:R-:W-:Y:S06]  /*2c00*/  BRA `(.L_x_1755) ;  /* 0x0000000400c87947 */ /* 0x000fec0003800000 */
.L_x_1766:
        /* <DEDUP_REMOVED lines=11> */
[----:B------:R-:W-:Y:S01]  /*2cc0*/  LOP3.LUT R0, R4, 0x80000000, R5, 0xf8, !PT ;  /* 0x8000000004007812 */ /* 0x000fe200078ef805 */
[----:B------:R-:W-:Y:S06]  /*2cd0*/  BRA `(.L_x_1755) ;  /* 0x0000000400947947 */ /* 0x000fec0003800000 */
.L_x_1765:
[----:B------:R-:W2:Y:S02]  /*2ce0*/  LDG.E.U16 R0, desc[UR36][R2.64] ;  /* 0x0000002402007981 */ /* 0x000ea4000c1e1500 */
[----:B--2---:R-:W-:Y:S01]  /*2cf0*/  IMAD.U32 R0, R0, 0x10000, RZ ;  /* 0x0001000000007824 */ /* 0x004fe200078e00ff */
[----:B------:R-:W-:Y:S06]  /*2d00*/  BRA `(.L_x_1755) ;  /* 0x0000000400887947 */ /* 0x000fec0003800000 */
.L_x_1762:
        /* <DEDUP_REMOVED lines=11> */
.L_x_1769:
        /* <DEDUP_REMOVED lines=20> */
.L_x_1771:
[----:B------:R-:W-:Y:S05]  /*2f00*/  BSYNC B0 ;  /* 0x0000000000007941 */ /* 0x000fea0003800000 */
.L_x_1770:
[----:B------:R-:W-:Y:S01]  /*2f10*/  LEA R3, R0, 0x3b800000, 0x17 ;  /* 0x3b80000000037811 */ /* 0x000fe200078eb8ff */
[----:B------:R-:W-:-:S05]  /*2f20*/  IMAD.SHL.U32 R0, R2, 0x100000, RZ ;  /* 0x0010000002007824 */ /* 0x000fca00078e00ff */
[----:B------:R-:W-:Y:S01]  /*2f30*/  LOP3.LUT R0, R3, R0, R4, 0xfe, !PT ;  /* 0x0000000003007212 */ /* 0x000fe200078efe04 */
[----:B------:R-:W-:Y:S06]  /*2f40*/  BRA `(.L_x_1755) ;  /* 0x0000000000f87947 */ /* 0x000fec0003800000 */
.L_x_1768:
        /* <DEDUP_REMOVED lines=20> */
.L_x_1773:
[----:B------:R-:W-:Y:S05]  /*3090*/  BSYNC B0 ;  /* 0x0000000000007941 */ /* 0x000fea0003800000 */
.L_x_1772:
[----:B------:R-:W-:Y:S01]  /*30a0*/  LEA R3, R0, 0x37800000, 0x17 ;  /* 0x3780000000037811 */ /* 0x000fe200078eb8ff */
[----:B------:R-:W-:-:S05]  /*30b0*/  IMAD.SHL.U32 R0, R2, 0x200000, RZ ;  /* 0x0020000002007824 */ /* 0x000fca00078e00ff */
[----:B------:R-:W-:Y:S01]  /*30c0*/  LOP3.LUT R0, R3, R0, R4, 0xfe, !PT ;  /* 0x0000000003007212 */ /* 0x000fe200078efe04 */
[----:B------:R-:W-:Y:S06]  /*30d0*/  BRA `(.L_x_1755) ;  /* 0x0000000000947947 */ /* 0x000fec0003800000 */
.L_x_1767:
        /* <DEDUP_REMOVED lines=14> */
.L_x_1754:
        /* <DEDUP_REMOVED lines=16> */
.L_x_1776:
[----:B------:R-:W-:Y:S01]  /*32c0*/  IMAD.MOV.U32 R0, RZ, RZ, RZ ;  /* 0x000000ffff007224 */ /* 0x000fe200078e00ff */
[----:B------:R-:W-:Y:S06]  /*32d0*/  BRA `(.L_x_1755) ;  /* 0x0000000000147947 */ /* 0x000fec0003800000 */
.L_x_1775:
[----:B------:R-:W2:Y:S02]  /*32e0*/  LDG.E.64 R2, desc[UR36][R2.64] ;  /* 0x0000002402027981 */ /* 0x000ea4000c1e1b00 */
[----:B--2---:R0:W1:Y:S01]  /*32f0*/  I2F.U64 R0, R2 ;  /* 0x0000000200007312 */ /* 0x0040620000301000 */
[----:B------:R-:W-:Y:S05]  /*3300*/  BRA `(.L_x_1755) ;  /* 0x0000000000087947 */ /* 0x000fea0003800000 */
.L_x_1774:
[----:B------:R-:W2:Y:S02]  /*3310*/  LDG.E R0, desc[UR36][R2.64] ;  /* 0x0000002402007981 */ /* 0x000ea4000c1e1900 */
[----:B--2---:R-:W-:-:S07]  /*3320*/  I2FP.F32.U32 R0, R0 ;  /* 0x0000000000007245 */ /* 0x004fce0000201000 */
.L_x_1755:
[----:B------:R-:W-:Y:S05]  /*3330*/  BSYNC B6 ;  /* 0x0000000000067941 */ /* 0x000fea0003800000 */
.L_x_1749:
[----:B------:R-:W0:Y:S01]  /*3340*/  LDC.U8 R4, c[0x0][0x4a0] ;  /* 0x00012800ff047b82 */ /* 0x000e220000000000 */
[----:B-----5:R-:W-:Y:S01]  /*3350*/  FSETP.GT.FTZ.AND P0, PT, R19, RZ, PT ;  /* 0x000000ff1300720b */ /* 0x020fe20003f14000 */
[----:B01234-:R-:W-:Y:S01]  /*3360*/  IMAD.MOV.U32 R2, RZ, RZ, R0 ;  /* 0x000000ffff027224 */ /* 0x01ffe200078e0000 */
[----:B------:R-:W-:-:S11]  /*3370*/  ULDC UR4, c[0x0][0x490] ;  /* 0x0001240000047ab9 */ /* 0x000fd60000000800 */
[----:B------:R-:W-:Y:S01]  /*3380*/  @!P0 FMUL.FTZ R2, R2, UR4 ;  /* 0x0000000402028c20 */ /* 0x000fe20008410000 */
[----:B------:R-:W-:-:S04]  /*3390*/  PRMT R3, R4, 0x9910, RZ ;  /* 0x0000991004037816 */ /* 0x000fc800000000ff */
        /* <DEDUP_REMOVED lines=10> */
[----:B------:R-:W0:Y:S02]  /*3440*/  F2I.FTZ.TRUNC.NTZ R3, R2 ;  /* 0x0000000200037305 */ /* 0x000e24000021f100 */
[----:B0-----:R0:W-:Y:S01]  /*3450*/  STG.E.U8 desc[UR36][R16.64], R3 ;  /* 0x0000000310007986 */ /* 0x0011e2000c101124 */
[----:B------:R-:W-:Y:S05]  /*3460*/  BRA `(.L_x_1782) ;  /* 0x0000000c00507947 */ /* 0x000fea0003800000 */
.L_x_1780:
[----:B------:R-:W0:Y:S02]  /*3470*/  F2I.S64.TRUNC R2, R2 ;  /* 0x0000000200027311 */ /* 0x000e24000020d900 */
[----:B0-----:R-:W-:-:S05]  /*3480*/  IMAD.MOV.U32 R5, RZ, RZ, R2 ;  /* 0x000000ffff057224 */ /* 0x001fca00078e0002 */
[----:B------:R0:W-:Y:S01]  /*3490*/  STG.E.U8 desc[UR36][R16.64], R5 ;  /* 0x0000000510007986 */ /* 0x0001e2000c101124 */
[----:B------:R-:W-:Y:S05]  /*34a0*/  BRA `(.L_x_1782) ;  /* 0x0000000c00407947 */ /* 0x000fea0003800000 */
.L_x_1779:
[----:B------:R-:W-:-:S13]  /*34b0*/  ISETP.NE.AND P0, PT, R3, 0x2, PT ;  /* 0x000000020300780c */ /* 0x000fda0003f05270 */
[----:B------:R-:W-:Y:S05]  /*34c0*/  @!P0 BRA `(.L_x_1783) ;  /* 0x0000000000288947 */ /* 0x000fea0003800000 */
[----:B------:R-:W-:-:S13]  /*34d0*/  ISETP.NE.AND P0, PT, R3, 0x3, PT ;  /* 0x000000030300780c */ /* 0x000fda0003f05270 */
[----:B------:R-:W-:Y:S05]  /*34e0*/  @!P0 BRA `(.L_x_1784) ;  /* 0x0000000000148947 */ /* 0x000fea0003800000 */
[----:B------:R-:W-:-:S13]  /*34f0*/  ISETP.NE.AND P0, PT, R3, 0x4, PT ;  /* 0x000000040300780c */ /* 0x000fda0003f05270 */
[----:B------:R-:W-:Y:S05]  /*3500*/  @P0 BRA `(.L_x_1781) ;  /* 0x0000000800d00947 */ /* 0x000fea0003800000 */
[----:B------:R-:W0:Y:S02]  /*3510*/  F2I.S64.TRUNC R2, R2 ;  /* 0x0000000200027311 */ /* 0x000e24000020d900 */
[----:B0-----:R0:W-:Y:S01]  /*3520*/  STG.E.64 desc[UR36][R16.64], R2 ;  /* 0x0000000210007986 */ /* 0x0011e2000c101b24 */
[----:B------:R-:W-:Y:S05]  /*3530*/  BRA `(.L_x_1782) ;  /* 0x0000000c001c7947 */ /* 0x000fea0003800000 */
.L_x_1784:
[----:B------:R-:W0:Y:S02]  /*3540*/  F2I.FTZ.TRUNC.NTZ R3, R2 ;  /* 0x0000000200037305 */ /* 0x000e24000021f100 */
[----:B0-----:R0:W-:Y:S01]  /*3550*/  STG.E desc[UR36][R16.64], R3 ;  /* 0x0000000310007986 */ /* 0x0011e2000c101924 */
[----:B------:R-:W-:Y:S05]  /*3560*/  BRA `(.L_x_1782) ;  /* 0x0000000c00107947 */ /* 0x000fea0003800000 */
.L_x_1783:
[----:B------:R-:W0:Y:S02]  /*3570*/  F2I.FTZ.TRUNC.NTZ R3, R2 ;  /* 0x0000000200037305 */ /* 0x000e24000021f100 */
[----:B0-----:R0:W-:Y:S01]  /*3580*/  STG.E.U16 desc[UR36][R16.64], R3 ;  /* 0x0000000310007986 */ /* 0x0011e2000c101524 */
[----:B------:R-:W-:Y:S05]  /*3590*/  BRA `(.L_x_1782) ;  /* 0x0000000c00047947 */ /* 0x000fea0003800000 */
.L_x_1778:
[----:B------:R-:W-:-:S13]  /*35a0*/  ISETP.GT.AND P0, PT, R3, 0x6, PT ;  /* 0x000000060300780c */ /* 0x000fda0003f04270 */
[----:B------:R-:W-:Y:S05]  /*35b0*/  @P0 BRA `(.L_x_1785) ;  /* 0x0000000000240947 */ /* 0x000fea0003800000 */
[----:B------:R-:W-:-:S13]  /*35c0*/  ISETP.NE.AND P0, PT, R3, 0x5, PT ;  /* 0x000000050300780c */ /* 0x000fda0003f05270 */
[----:B------:R-:W-:Y:S05]  /*35d0*/  @!P0 BRA `(.L_x_1786) ;  /* 0x0000000000108947 */ /* 0x000fea0003800000 */
[----:B------:R-:W-:-:S13]  /*35e0*/  ISETP.NE.AND P0, PT, R3, 0x6, PT ;  /* 0x000000060300780c */ /* 0x000fda0003f05270 */
[----:B------:R-:W-:Y:S05]  /*35f0*/  @P0 BRA `(.L_x_1781) ;  /* 0x0000000800940947 */ /* 0x000fea0003800000 */
[----:B------:R1:W-:Y:S01]  /*3600*/  STG.E desc[UR36][R16.64], R2 ;  /* 0x0000000210007986 */ /* 0x0003e2000c101924 */
[----:B------:R-:W-:Y:S05]  /*3610*/  BRA `(.L_x_1782) ;  /* 0x0000000800e47947 */ /* 0x000fea0003800000 */
.L_x_1786:
[----:B------:R-:W-:-:S05]  /*3620*/  F2FP.F16.F32.PACK_AB R2, RZ, R2 ;  /* 0x00000002ff02723e */ /* 0x000fca00000000ff */
[----:B------:R0:W-:Y:S01]  /*3630*/  STG.E.U16 desc[UR36][R16.64], R2 ;  /* 0x0000000210007986 */ /* 0x0001e2000c101524 */
[----:B------:R-:W-:Y:S05]  /*3640*/  BRA `(.L_x_1782) ;  /* 0x0000000800d87947 */ /* 0x000fea0003800000 */
.L_x_1785:
[----:B------:R-:W-:-:S13]  /*3650*/  ISETP.NE.AND P0, PT, R3, 0x7, PT ;  /* 0x000000070300780c */ /* 0x000fda0003f05270 */
[----:B------:R-:W-:Y:S05]  /*3660*/  @!P0 BRA `(.L_x_1787) ;  /* 0x00000000002c8947 */ /* 0x000fea0003800000 */
[----:B------:R-:W-:-:S13]  /*3670*/  ISETP.NE.AND P0, PT, R3, 0x8, PT ;  /* 0x000000080300780c */ /* 0x000fda0003f05270 */
[----:B------:R-:W-:Y:S05]  /*3680*/  @!P0 BRA `(.L_x_1788) ;  /* 0x0000000000148947 */ /* 0x000fea0003800000 */
[----:B------:R-:W-:-:S13]  /*3690*/  ISETP.NE.AND P0, PT, R3, 0x9, PT ;  /* 0x000000090300780c */ /* 0x000fda0003f05270 */
[----:B------:R-:W-:Y:S05]  /*36a0*/  @P0 BRA `(.L_x_1781) ;  /* 0x0000000800680947 */ /* 0x000fea0003800000 */
[----:B------:R-:W-:-:S05]  /*36b0*/  IMAD.MOV.U32 R3, RZ, RZ, RZ ;  /* 0x000000ffff037224 */ /* 0x000fca00078e00ff */
[----:B------:R3:W-:Y:S01]  /*36c0*/  STG.E.64 desc[UR36][R16.64], R2 ;  /* 0x0000000210007986 */ /* 0x0007e2000c101b24 */
[----:B------:R-:W-:Y:S05]  /*36d0*/  BRA `(.L_x_1782) ;  /* 0x0000000800b47947 */ /* 0x000fea0003800000 */
.L_x_1788:
[----:B------:R-:W-:-:S04]  /*36e0*/  F2FP.F16.F32.PACK_AB R3, RZ, R2 ;  /* 0x00000002ff03723e */ /* 0x000fc800000000ff */
[----:B------:R-:W-:-:S05]  /*36f0*/  PRMT R3, R3, 0x5410, RZ ;  /* 0x0000541003037816 */ /* 0x000fca00000000ff */
[----:B------:R2:W-:Y:S01]  /*3700*/  STG.E desc[UR36][R16.64], R3 ;  /* 0x0000000310007986 */ /* 0x0005e2000c101924 */
[----:B------:R-:W-:Y:S05]  /*3710*/  BRA `(.L_x_1782) ;  /* 0x0000000800a47947 */ /* 0x000fea0003800000 */
.L_x_1787:
[----:B------:R-:W-:-:S06]  /*3720*/  FMUL.FTZ R2, R2, 1 ;  /* 0x3f80000002027820 */ /* 0x000fcc0000410000 */
[----:B------:R-:W0:Y:S02]  /*3730*/  F2F.F64.F32 R2, R2 ;  /* 0x0000000200027310 */ /* 0x000e240000201800 */
[----:B0-----:R4:W-:Y:S01]  /*3740*/  STG.E.64 desc[UR36][R16.64], R2 ;  /* 0x0000000210007986 */ /* 0x0019e2000c101b24 */
[----:B------:R-:W-:Y:S05]  /*3750*/  BRA `(.L_x_1782) ;  /* 0x0000000800947947 */ /* 0x000fea0003800000 */
.L_x_1777:
        /* <DEDUP_REMOVED lines=8> */
[----:B------:R-:W-:-:S04]  /*37e0*/  FSETP.NEU.FTZ.AND P0, PT, R2, RZ, PT ;  /* 0x000000ff0200720b */ /* 0x000fc80003f1d000 */
[----:B------:R-:W-:-:S05]  /*37f0*/  SEL R3, RZ, 0x1, !P0 ;  /* 0x00000001ff037807 */ /* 0x000fca0004000000 */
[----:B------:R0:W-:Y:S01]  /*3800*/  STG.E.U8 desc[UR36][R16.64], R3 ;  /* 0x0000000310007986 */ /* 0x0001e2000c101124 */
[----:B------:R-:W-:Y:S05]  /*3810*/  BRA `(.L_x_1782) ;  /* 0x0000000800647947 */ /* 0x000fea0003800000 */
.L_x_1791:
[----:B------:R-:W-:Y:S01]  /*3820*/  FMUL.FTZ R4, R2, 1 ;  /* 0x3f80000002047820 */ /* 0x000fe20000410000 */
[----:B------:R-:W-:-:S05]  /*3830*/  CS2R R6, SRZ ;  /* 0x0000000000067805 */ /* 0x000fca000001ff00 */
[----:B------:R-:W0:Y:S02]  /*3840*/  F2F.F64.F32 R4, R4 ;  /* 0x0000000400047310 */ /* 0x000e240000201800 */
[----:B0-----:R0:W-:Y:S01]  /*3850*/  STG.E.128 desc[UR36][R16.64], R4 ;  /* 0x0000000410007986 */ /* 0x0011e2000c101d24 */
[----:B------:R-:W-:Y:S05]  /*3860*/  BRA `(.L_x_1782) ;  /* 0x0000000800507947 */ /* 0x000fea0003800000 */
.L_x_1790:
[----:B------:R-:W-:-:S13]  /*3870*/  ISETP.NE.AND P0, PT, R3, 0xf, PT ;  /* 0x0000000f0300780c */ /* 0x000fda0003f05270 */
[----:B------:R-:W-:Y:S05]  /*3880*/  @!P0 BRA `(.L_x_1792) ;  /* 0x0000000000ac8947 */ /* 0x000fea0003800000 */
[----:B------:R-:W-:-:S13]  /*3890*/  ISETP.NE.AND P0, PT, R3, 0x17, PT ;  /* 0x000000170300780c */ /* 0x000fda0003f05270 */
[----:B------:R-:W-:Y:S05]  /*38a0*/  @!P0 BRA `(.L_x_1793) ;  /* 0x0000000000508947 */ /* 0x000fea0003800000 */
[----:B------:R-:W-:-:S13]  /*38b0*/  ISETP.NE.AND P0, PT, R3, 0x18, PT ;  /* 0x000000180300780c */ /* 0x000fda0003f05270 */
[----:B------:R-:W-:Y:S05]  /*38c0*/  @P0 BRA `(.L_x_1781) ;  /* 0x0000000400e00947 */ /* 0x000fea0003800000 */
[C---:B------:R-:W-:Y:S01]  /*38d0*/  LOP3.LUT R4, R2.reuse, 0x7fffffff, RZ, 0xc0, !PT ;  /* 0x7fffffff02047812 */ /* 0x040fe200078ec0ff */
[----:B------:R-:W-:Y:S01]  /*38e0*/  BSSY B0, `(.L_x_1794) ;  /* 0x000000d000007945 */ /* 0x000fe20003800000 */
[----:B------:R-:W-:Y:S02]  /*38f0*/  LOP3.LUT R0, R2, 0x80000000, RZ, 0xc0, !PT ;  /* 0x8000000002007812 */ /* 0x000fe400078ec0ff */
[----:B------:R-:W-:Y:S02]  /*3900*/  ISETP.GT.U32.AND P0, PT, R4, 0x43efffff, PT ;  /* 0x43efffff0400780c */ /* 0x000fe40003f04070 */
[----:B------:R-:W-:Y:S01]  /*3910*/  SHF.R.U32.HI R5, RZ, 0x18, R0 ;  /* 0x00000018ff057819 */ /* 0x000fe20000011600 */
[----:B------:R-:W-:-:S10]  /*3920*/  IMAD.MOV.U32 R0, RZ, RZ, 0x7f ;  /* 0x0000007fff007424 */ /* 0x000fd400078e00ff */
[----:B------:R-:W-:Y:S05]  /*3930*/  @P0 BRA `(.L_x_1795) ;  /* 0x00000000001c0947 */ /* 0x000fea0003800000 */
[----:B------:R-:W-:-:S13]  /*3940*/  ISETP.GE.U32.AND P0, PT, R4, 0x3c800000, PT ;  /* 0x3c8000000400780c */ /* 0x000fda0003f06070 */
[----:B------:R-:W-:-:S04]  /*3950*/  @P0 SHF.R.U32.HI R0, RZ, 0x14, R2 ;  /* 0x00000014ff000819 */ /* 0x000fc80000011602 */
[----:B------:R-:W-:-:S04]  /*3960*/  @P0 LOP3.LUT R3, R0, 0x1, RZ, 0xc0, !PT ;  /* 0x0000000100030812 */ /* 0x000fc800078ec0ff */
[----:B------:R-:W-:Y:S01]  /*3970*/  @P0 IADD3 R3, R2, 0x407ffff, R3 ;  /* 0x0407ffff02030810 */ /* 0x000fe20007ffe003 */
[----:B------:R-:W-:-:S03]  /*3980*/  @!P0 FADD.FTZ R2, R4, 16384 ;  /* 0x4680000004028421 */ /* 0x000fc60000010000 */
[----:B------:R-:W-:Y:S01]  /*3990*/  @P0 SHF.R.U32.HI R0, RZ, 0x14, R3 ;  /* 0x00000014ff000819 */ /* 0x000fe20000011603 */
[----:B------:R-:W-:-:S07]  /*39a0*/  @!P0 VIADD R0, R2, 0xb9800000 ;  /* 0xb980000002008836 */ /* 0x000fce0000000000 */
.L_x_1795:
[----:B------:R-:W-:Y:S05]  /*39b0*/  BSYNC B0 ;  /* 0x0000000000007941 */ /* 0x000fea0003800000 */
.L_x_1794:
[----:B------:R-:W-:-:S05]  /*39c0*/  LOP3.LUT R5, R0, R5, RZ, 0xfc, !PT ;  /* 0x0000000500057212 */ /* 0x000fca00078efcff */
[----:B------:R0:W-:Y:S01]  /*39d0*/  STG.E.U8 desc[UR36][R16.64], R5 ;  /* 0x0000000510007986 */ /* 0x0001e2000c101124 */
[----:B------:R-:W-:Y:S05]  /*39e0*/  BRA `(.L_x_1782) ;  /* 0x0000000400f07947 */ /* 0x000fea0003800000 */
.L_x_1793:
[----:B------:R-:W-:Y:S01]  /*39f0*/  LOP3.LUT R4, R2, 0x7fffffff, RZ, 0xc0, !PT ;  /* 0x7fffffff02047812 */ /* 0x000fe200078ec0ff */
[----:B------:R-:W-:Y:S03]  /*3a00*/  BSSY B0, `(.L_x_1796) ;  /* 0x000000e000007945 */ /* 0x000fe60003800000 */
[----:B------:R-:W-:-:S13]  /*3a10*/  ISETP.GT.U32.AND P0, PT, R4, 0x477fffff, PT ;  /* 0x477fffff0400780c */ /* 0x000fda0003f04070 */
[----:B------:R-:W-:Y:S05]  /*3a20*/  @P0 BRA `(.L_x_1797) ;  /* 0x0000000000200947 */ /* 0x000fea0003800000 */
[----:B------:R-:W-:-:S13]  /*3a30*/  ISETP.GE.U32.AND P0, PT, R4, 0x38800000, PT ;  /* 0x388000000400780c */ /* 0x000fda0003f06070 */
[----:B------:R-:W-:-:S04]  /*3a40*/  @P0 SHF.R.U32.HI R0, RZ, 0x15, R2 ;  /* 0x00000015ff000819 */ /* 0x000fc80000011602 */
[----:B------:R-:W-:-:S04]  /*3a50*/  @P0 LOP3.LUT R3, R0, 0x1, RZ, 0xc0, !PT ;  /* 0x0000000100030812 */ /* 0x000fc800078ec0ff */
[----:B------:R-:W-:Y:S01]  /*3a60*/  @P0 IADD3 R0, R2, 0x80fffff, R3 ;  /* 0x080fffff02000810 */ /* 0x000fe20007ffe003 */
[----:B------:R-:W-:-:S03]  /*3a70*/  @!P0 FADD.FTZ R3, R4, 128 ;  /* 0x4300000004038421 */ /* 0x000fc60000010000 */
[----:B------:R-:W-:Y:S01]  /*3a80*/  @P0 SHF.R.U32.HI R0, RZ, 0x15, R0 ;  /* 0x00000015ff000819 */ /* 0x000fe20000011600 */
[----:B------:R-:W-:Y:S01]  /*3a90*/  @!P0 VIADD R0, R3, 0xbd000000 ;  /* 0xbd00000003008836 */ /* 0x000fe20000000000 */
[----:B------:R-:W-:Y:S06]  /*3aa0*/  BRA `(.L_x_1798) ;  /* 0x00000000000c7947 */ /* 0x000fec0003800000 */
.L_x_1797:
[----:B------:R-:W-:Y:S01]  /*3ab0*/  IMAD.MOV.U32 R0, RZ, RZ, 0x7f ;  /* 0x0000007fff007424 */ /* 0x000fe200078e00ff */
[----:B------:R-:W-:-:S04]  /*3ac0*/  ISETP.GT.U32.AND P0, PT, R4, 0x7f800000, PT ;  /* 0x7f8000000400780c */ /* 0x000fc80003f04070 */
[----:B------:R-:W-:-:S09]  /*3ad0*/  SEL R0, R0, 0x7c, P0 ;  /* 0x0000007c00007807 */ /* 0x000fd20000000000 */
.L_x_1798:
[----:B------:R-:W-:Y:S05]  /*3ae0*/  BSYNC B0 ;  /* 0x0000000000007941 */ /* 0x000fea0003800000 */
.L_x_1796:
[----:B------:R-:W-:-:S04]  /*3af0*/  LOP3.LUT R2, R2, 0x80000000, RZ, 0xc0, !PT ;  /* 0x8000000002027812 */ /* 0x000fc800078ec0ff */
[----:B------:R-:W-:-:S04]  /*3b00*/  SHF.R.U32.HI R3, RZ, 0x18, R2 ;  /* 0x00000018ff037819 */ /* 0x000fc80000011602 */
[----:B------:R-:W-:-:S05]  /*3b10*/  LOP3.LUT R3, R0, R3, RZ, 0xfc, !PT ;  /* 0x0000000300037212 */ /* 0x000fca00078efcff */
[----:B------:R0:W-:Y:S01]  /*3b20*/  STG.E.U8 desc[UR36][R16.64], R3 ;  /* 0x0000000310007986 */ /* 0x0001e2000c101124 */
[----:B------:R-:W-:Y:S05]  /*3b30*/  BRA `(.L_x_1782) ;  /* 0x00000004009c7947 */ /* 0x000fea0003800000 */
.L_x_1792:
[----:B------:R-:W-:-:S05]  /*3b40*/  F2FP.BF16.F32.PACK_AB R2, RZ, R2 ;  /* 0x00000002ff02723e */ /* 0x000fca00000010ff */
[----:B------:R0:W-:Y:S01]  /*3b50*/  STG.E.U16 desc[UR36][R16.64], R2 ;  /* 0x0000000210007986 */ /* 0x0001e2000c101524 */
[----:B------:R-:W-:Y:S05]  /*3b60*/  BRA `(.L_x_1782) ;  /* 0x0000000400907947 */ /* 0x000fea0003800000 */
.L_x_1789:
        /* <DEDUP_REMOVED lines=8> */
[----:B------:R-:W0:Y:S02]  /*3bf0*/  F2I.FTZ.U32.TRUNC.NTZ R3, R2 ;  /* 0x0000000200037305 */ /* 0x000e24000021f000 */
[----:B0-----:R0:W-:Y:S01]  /*3c00*/  STG.E.U16 desc[UR36][R16.64], R3 ;  /* 0x0000000310007986 */ /* 0x0011e2000c101524 */
[----:B------:R-:W-:Y:S05]  /*3c10*/  BRA `(.L_x_1782) ;  /* 0x0000000400647947 */ /* 0x000fea0003800000 */
.L_x_1801:
[----:B------:R-:W-:Y:S01]  /*3c20*/  LOP3.LUT R3, R2, 0x7fffffff, RZ, 0xc0, !PT ;  /* 0x7fffffff02037812 */ /* 0x000fe200078ec0ff */
[----:B------:R-:W-:Y:S01]  /*3c30*/  BSSY B0, `(.L_x_1802) ;  /* 0x0000013000007945 */ /* 0x000fe20003800000 */
[----:B------:R-:W-:Y:S02]  /*3c40*/  IMAD.MOV.U32 R8, RZ, RZ, 0x80 ;  /* 0x00000080ff087424 */ /* 0x000fe400078e00ff */
        /* <DEDUP_REMOVED lines=13> */
.L_x_1804:
[----:B------:R-:W-:-:S04]  /*3d20*/  LOP3.LUT R2, R2, 0x80000000, RZ, 0xc0, !PT ;  /* 0x8000000002027812 */ /* 0x000fc800078ec0ff */
[----:B------:R-:W-:-:S04]  /*3d30*/  SHF.R.U32.HI R3, RZ, 0x18, R2 ;  /* 0x00000018ff037819 */ /* 0x000fc80000011602 */
[----:B------:R-:W-:-:S04]  /*3d40*/  LOP3.LUT R0, R0, R3, RZ, 0xfc, !PT ;  /* 0x0000000300007212 */ /* 0x000fc800078efcff */
[----:B------:R-:W-:-:S07]  /*3d50*/  PRMT R8, R0, 0x7610, R8 ;  /* 0x0000761000087816 */ /* 0x000fce0000000008 */
.L_x_1803:
[----:B------:R-:W-:Y:S05]  /*3d60*/  BSYNC B0 ;  /* 0x0000000000007941 */ /* 0x000fea0003800000 */
.L_x_1802:
[----:B------:R0:W-:Y:S01]  /*3d70*/  STG.E.U8 desc[UR36][R16.64], R8 ;  /* 0x0000000810007986 */ /* 0x0001e2000c101124 */
[----:B------:R-:W-:Y:S05]  /*3d80*/  BRA `(.L_x_1782) ;  /* 0x0000000400087947 */ /* 0x000fea0003800000 */
.L_x_1800:
        /* <DEDUP_REMOVED lines=16> */
.L_x_1807:
[----:B------:R-:W-:-:S04]  /*3e90*/  LOP3.LUT R2, R2, 0x80000000, RZ, 0xc0, !PT ;  /* 0x8000000002027812 */ /* 0x000fc800078ec0ff */
[----:B------:R-:W-:-:S04]  /*3ea0*/  SHF.R.U32.HI R3, RZ, 0x18, R2 ;  /* 0x00000018ff037819 */ /* 0x000fc80000011602 */
[----:B------:R-:W-:-:S04]  /*3eb0*/  LOP3.LUT R0, R0, R3, RZ, 0xfc, !PT ;  /* 0x0000000300007212 */ /* 0x000fc800078efcff */
[----:B------:R-:W-:-:S07]  /*3ec0*/  PRMT R8, R0, 0x7610, R8 ;  /* 0x0000761000087816 */ /* 0x000fce0000000008 */
.L_x_1806:
[----:B------:R-:W-:Y:S05]  /*3ed0*/  BSYNC B0 ;  /* 0x0000000000007941 */ /* 0x000fea0003800000 */
.L_x_1805:
[----:B------:R0:W-:Y:S01]  /*3ee0*/  STG.E.U8 desc[UR36][R16.64], R8 ;  /* 0x0000000810007986 */ /* 0x0001e2000c101124 */
[----:B------:R-:W-:Y:S05]  /*3ef0*/  BRA `(.L_x_1782) ;  /* 0x0000000000ac7947 */ /* 0x000fea0003800000 */
.L_x_1799:
[----:B------:R-:W-:-:S13]  /*3f00*/  ISETP.NE.AND P0, PT, R3, 0x1c, PT ;  /* 0x0000001c0300780c */ /* 0x000fda0003f05270 */
[----:B------:R-:W-:Y:S05]  /*3f10*/  @!P0 BRA `(.L_x_1808) ;  /* 0x00000000009c8947 */ /* 0x000fea0003800000 */
[----:B------:R-:W-:-:S13]  /*3f20*/  ISETP.NE.AND P0, PT, R3, 0x1d, PT ;  /* 0x0000001d0300780c */ /* 0x000fda0003f05270 */
[----:B------:R-:W-:Y:S05]  /*3f30*/  @!P0 BRA `(.L_x_1809) ;  /* 0x0000000000888947 */ /* 0x000fea0003800000 */
[----:B------:R-:W-:-:S13]  /*3f40*/  ISETP.NE.AND P0, PT, R3, 0x2c, PT ;  /* 0x0000002c0300780c */ /* 0x000fda0003f05270 */
[----:B------:R-:W-:Y:S05]  /*3f50*/  @P0 BRA `(.L_x_1781) ;  /* 0x00000000003c0947 */ /* 0x000fea0003800000 */
        /* <DEDUP_REMOVED lines=15> */
.L_x_1781:
        /* <DEDUP_REMOVED lines=16> */
.L_x_1810:
[----:B------:R-:W-:Y:S05]  /*4150*/  BRA `(.L_x_1782) ;  /* 0x0000000000147947 */ /* 0x000fea0003800000 */
.L_x_1809:
[----:B------:R-:W0:Y:S02]  /*4160*/  F2I.U64.TRUNC R2, R2 ;  /* 0x0000000200027311 */ /* 0x000e24000020d800 */
[----:B0-----:R0:W-:Y:S01]  /*4170*/  STG.E.64 desc[UR36][R16.64], R2 ;  /* 0x0000000210007986 */ /* 0x0011e2000c101b24 */
[----:B------:R-:W-:Y:S05]  /*4180*/  BRA `(.L_x_1782) ;  /* 0x0000000000087947 */ /* 0x000fea0003800000 */
.L_x_1808:
[----:B------:R-:W0:Y:S02]  /*4190*/  F2I.FTZ.U32.TRUNC.NTZ R3, R2 ;  /* 0x0000000200037305 */ /* 0x000e24000021f000 */
[----:B0-----:R0:W-:Y:S02]  /*41a0*/  STG.E desc[UR36][R16.64], R3 ;  /* 0x0000000310007986 */ /* 0x0011e4000c101924 */
.L_x_1782:
[----:B------:R-:W-:-:S04]  /*41b0*/  IMAD R18, R18, 0x200, R23 ;  /* 0x0000020012127824 */ /* 0x000fc800078e0217 */
[----:B------:R-:W-:-:S07]  /*41c0*/  VIADD R19, R18, 0x80 ;  /* 0x0000008012137836 */ /* 0x000fce0000000000 */
.L_x_1719:
[----:B------:R-:W-:Y:S05]  /*41d0*/  BSYNC B7 ;  /* 0x0000000000077941 */ /* 0x000fea0003800000 */
.L_x_1718:
        /* <DEDUP_REMOVED lines=358> */
.L_x_1813:
        /* <DEDUP_REMOVED lines=20> */
[----:B--2---:R4:W0:Y:S01]  /*5980*/  I2F.S16 R22, R2 ;  /* 0x0000000200167306 */ /* 0x0048220000101400 */
[----:B------:R-:W-:Y:S05]  /*5990*/  BRA `(.L_x_1820) ;  /* 0x0000000c00387947 */ /* 0x000fea0003800000 */
.L_x_1818:
[----:B------:R-:W2:Y:S02]  /*59a0*/  LDG.E.U8 R2, desc[UR36][R2.64] ;  /* 0x0000002402027981 */ /* 0x000ea4000c1e1100 */
[----:B--2---:R-:W-:Y:S01]  /*59b0*/  I2FP.F32.U32 R22, R2 ;  /* 0x0000000200167245 */ /* 0x004fe20000201000 */
[----:B------:R-:W-:Y:S06]  /*59c0*/  BRA `(.L_x_1820) ;  /* 0x0000000c002c7947 */ /* 0x000fec0003800000 */
.L_x_1817:
[----:B------:R-:W-:-:S13]  /*59d0*/  ISETP.NE.AND P0, PT, R4, 0x2, PT ;  /* 0x000000020400780c */ /* 0x000fda0003f05270 */
[----:B------:R-:W-:Y:S05]  /*59e0*/  @!P0 BRA `(.L_x_1821) ;  /* 0x0000000000288947 */ /* 0x000fea0003800000 */
[----:B------:R-:W-:-:S13]  /*59f0*/  ISETP.NE.AND P0, PT, R4, 0x3, PT ;  /* 0x000000030400780c */ /* 0x000fda0003f05270 */
[----:B------:R-:W-:Y:S05]  /*5a00*/  @!P0 BRA `(.L_x_1822) ;  /* 0x0000000000148947 */ /* 0x000fea0003800000 */
[----:B------:R-:W-:-:S13]  /*5a10*/  ISETP.NE.AND P0, PT, R4, 0x4, PT ;  /* 0x000000040400780c */ /* 0x000fda0003f05270 */
[----:B------:R-:W-:Y:S05]  /*5a20*/  @P0 BRA `(.L_x_1819) ;  /* 0x0000000800b80947 */ /* 0x000fea0003800000 */
[----:B------:R-:W2:Y:S02]  /*5a30*/  LDG.E.64 R22, desc[UR36][R2.64] ;  /* 0x0000002402167981 */ /* 0x000ea4000c1e1b00 */
[----:B--2---:R2:W3:Y:S01]  /*5a40*/  I2F.S64 R22, R22 ;  /* 0x0000001600167312 */ /* 0x0044e20000301400 */
[----:B------:R-:W-:Y:S05]  /*5a50*/  BRA `(.L_x_1820) ;  /* 0x0000000c00087947 */ /* 0x000fea0003800000 */
.L_x_1822:
[----:B------:R-:W2:Y:S02]  /*5a60*/  LDG.E R2, desc[UR36][R2.64] ;  /* 0x0000002402027981 */ /* 0x000ea4000c1e1900 */
[----:B--2---:R-:W-:Y:S01]  /*5a70*/  I2FP.F32.S32 R22, R2 ;  /* 0x0000000200167245 */ /* 0x004fe20000201400 */
[----:B------:R-:W-:Y:S06]  /*5a80*/  BRA `(.L_x_1820) ;  /* 0x0000000800fc7947 */ /* 0x000fec0003800000 */
.L_x_1821:
[----:B------:R-:W2:Y:S02]  /*5a90*/  LDG.E.U16 R2, desc[UR36][R2.64] ;  /* 0x0000002402027981 */ /* 0x000ea4000c1e1500 */
[----:B--2---:R0:W1:Y:S01]  /*5aa0*/  I2F.S16 R22, R2 ;  /* 0x0000000200167306 */ /* 0x0040620000101400 */
[----:B------:R-:W-:Y:S05]  /*5ab0*/  BRA `(.L_x_1820) ;  /* 0x0000000800f07947 */ /* 0x000fea0003800000 */
.L_x_1816:
        /* <DEDUP_REMOVED lines=8> */
.L_x_1824:
[----:B------:R-:W2:Y:S02]  /*5b40*/  LDG.E.U16 R2, desc[UR36][R2.64] ;  /* 0x0000002402027981 */ /* 0x000ea4000c1e1500 */
[----:B--2---:R-:W-:Y:S01]  /*5b50*/  HADD2.F32 R22, -RZ, R2.H0_H0 ;  /* 0x20000002ff167230 */ /* 0x004fe20000004100 */
[----:B------:R-:W-:Y:S06]  /*5b60*/  BRA `(.L_x_1820) ;  /* 0x0000000800c47947 */ /* 0x000fec0003800000 */
.L_x_1823:
        /* <DEDUP_REMOVED lines=8> */
.L_x_1826:
[----:B------:R-:W2:Y:S02]  /*5bf0*/  LDG.E.U16 R2, desc[UR36][R2.64] ;  /* 0x0000002402027981 */ /* 0x000ea4000c1e1500 */
[----:B--2---:R-:W-:Y:S01]  /*5c00*/  HADD2.F32 R22, -RZ, R2.H0_H0 ;  /* 0x20000002ff167230 */ /* 0x004fe20000004100 */
[----:B------:R-:W-:Y:S06]  /*5c10*/  BRA `(.L_x_1820) ;  /* 0x0000000800987947 */ /* 0x000fec0003800000 */
.L_x_1825:
[----:B------:R-:W2:Y:S01]  /*5c20*/  LDG.E.64 R2, desc[UR36][R2.64] ;  /* 0x0000002402027981 */ /* 0x000ea2000c1e1b00 */
[----:B------:R-:W-:Y:S01]  /*5c30*/  UMOV UR4, 0xf0000000 ;  /* 0xf000000000047882 */ /* 0x000fe20000000000 */
[----:B------:R-:W-:Y:S01]  /*5c40*/  UMOV UR5, 0x380fffff ;  /* 0x380fffff00057882 */ /* 0x000fe20000000000 */
[----:B--2---:R-:W0:Y:S01]  /*5c50*/  F2F.F32.F64 R22, R2 ;  /* 0x0000000200167310 */ /* 0x004e220000301000 */
[----:B------:R-:W-:-:S14]  /*5c60*/  DSETP.GEU.AND P0, PT, |R2|, UR4, PT ;  /* 0x0000000402007e2a */ /* 0x000fdc000bf0e200 */
[----:B0-----:R-:W-:Y:S01]  /*5c70*/  @!P0 FMUL R22, R22, 1.175494350822287508e-38 ;  /* 0x0080000016168820 */ /* 0x001fe20000400000 */
[----:B------:R-:W-:Y:S06]  /*5c80*/  BRA `(.L_x_1820) ;  /* 0x00000008007c7947 */ /* 0x000fec0003800000 */
.L_x_1815:
        /* <DEDUP_REMOVED lines=12> */
.L_x_1829:
[----:B------:R-:W2:Y:S01]  /*5d50*/  LDG.E.64 R2, desc[UR36][R2.64] ;  /* 0x0000002402027981 */ /* 0x000ea2000c1e1b00 */
[----:B------:R-:W-:Y:S01]  /*5d60*/  UMOV UR4, 0xf0000000 ;  /* 0xf000000000047882 */ /* 0x000fe20000000000 */
[----:B------:R-:W-:Y:S01]  /*5d70*/  UMOV UR5, 0x380fffff ;  /* 0x380fffff00057882 */ /* 0x000fe20000000000 */
[----:B--2---:R-:W0:Y:S01]  /*5d80*/  F2F.F32.F64 R22, R2 ;  /* 0x0000000200167310 */ /* 0x004e220000301000 */
[----:B------:R-:W-:-:S14]  /*5d90*/  DSETP.GEU.AND P0, PT, |R2|, UR4, PT ;  /* 0x0000000402007e2a */ /* 0x000fdc000bf0e200 */
[----:B0-----:R-:W-:Y:S01]  /*5da0*/  @!P0 FMUL R22, R22, 1.175494350822287508e-38 ;  /* 0x0080000016168820 */ /* 0x001fe20000400000 */
[----:B------:R-:W-:Y:S06]  /*5db0*/  BRA `(.L_x_1820) ;  /* 0x0000000800307947 */ /* 0x000fec0003800000 */
.L_x_1828:
        /* <DEDUP_REMOVED lines=26> */
.L_x_1831:
        /* <DEDUP_REMOVED lines=13> */
.L_x_1830:
[----:B------:R-:W2:Y:S02]  /*6030*/  LDG.E.U16 R2, desc[UR36][R2.64] ;  /* 0x0000002402027981 */ /* 0x000ea4000c1e1500 */
[----:B--2---:R-:W-:Y:S01]  /*6040*/  IMAD.U32 R22, R2, 0x10000, RZ ;  /* 0x0001000002167824 */ /* 0x004fe200078e00ff */
[----:B------:R-:W-:Y:S06]  /*6050*/  BRA `(.L_x_1820) ;  /* 0x0000000400887947 */ /* 0x000fec0003800000 */
.L_x_1827:
        /* <DEDUP_REMOVED lines=11> */
.L_x_1834:
        /* <DEDUP_REMOVED lines=20> */
.L_x_1836:
[----:B------:R-:W-:Y:S05]  /*6250*/  BSYNC B0 ;  /* 0x0000000000007941 */ /* 0x000fea0003800000 */
.L_x_1835:
[----:B------:R-:W-:Y:S01]  /*6260*/  IMAD.SHL.U32 R2, R2, 0x100000, RZ ;  /* 0x0010000002027824 */ /* 0x000fe200078e00ff */
[----:B------:R-:W-:-:S04]  /*6270*/  LEA R3, R0, 0x3b800000, 0x17 ;  /* 0x3b80000000037811 */ /* 0x000fc800078eb8ff */
[----:B------:R-:W-:Y:S01]  /*6280*/  LOP3.LUT R22, R3, R2, R22, 0xfe, !PT ;  /* 0x0000000203167212 */ /* 0x000fe200078efe16 */
[----:B------:R-:W-:Y:S06]  /*6290*/  BRA `(.L_x_1820) ;  /* 0x0000000000f87947 */ /* 0x000fec0003800000 */
.L_x_1833:
        /* <DEDUP_REMOVED lines=20> */
.L_x_1838:
[----:B------:R-:W-:Y:S05]  /*63e0*/  BSYNC B0 ;  /* 0x0000000000007941 */ /* 0x000fea0003800000 */
.L_x_1837:
[----:B------:R-:W-:Y:S01]  /*63f0*/  IMAD.SHL.U32 R2, R2, 0x200000, RZ ;  /* 0x0020000002027824 */ /* 0x000fe200078e00ff */
[----:B------:R-:W-:-:S04]  /*6400*/  LEA R3, R0, 0x37800000, 0x17 ;  /* 0x3780000000037811 */ /* 0x000fc800078eb8ff */
[----:B------:R-:W-:Y:S01]  /*6410*/  LOP3.LUT R22, R3, R2, R22, 0xfe, !PT ;  /* 0x0000000203167212 */ /* 0x000fe200078efe16 */
[----:B------:R-:W-:Y:S06]  /*6420*/  BRA `(.L_x_1820) ;  /* 0x0000000000947947 */ /* 0x000fec0003800000 */
.L_x_1832:
        /* <DEDUP_REMOVED lines=14> */
.L_x_1819:
        /* <DEDUP_REMOVED lines=16> */
.L_x_1841:
[----:B------:R-:W-:Y:S01]  /*6610*/  IMAD.MOV.U32 R22, RZ, RZ, RZ ;  /* 0x000000ffff167224 */ /* 0x000fe200078e00ff */
[----:B------:R-:W-:Y:S06]  /*6620*/  BRA `(.L_x_1820) ;  /* 0x0000000000147947 */ /* 0x000fec0003800000 */
.L_x_1840:
[----:B------:R-:W2:Y:S02]  /*6630*/  LDG.E.64 R22, desc[UR36][R2.64] ;  /* 0x0000002402167981 */ /* 0x000ea4000c1e1b00 */
[----:B--2---:R0:W1:Y:S01]  /*6640*/  I2F.U64 R22, R22 ;  /* 0x0000001600167312 */ /* 0x0040620000301000 */
[----:B------:R-:W-:Y:S05]  /*6650*/  BRA `(.L_x_1820) ;  /* 0x0000000000087947 */ /* 0x000fea0003800000 */
.L_x_1839:
[----:B------:R-:W2:Y:S02]  /*6660*/  LDG.E R2, desc[UR36][R2.64] ;  /* 0x0000002402027981 */ /* 0x000ea4000c1e1900 */
[----:B--2---:R-:W-:-:S07]  /*6670*/  I2FP.F32.U32 R22, R2 ;  /* 0x0000000200167245 */ /* 0x004fce0000201000 */
.L_x_1820:
[----:B------:R-:W-:Y:S05]  /*6680*/  BSYNC B6 ;  /* 0x0000000000067941 */ /* 0x000fea0003800000 */
.L_x_1814:
[----:B------:R-:W2:Y:S01]  /*6690*/  LDC.U8 R4, c[0x0][0x4a2] ;  /* 0x00012880ff047b82 */ /* 0x000ea20000000000 */
[----:B------:R-:W-:Y:S01]  /*66a0*/  ULDC.64 UR4, c[0x0][0x488] ;  /* 0x0001220000047ab9 */ /* 0x000fe20000000a00 */
[----:B------:R-:W-:Y:S01]  /*66b0*/  BSSY B6, `(.L_x_1842) ;  /* 0x00000df000067945 */ /* 0x000fe20003800000 */
[----:B0---4-:R-:W-:-:S05]  /*66c0*/  IADD3 R2, P0, R18, UR4, RZ ;  /* 0x0000000412027c10 */ /* 0x011fca000ff1e0ff */
        /* <DEDUP_REMOVED lines=13> */
[----:B--2---:R-:W4:Y:S01]  /*67a0*/  I2F.S16 R0, R0 ;  /* 0x0000000000007306 */ /* 0x004f220000101400 */
[----:B------:R-:W-:Y:S05]  /*67b0*/  BRA `(.L_x_1848) ;  /* 0x0000000c00387947 */ /* 0x000fea0003800000 */
.L_x_1846:
[----:B------:R-:W2:Y:S02]  /*67c0*/  LDG.E.U8 R0, desc[UR36][R2.64] ;  /* 0x0000002402007981 */ /* 0x000ea4000c1e1100 */
[----:B--2---:R-:W-:Y:S01]  /*67d0*/  I2FP.F32.U32 R0, R0 ;  /* 0x0000000000007245 */ /* 0x004fe20000201000 */
[----:B------:R-:W-:Y:S06]  /*67e0*/  BRA `(.L_x_1848) ;  /* 0x0000000c002c7947 */ /* 0x000fec0003800000 */
.L_x_1845:
[----:B------:R-:W-:-:S13]  /*67f0*/  ISETP.NE.AND P0, PT, R0, 0x2, PT ;  /* 0x000000020000780c */ /* 0x000fda0003f05270 */
[----:B------:R-:W-:Y:S05]  /*6800*/  @!P0 BRA `(.L_x_1849) ;  /* 0x0000000000288947 */ /* 0x000fea0003800000 */
[----:B------:R-:W-:-:S13]  /*6810*/  ISETP.NE.AND P0, PT, R0, 0x3, PT ;  /* 0x000000030000780c */ /* 0x000fda0003f05270 */
[----:B------:R-:W-:Y:S05]  /*6820*/  @!P0 BRA `(.L_x_1850) ;  /* 0x0000000000148947 */ /* 0x000fea0003800000 */
[----:B------:R-:W-:-:S13]  /*6830*/  ISETP.NE.AND P0, PT, R0, 0x4, PT ;  /* 0x000000040000780c */ /* 0x000fda0003f05270 */
[----:B------:R-:W-:Y:S05]  /*6840*/  @P0 BRA `(.L_x_1847) ;  /* 0x0000000800b80947 */ /* 0x000fea0003800000 */
[----:B------:R-:W2:Y:S02]  /*6850*/  LDG.E.64 R2, desc[UR36][R2.64] ;  /* 0x0000002402027981 */ /* 0x000ea4000c1e1b00 */
[----:B--2---:R0:W2:Y:S01]  /*6860*/  I2F.S64 R0, R2 ;  /* 0x0000000200007312 */ /* 0x0040a20000301400 */
[----:B------:R-:W-:Y:S05]  /*6870*/  BRA `(.L_x_1848) ;  /* 0x0000000c00087947 */ /* 0x000fea0003800000 */
.L_x_1850:
[----:B------:R-:W2:Y:S02]  /*6880*/  LDG.E R0, desc[UR36][R2.64] ;  /* 0x0000002402007981 */ /* 0x000ea4000c1e1900 */
[----:B--2---:R-:W-:Y:S01]  /*6890*/  I2FP.F32.S32 R0, R0 ;  /* 0x0000000000007245 */ /* 0x004fe20000201400 */
[----:B------:R-:W-:Y:S06]  /*68a0*/  BRA `(.L_x_1848) ;  /* 0x0000000800fc7947 */ /* 0x000fec0003800000 */
.L_x_1849:
[----:B------:R-:W2:Y:S02]  /*68b0*/  LDG.E.U16 R0, desc[UR36][R2.64] ;  /* 0x0000002402007981 */ /* 0x000ea4000c1e1500 */
[----:B--2---:R-:W0:Y:S01]  /*68c0*/  I2F.S16 R0, R0 ;  /* 0x0000000000007306 */ /* 0x004e220000101400 */
[----:B------:R-:W-:Y:S05]  /*68d0*/  BRA `(.L_x_1848) ;  /* 0x0000000800f07947 */ /* 0x000fea0003800000 */
.L_x_1844:
        /* <DEDUP_REMOVED lines=8> */
.L_x_1852:
[----:B------:R-:W2:Y:S02]  /*6960*/  LDG.E.U16 R0, desc[UR36][R2.64] ;  /* 0x0000002402007981 */ /* 0x000ea4000c1e1500 */
[----:B--2---:R-:W-:Y:S01]  /*6970*/  HADD2.F32 R0, -RZ, R0.H0_H0 ;  /* 0x20000000ff007230 */ /* 0x004fe20000004100 */
[----:B------:R-:W-:Y:S06]  /*6980*/  BRA `(.L_x_1848) ;  /* 0x0000000800c47947 */ /* 0x000fec0003800000 */
.L_x_1851:
        /* <DEDUP_REMOVED lines=8> */
.L_x_1854:
[----:B------:R-:W2:Y:S02]  /*6a10*/  LDG.E.U16 R0, desc[UR36][R2.64] ;  /* 0x0000002402007981 */ /* 0x000ea4000c1e1500 */
[----:B--2---:R-:W-:Y:S01]  /*6a20*/  HADD2.F32 R0, -RZ, R0.H0_H0 ;  /* 0x20000000ff007230 */ /* 0x004fe20000004100 */
[----:B------:R-:W-:Y:S06]  /*6a30*/  BRA `(.L_x_1848) ;  /* 0x0000000800987947 */ /* 0x000fec0003800000 */
.L_x_1853:
[----:B------:R-:W2:Y:S01]  /*6a40*/  LDG.E.64 R2, desc[UR36][R2.64] ;  /* 0x0000002402027981 */ /* 0x000ea2000c1e1b00 */
[----:B------:R-:W-:Y:S01]  /*6a50*/  UMOV UR4, 0xf0000000 ;  /* 0xf000000000047882 */ /* 0x000fe20000000000 */
[----:B------:R-:W-:Y:S01]  /*6a60*/  UMOV UR5, 0x380fffff ;  /* 0x380fffff00057882 */ /* 0x000fe20000000000 */
[----:B--2---:R-:W0:Y:S01]  /*6a70*/  F2F.F32.F64 R0, R2 ;  /* 0x0000000200007310 */ /* 0x004e220000301000 */
[----:B------:R-:W-:-:S14]  /*6a80*/  DSETP.GEU.AND P0, PT, |R2|, UR4, PT ;  /* 0x0000000402007e2a */ /* 0x000fdc000bf0e200 */
[----:B0-----:R-:W-:Y:S01]  /*6a90*/  @!P0 FMUL R0, R0, 1.175494350822287508e-38 ;  /* 0x0080000000008820 */ /* 0x001fe20000400000 */
[----:B------:R-:W-:Y:S06]  /*6aa0*/  BRA `(.L_x_1848) ;  /* 0x00000008007c7947 */ /* 0x000fec0003800000 */
.L_x_1843:
        /* <DEDUP_REMOVED lines=12> */
.L_x_1857:
[----:B------:R-:W2:Y:S01]  /*6b70*/  LDG.E.64 R2, desc[UR36][R2.64] ;  /* 0x0000002402027981 */ /* 0x000ea2000c1e1b00 */
[----:B------:R-:W-:Y:S01]  /*6b80*/  UMOV UR4, 0xf0000000 ;  /* 0xf000000000047882 */ /* 0x000fe20000000000 */
[----:B------:R-:W-:Y:S01]  /*6b90*/  UMOV UR5, 0x380fffff ;  /* 0x380fffff00057882 */ /* 0x000fe20000000000 */
[----:B--2---:R-:W0:Y:S01]  /*6ba0*/  F2F.F32.F64 R0, R2 ;  /* 0x0000000200007310 */ /* 0x004e220000301000 */
[----:B------:R-:W-:-:S14]  /*6bb0*/  DSETP.GEU.AND P0, PT, |R2|, UR4, PT ;  /* 0x0000000402007e2a */ /* 0x000fdc000bf0e200 */
[----:B0-----:R-:W-:Y:S01]  /*6bc0*/  @!P0 FMUL R0, R0, 1.175494350822287508e-38 ;  /* 0x0080000000008820 */ /* 0x001fe20000400000 */
[----:B------:R-:W-:Y:S06]  /*6bd0*/  BRA `(.L_x_1848) ;  /* 0x0000000800307947 */ /* 0x000fec0003800000 */
.L_x_1856:
        /* <DEDUP_REMOVED lines=26> */
.L_x_1859:
        /* <DEDUP_REMOVED lines=13> */
.L_x_1858:
[----:B------:R-:W2:Y:S02]  /*6e50*/  LDG.E.U16 R0, desc[UR36][R2.64] ;  /* 0x0000002402007981 */ /* 0x000ea4000c1e1500 */
[----:B--2---:R-:W-:Y:S01]  /*6e60*/  IMAD.U32 R0, R0, 0x10000, RZ ;  /* 0x0001000000007824 */ /* 0x004fe200078e00ff */
[----:B------:R-:W-:Y:S06]  /*6e70*/  BRA `(.L_x_1848) ;  /* 0x0000000400887947 */ /* 0x000fec0003800000 */
.L_x_1855:
        /* <DEDUP_REMOVED lines=11> */
.L_x_1862:
        /* <DEDUP_REMOVED lines=20> */
.L_x_1864:
[----:B------:R-:W-:Y:S05]  /*7070*/  BSYNC B0 ;  /* 0x0000000000007941 */ /* 0x000fea0003800000 */
.L_x_1863:
[----:B------:R-:W-:Y:S01]  /*7080*/  LEA R3, R0, 0x3b800000, 0x17 ;  /* 0x3b80000000037811 */ /* 0x000fe200078eb8ff */
[----:B------:R-:W-:-:S05]  /*7090*/  IMAD.SHL.U32 R0, R2, 0x100000, RZ ;  /* 0x0010000002007824 */ /* 0x000fca00078e00ff */
[----:B------:R-:W-:Y:S01]  /*70a0*/  LOP3.LUT R0, R3, R0, R4, 0xfe, !PT ;  /* 0x0000000003007212 */ /* 0x000fe200078efe04 */
[----:B------:R-:W-:Y:S06]  /*70b0*/  BRA `(.L_x_1848) ;  /* 0x0000000000f87947 */ /* 0x000fec0003800000 */
.L_x_1861:
        /* <DEDUP_REMOVED lines=20> */
.L_x_1866:
[----:B------:R-:W-:Y:S05]  /*7200*/  BSYNC B0 ;  /* 0x0000000000007941 */ /* 0x000fea0003800000 */
.L_x_1865:
[----:B------:R-:W-:Y:S01]  /*7210*/  LEA R3, R0, 0x37800000, 0x17 ;  /* 0x3780000000037811 */ /* 0x000fe200078eb8ff */
[----:B------:R-:W-:-:S05]  /*7220*/  IMAD.SHL.U32 R0, R2, 0x200000, RZ ;  /* 0x0020000002007824 */ /* 0x000fca00078e00ff */
[----:B------:R-:W-:Y:S01]  /*7230*/  LOP3.LUT R0, R3, R0, R4, 0xfe, !PT ;  /* 0x0000000003007212 */ /* 0x000fe200078efe04 */
[----:B------:R-:W-:Y:S06]  /*7240*/  BRA `(.L_x_1848) ;  /* 0x0000000000947947 */ /* 0x000fec0003800000 */
.L_x_1860:
        /* <DEDUP_REMOVED lines=14> */
.L_x_1847:
        /* <DEDUP_REMOVED lines=15> */
[----:B01-3-5:R-:W-:Y:S05]  /*7420*/  CALL.ABS.NOINC R2 ;  /* 0x0000000002007343 */ /* 0x02bfea0003c00000 */
.L_x_1869:
[----:B------:R-:W-:Y:S01]  /*7430*/  IMAD.MOV.U32 R0, RZ, RZ, RZ ;  /* 0x000000ffff007224 */ /* 0x000fe200078e00ff */
[----:B------:R-:W-:Y:S06]  /*7440*/  BRA `(.L_x_1848) ;  /* 0x0000000000147947 */ /* 0x000fec0003800000 */
.L_x_1868:
[----:B------:R-:W2:Y:S02]  /*7450*/  LDG.E.64 R2, desc[UR36][R2.64] ;  /* 0x0000002402027981 */ /* 0x000ea4000c1e1b00 */
[----:B--2---:R0:W2:Y:S01]  /*7460*/  I2F.U64 R0, R2 ;  /* 0x0000000200007312 */ /* 0x0040a20000301000 */
[----:B------:R-:W-:Y:S05]  /*7470*/  BRA `(.L_x_1848) ;  /* 0x0000000000087947 */ /* 0x000fea0003800000 */
.L_x_1867:
[----:B------:R-:W2:Y:S02]  /*7480*/  LDG.E R0, desc[UR36][R2.64] ;  /* 0x0000002402007981 */ /* 0x000ea4000c1e1900 */
[----:B--2---:R-:W-:-:S07]  /*7490*/  I2FP.F32.U32 R0, R0 ;  /* 0x0000000000007245 */ /* 0x004fce0000201000 */
.L_x_1848:
[----:B------:R-:W-:Y:S05]  /*74a0*/  BSYNC B6 ;  /* 0x0000000000067941 */ /* 0x000fea0003800000 */
.L_x_1842:
[----:B------:R-:W0:Y:S01]  /*74b0*/  LDC.U8 R4, c[0x0][0x4a0] ;  /* 0x00012800ff047b82 */ /* 0x000e220000000000 */
[----:B-1-3-5:R-:W-:Y:S01]  /*74c0*/  FSETP.GT.FTZ.AND P0, PT, R22, RZ, PT ;  /* 0x000000ff1600720b */ /* 0x02afe20003f14000 */
[----:B0-2-4-:R-:W-:Y:S01]  /*74d0*/  IMAD.MOV.U32 R2, RZ, RZ, R0 ;  /* 0x000000ffff027224 */ /* 0x015fe200078e0000 */
        /* <DEDUP_REMOVED lines=16> */
.L_x_1873:
[----:B------:R-:W0:Y:S02]  /*75e0*/  F2I.S64.TRUNC R2, R2 ;  /* 0x0000000200027311 */ /* 0x000e24000020d900 */
[----:B0-----:R-:W-:-:S05]  /*75f0*/  IMAD.MOV.U32 R5, RZ, RZ, R2 ;  /* 0x000000ffff057224 */ /* 0x001fca00078e0002 */
[----:B------:R0:W-:Y:S01]  /*7600*/  STG.E.U8 desc[UR36][R16.64], R5 ;  /* 0x0000000510007986 */ /* 0x0001e2000c101124 */
[----:B------:R-:W-:Y:S05]  /*7610*/  BRA `(.L_x_1875) ;  /* 0x0000000c00407947 */ /* 0x000fea0003800000 */
.L_x_1872:
        /* <DEDUP_REMOVED lines=9> */
.L_x_1877:
[----:B------:R-:W0:Y:S02]  /*76b0*/  F2I.FTZ.TRUNC.NTZ R3, R2 ;  /* 0x0000000200037305 */ /* 0x000e24000021f100 */
[----:B0-----:R0:W-:Y:S01]  /*76c0*/  STG.E desc[UR36][R16.64], R3 ;  /* 0x0000000310007986 */ /* 0x0011e2000c101924 */
[----:B------:R-:W-:Y:S05]  /*76d0*/  BRA `(.L_x_1875) ;  /* 0x0000000c00107947 */ /* 0x000fea0003800000 */
.L_x_1876:
[----:B------:R-:W0:Y:S02]  /*76e0*/  F2I.FTZ.TRUNC.NTZ R3, R2 ;  /* 0x0000000200037305 */ /* 0x000e24000021f100 */
[----:B0-----:R0:W-:Y:S01]  /*76f0*/  STG.E.U16 desc[UR36][R16.64], R3 ;  /* 0x0000000310007986 */ /* 0x0011e2000c101524 */
[----:B------:R-:W-:Y:S05]  /*7700*/  BRA `(.L_x_1875) ;  /* 0x0000000c00047947 */ /* 0x000fea0003800000 */
.L_x_1871:
        /* <DEDUP_REMOVED lines=8> */
.L_x_1879:
[----:B------:R-:W-:-:S05]  /*7790*/  F2FP.F16.F32.PACK_AB R2, RZ, R2 ;  /* 0x00000002ff02723e */ /* 0x000fca00000000ff */
[----:B------:R0:W-:Y:S01]  /*77a0*/  STG.E.U16 desc[UR36][R16.64], R2 ;  /* 0x0000000210007986 */ /* 0x0001e2000c101524 */
[----:B------:R-:W-:Y:S05]  /*77b0*/  BRA `(.L_x_1875) ;  /* 0x0000000800d87947 */ /* 0x000fea0003800000 */
.L_x_1878:
        /* <DEDUP_REMOVED lines=9> */
.L_x_1881:
[----:B------:R-:W-:-:S04]  /*7850*/  F2FP.F16.F32.PACK_AB R3, RZ, R2 ;  /* 0x00000002ff03723e */ /* 0x000fc800000000ff */
[----:B------:R-:W-:-:S05]  /*7860*/  PRMT R3, R3, 0x5410, RZ ;  /* 0x0000541003037816 */ /* 0x000fca00000000ff */
[----:B------:R0:W-:Y:S01]  /*7870*/  STG.E desc[UR36][R16.64], R3 ;  /* 0x0000000310007986 */ /* 0x0001e2000c101924 */
[----:B------:R-:W-:Y:S05]  /*7880*/  BRA `(.L_x_1875) ;  /* 0x0000000800a47947 */ /* 0x000fea0003800000 */
.L_x_1880:
[----:B------:R-:W-:-:S06]  /*7890*/  FMUL.FTZ R2, R2, 1 ;  /* 0x3f80000002027820 */ /* 0x000fcc0000410000 */
[----:B------:R-:W0:Y:S02]  /*78a0*/  F2F.F64.F32 R2, R2 ;  /* 0x0000000200027310 */ /* 0x000e240000201800 */
[----:B0-----:R0:W-:Y:S01]  /*78b0*/  STG.E.64 desc[UR36][R16.64], R2 ;  /* 0x0000000210007986 */ /* 0x0011e2000c101b24 */
[----:B------:R-:W-:Y:S05]  /*78c0*/  BRA `(.L_x_1875) ;  /* 0x0000000800947947 */ /* 0x000fea0003800000 */
.L_x_1870:
        /* <DEDUP_REMOVED lines=12> */
.L_x_1884:
[----:B------:R-:W-:Y:S01]  /*7990*/  FMUL.FTZ R4, R2, 1 ;  /* 0x3f80000002047820 */ /* 0x000fe20000410000 */
[----:B------:R-:W-:-:S05]  /*79a0*/  CS2R R6, SRZ ;  /* 0x0000000000067805 */ /* 0x000fca000001ff00 */
[----:B------:R-:W0:Y:S02]  /*79b0*/  F2F.F64.F32 R4, R4 ;  /* 0x0000000400047310 */ /* 0x000e240000201800 */
[----:B0-----:R0:W-:Y:S01]  /*79c0*/  STG.E.128 desc[UR36][R16.64], R4 ;  /* 0x0000000410007986 */ /* 0x0011e2000c101d24 */
[----:B------:R-:W-:Y:S05]  /*79d0*/  BRA `(.L_x_1875) ;  /* 0x0000000800507947 */ /* 0x000fea0003800000 */
.L_x_1883:
        /* <DEDUP_REMOVED lines=20> */
.L_x_1888:
[----:B------:R-:W-:Y:S05]  /*7b20*/  BSYNC B0 ;  /* 0x0000000000007941 */ /* 0x000fea0003800000 */
.L_x_1887:
[----:B------:R-:W-:-:S05]  /*7b30*/  LOP3.LUT R5, R0, R5, RZ, 0xfc, !PT ;  /* 0x0000000500057212 */ /* 0x000fca00078efcff */
[----:B------:R0:W-:Y:S01]  /*7b40*/  STG.E.U8 desc[UR36][R16.64], R5 ;  /* 0x0000000510007986 */ /* 0x0001e2000c101124 */
[----:B------:R-:W-:Y:S05]  /*7b50*/  BRA `(.L_x_1875) ;  /* 0x0000000400f07947 */ /* 0x000fea0003800000 */
.L_x_1886:
        /* <DEDUP_REMOVED lines=12> */
.L_x_1890:
[----:B------:R-:W-:Y:S01]  /*7c20*/  IMAD.MOV.U32 R0, RZ, RZ, 0x7f ;  /* 0x0000007fff007424 */ /* 0x000fe200078e00ff */
[----:B------:R-:W-:-:S04]  /*7c30*/  ISETP.GT.U32.AND P0, PT, R4, 0x7f800000, PT ;  /* 0x7f8000000400780c */ /* 0x000fc80003f04070 */
[----:B------:R-:W-:-:S09]  /*7c40*/  SEL R0, R0, 0x7c, P0 ;  /* 0x0000007c00007807 */ /* 0x000fd20000000000 */
.L_x_1891:
[----:B------:R-:W-:Y:S05]  /*7c50*/  BSYNC B0 ;  /* 0x0000000000007941 */ /* 0x000fea0003800000 */
.L_x_1889:
[----:B------:R-:W-:-:S04]  /*7c60*/  LOP3.LUT R2, R2, 0x80000000, RZ, 0xc0, !PT ;  /* 0x8000000002027812 */ /* 0x000fc800078ec0ff */
[----:B------:R-:W-:-:S04]  /*7c70*/  SHF.R.U32.HI R3, RZ, 0x18, R2 ;  /* 0x00000018ff037819 */ /* 0x000fc80000011602 */
[----:B------:R-:W-:-:S05]  /*7c80*/  LOP3.LUT R3, R0, R3, RZ, 0xfc, !PT ;  /* 0x0000000300037212 */ /* 0x000fca00078efcff */
[----:B------:R0:W-:Y:S01]  /*7c90*/  STG.E.U8 desc[UR36][R16.64], R3 ;  /* 0x0000000310007986 */ /* 0x0001e2000c101124 */
[----:B------:R-:W-:Y:S05]  /*7ca0*/  BRA `(.L_x_1875) ;  /* 0x00000004009c7947 */ /* 0x000fea0003800000 */
.L_x_1885:
[----:B------:R-:W-:-:S05]  /*7cb0*/  F2FP.BF16.F32.PACK_AB R2, RZ, R2 ;  /* 0x00000002ff02723e */ /* 0x000fca00000010ff */
[----:B------:R0:W-:Y:S01]  /*7cc0*/  STG.E.U16 desc[UR36][R16.64], R2 ;  /* 0x0000000210007986 */ /* 0x0001e2000c101524 */
[----:B------:R-:W-:Y:S05]  /*7cd0*/  BRA `(.L_x_1875) ;  /* 0x0000000400907947 */ /* 0x000fea0003800000 */
.L_x_1882:
        /* <DEDUP_REMOVED lines=11> */
.L_x_1894:
        /* <DEDUP_REMOVED lines=16> */
.L_x_1897:
[----:B------:R-:W-:-:S04]  /*7e90*/  LOP3.LUT R2, R2, 0x80000000, RZ, 0xc0, !PT ;  /* 0x8000000002027812 */ /* 0x000fc800078ec0ff */
[----:B------:R-:W-:-:S04]  /*7ea0*/  SHF.R.U32.HI R3, RZ, 0x18, R2 ;  /* 0x00000018ff037819 */ /* 0x000fc80000011602 */
[----:B------:R-:W-:-:S04]  /*7eb0*/  LOP3.LUT R0, R0, R3, RZ, 0xfc, !PT ;  /* 0x0000000300007212 */ /* 0x000fc800078efcff */
[----:B------:R-:W-:-:S07]  /*7ec0*/  PRMT R8, R0, 0x7610, R8 ;  /* 0x0000761000087816 */ /* 0x000fce0000000008 */
.L_x_1896:
[----:B------:R-:W-:Y:S05]  /*7ed0*/  BSYNC B0 ;  /* 0x0000000000007941 */ /* 0x000fea0003800000 */
.L_x_1895:
[----:B------:R3:W-:Y:S01]  /*7ee0*/  STG.E.U8 desc[UR36][R16.64], R8 ;  /* 0x0000000810007986 */ /* 0x0007e2000c101124 */
[----:B------:R-:W-:Y:S05]  /*7ef0*/  BRA `(.L_x_1875) ;  /* 0x0000000400087947 */ /* 0x000fea0003800000 */
.L_x_1893:
        /* <DEDUP_REMOVED lines=16> */
.L_x_1900:
[----:B------:R-:W-:-:S04]  /*8000*/  LOP3.LUT R2, R2, 0x80000000, RZ, 0xc0, !PT ;  /* 0x8000000002027812 */ /* 0x000fc800078ec0ff */
[----:B------:R-:W-:-:S04]  /*8010*/  SHF.R.U32.HI R3, RZ, 0x18, R2 ;  /* 0x00000018ff037819 */ /* 0x000fc80000011602 */
[----:B------:R-:W-:-:S04]  /*8020*/  LOP3.LUT R0, R0, R3, RZ, 0xfc, !PT ;  /* 0x0000000300007212 */ /* 0x000fc800078efcff */
[----:B------:R-:W-:-:S07]  /*8030*/  PRMT R8, R0, 0x7610, R8 ;  /* 0x0000761000087816 */ /* 0x000fce0000000008 */
.L_x_1899:
[----:B------:R-:W-:Y:S05]  /*8040*/  BSYNC B0 ;  /* 0x0000000000007941 */ /* 0x000fea0003800000 */
.L_x_1898:
[----:B------:R0:W-:Y:S01]  /*8050*/  STG.E.U8 desc[UR36][R16.64], R8 ;  /* 0x0000000810007986 */ /* 0x0001e2000c101124 */
[----:B------:R-:W-:Y:S05]  /*8060*/  BRA `(.L_x_1875) ;  /* 0x0000000000ac7947 */ /* 0x000fea0003800000 */
.L_x_1892:
        /* <DEDUP_REMOVED lines=21> */
.L_x_1874:
        /* <DEDUP_REMOVED lines=16> */
.L_x_1903:
[----:B------:R-:W-:Y:S05]  /*82c0*/  BRA `(.L_x_1875) ;  /* 0x0000000000147947 */ /* 0x000fea0003800000 */
.L_x_1902:
[----:B------:R-:W0:Y:S02]  /*82d0*/  F2I.U64.TRUNC R2, R2 ;  /* 0x0000000200027311 */ /* 0x000e24000020d800 */
[----:B0-----:R2:W-:Y:S01]  /*82e0*/  STG.E.64 desc[UR36][R16.64], R2 ;  /* 0x0000000210007986 */ /* 0x0015e2000c101b24 */
[----:B------:R-:W-:Y:S05]  /*82f0*/  BRA `(.L_x_1875) ;  /* 0x0000000000087947 */ /* 0x000fea0003800000 */
.L_x_1901:
[----:B------:R-:W0:Y:S02]  /*8300*/  F2I.FTZ.U32.TRUNC.NTZ R3, R2 ;  /* 0x0000000200037305 */ /* 0x000e24000021f000 */
[----:B0-----:R0:W-:Y:S02]  /*8310*/  STG.E desc[UR36][R16.64], R3 ;  /* 0x0000000310007986 */ /* 0x0011e4000c101924 */
.L_x_1875:
[----:B------:R-:W-:-:S07]  /*8320*/  VIADD R19, R19, 0x80 ;  /* 0x0000008013137836 */ /* 0x000fce0000000000 */
.L_x_1812:
[----:B------:R-:W-:Y:S05]  /*8330*/  BSYNC B7 ;  /* 0x0000000000077941 */ /* 0x000fea0003800000 */
.L_x_1811:
        /* <DEDUP_REMOVED lines=358> */
.L_x_1906:
        /* <DEDUP_REMOVED lines=22> */
.L_x_1911:
[----:B------:R-:W2:Y:S02]  /*9b00*/  LDG.E.U8 R2, desc[UR36][R2.64] ;  /* 0x0000002402027981 */ /* 0x000ea4000c1e1100 */
[----:B--2---:R-:W-:Y:S01]  /*9b10*/  I2FP.F32.U32 R22, R2 ;  /* 0x0000000200167245 */ /* 0x004fe20000201000 */
[----:B------:R-:W-:Y:S06]  /*9b20*/  BRA `(.L_x_1913) ;  /* 0x0000000c002c7947 */ /* 0x000fec0003800000 */
.L_x_1910:
        /* <DEDUP_REMOVED lines=9> */
.L_x_1915:
[----:B------:R-:W2:Y:S02]  /*9bc0*/  LDG.E R2, desc[UR36][R2.64] ;  /* 0x0000002402027981 */ /* 0x000ea4000c1e1900 */
[----:B--2---:R-:W-:Y:S01]  /*9bd0*/  I2FP.F32.S32 R22, R2 ;  /* 0x0000000200167245 */ /* 0x004fe20000201400 */
[----:B------:R-:W-:Y:S06]  /*9be0*/  BRA `(.L_x_1913) ;  /* 0x0000000800fc7947 */ /* 0x000fec0003800000 */
.L_x_1914:
[----:B------:R-:W2:Y:S02]  /*9bf0*/  LDG.E.U16 R2, desc[UR36][R2.64] ;  /* 0x0000002402027981 */ /* 0x000ea4000c1e1500 */
[----:B--2---:R2:W3:Y:S01]  /*9c00*/  I2F.S16 R22, R2 ;  /* 0x0000000200167306 */ /* 0x0044e20000101400 */
[----:B------:R-:W-:Y:S05]  /*9c10*/  BRA `(.L_x_1913) ;  /* 0x0000000800f07947 */ /* 0x000fea0003800000 */
.L_x_1909:
        /* <DEDUP_REMOVED lines=8> */
.L_x_1917:
[----:B------:R-:W2:Y:S02]  /*9ca0*/  LDG.E.U16 R2, desc[UR36][R2.64] ;  /* 0x0000002402027981 */ /* 0x000ea4000c1e1500 */
[----:B--2---:R-:W-:Y:S01]  /*9cb0*/  HADD2.F32 R22, -RZ, R2.H0_H0 ;  /* 0x20000002ff167230 */ /* 0x004fe20000004100 */
[----:B------:R-:W-:Y:S06]  /*9cc0*/  BRA `(.L_x_1913) ;  /* 0x0000000800c47947 */ /* 0x000fec0003800000 */
.L_x_1916:
        /* <DEDUP_REMOVED lines=8> */
.L_x_1919:
[----:B------:R-:W2:Y:S02]  /*9d50*/  LDG.E.U16 R2, desc[UR36][R2.64] ;  /* 0x0000002402027981 */ /* 0x000ea4000c1e1500 */
[----:B--2---:R-:W-:Y:S01]  /*9d60*/  HADD2.F32 R22, -RZ, R2.H0_H0 ;  /* 0x20000002ff167230 */ /* 0x004fe20000004100 */
[----:B------:R-:W-:Y:S06]  /*9d70*/  BRA `(.L_x_1913) ;  /* 0x0000000800987947 */ /* 0x000fec0003800000 */
.L_x_1918:
[----:B------:R-:W2:Y:S01]  /*9d80*/  LDG.E.64 R2, desc[UR36][R2.64] ;  /* 0x0000002402027981 */ /* 0x000ea2000c1e1b00 */
[----:B------:R-:W-:Y:S01]  /*9d90*/  UMOV UR4, 0xf0000000 ;  /* 0xf000000000047882 */ /* 0x000fe20000000000 */
[----:B------:R-:W-:Y:S01]  /*9da0*/  UMOV UR5, 0x380fffff ;  /* 0x380fffff00057882 */ /* 0x000fe20000000000 */
[----:B--2---:R-:W0:Y:S01]  /*9db0*/  F2F.F32.F64 R22, R2 ;  /* 0x0000000200167310 */ /* 0x004e220000301000 */
[----:B------:R-:W-:-:S14]  /*9dc0*/  DSETP.GEU.AND P0, PT, |R2|, UR4, PT ;  /* 0x0000000402007e2a */ /* 0x000fdc000bf0e200 */
[----:B0-----:R-:W-:Y:S01]  /*9dd0*/  @!P0 FMUL R22, R22, 1.175494350822287508e-38 ;  /* 0x0080000016168820 */ /* 0x001fe20000400000 */
[----:B------:R-:W-:Y:S06]  /*9de0*/  BRA `(.L_x_1913) ;  /* 0x00000008007c7947 */ /* 0x000fec0003800000 */
.L_x_1908:
        /* <DEDUP_REMOVED lines=12> */
.L_x_1922:
[----:B------:R-:W2:Y:S01]  /*9eb0*/  LDG.E.64 R2, desc[UR36][R2.64] ;  /* 0x0000002402027981 */ /* 0x000ea2000c1e1b00 */
[----:B------:R-:W-:Y:S01]  /*9ec0*/  UMOV UR4, 0xf0000000 ;  /* 0xf000000000047882 */ /* 0x000fe20000000000 */
[----:B------:R-:W-:Y:S01]  /*9ed0*/  UMOV UR5, 0x380fffff ;  /* 0x380fffff00057882 */ /* 0x000fe20000000000 */
[----:B--2---:R-:W0:Y:S01]  /*9ee0*/  F2F.F32.F64 R22, R2 ;  /* 0x0000000200167310 */ /* 0x004e220000301000 */
[----:B------:R-:W-:-:S14]  /*9ef0*/  DSETP.GEU.AND P0, PT, |R2|, UR4, PT ;  /* 0x0000000402007e2a */ /* 0x000fdc000bf0e200 */
[----:B0-----:R-:W-:Y:S01]  /*9f00*/  @!P0 FMUL R22, R22, 1.175494350822287508e-38 ;  /* 0x0080000016168820 */ /* 0x001fe20000400000 */
[----:B------:R-:W-:Y:S06]  /*9f10*/  BRA `(.L_x_1913) ;  /* 0x0000000800307947 */ /* 0x000fec0003800000 */
.L_x_1921:
        /* <DEDUP_REMOVED lines=26> */
.L_x_1924:
        /* <DEDUP_REMOVED lines=13> */
.L_x_1923:
[----:B------:R-:W2:Y:S02]  /*a190*/  LDG.E.U16 R2, desc[UR36][R2.64] ;  /* 0x0000002402027981 */ /* 0x000ea4000c1e1500 */
[----:B--2---:R-:W-:Y:S01]  /*a1a0*/  IMAD.U32 R22, R2, 0x10000, RZ ;  /* 0x0001000002167824 */ /* 0x004fe200078e00ff */
[----:B------:R-:W-:Y:S06]  /*a1b0*/  BRA `(.L_x_1913) ;  /* 0x0000000400887947 */ /* 0x000fec0003800000 */
.L_x_1920:
        /* <DEDUP_REMOVED lines=11> */
.L_x_1927:
        /* <DEDUP_REMOVED lines=20> */
.L_x_1929:
[----:B------:R-:W-:Y:S05]  /*a3b0*/  BSYNC B0 ;  /* 0x0000000000007941 */ /* 0x000fea0003800000 */
.L_x_1928:
[----:B------:R-:W-:Y:S01]  /*a3c0*/  IMAD.SHL.U32 R2, R2, 0x100000, RZ ;  /* 0x0010000002027824 */ /* 0x000fe200078e00ff */
[----:B------:R-:W-:-:S04]  /*a3d0*/  LEA R3, R0, 0x3b800000, 0x17 ;  /* 0x3b80000000037811 */ /* 0x000fc800078eb8ff */
[----:B------:R-:W-:Y:S01]  /*a3e0*/  LOP3.LUT R22, R3, R2, R22, 0xfe, !PT ;  /* 0x0000000203167212 */ /* 0x000fe200078efe16 */
[----:B------:R-:W-:Y:S06]  /*a3f0*/  BRA `(.L_x_1913) ;  /* 0x0000000000f87947 */ /* 0x000fec0003800000 */
.L_x_1926:
        /* <DEDUP_REMOVED lines=20> */
.L_x_1931:
[----:B------:R-:W-:Y:S05]  /*a540*/  BSYNC B0 ;  /* 0x0000000000007941 */ /* 0x000fea0003800000 */
.L_x_1930:
[----:B------:R-:W-:Y:S01]  /*a550*/  IMAD.SHL.U32 R2, R2, 0x200000, RZ ;  /* 0x0020000002027824 */ /* 0x000fe200078e00ff */
[----:B------:R-:W-:-:S04]  /*a560*/  LEA R3, R0, 0x37800000, 0x17 ;  /* 0x3780000000037811 */ /* 0x000fc800078eb8ff */
[----:B------:R-:W-:Y:S01]  /*a570*/  LOP3.LUT R22, R3, R2, R22, 0xfe, !PT ;  /* 0x0000000203167212 */ /* 0x000fe200078efe16 */
[----:B------:R-:W-:Y:S06]  /*a580*/  BRA `(.L_x_1913) ;  /* 0x0000000000947947 */ /* 0x000fec0003800000 */
.L_x_1925:
        /* <DEDUP_REMOVED lines=14> */
.L_x_1912:
        /* <DEDUP_REMOVED lines=16> */
.L_x_1934:
[----:B------:R-:W-:Y:S01]  /*a770*/  IMAD.MOV.U32 R22, RZ, RZ, RZ ;  /* 0x000000ffff167224 */ /* 0x000fe200078e00ff */
[----:B------:R-:W-:Y:S06]  /*a780*/  BRA `(.L_x_1913) ;  /* 0x0000000000147947 */ /* 0x000fec0003800000 */
.L_x_1933:
[----:B------:R-:W2:Y:S02]  /*a790*/  LDG.E.64 R22, desc[UR36][R2.64] ;  /* 0x0000002402167981 */ /* 0x000ea4000c1e1b00 */
[----:B--2---:R0:W1:Y:S01]  /*a7a0*/  I2F.U64 R22, R22 ;  /* 0x0000001600167312 */ /* 0x0040620000301000 */
[----:B------:R-:W-:Y:S05]  /*a7b0*/  BRA `(.L_x_1913) ;  /* 0x0000000000087947 */ /* 0x000fea0003800000 */
.L_x_1932:
[----:B------:R-:W2:Y:S02]  /*a7c0*/  LDG.E R2, desc[UR36][R2.64] ;  /* 0x0000002402027981 */ /* 0x000ea4000c1e1900 */
[----:B--2---:R-:W-:-:S07]  /*a7d0*/  I2FP.F32.U32 R22, R2 ;  /* 0x0000000200167245 */ /* 0x004fce0000201000 */
.L_x_1913:
[----:B------:R-:W-:Y:S05]  /*a7e0*/  BSYNC B6 ;  /* 0x0000000000067941 */ /* 0x000fea0003800000 */
.L_x_1907:
[----:B------:R-:W4:Y:S01]  /*a7f0*/  LDC.U8 R4, c[0x0][0x4a2] ;  /* 0x00012880ff047b82 */ /* 0x000f220000000000 */
[----:B------:R-:W-:Y:S01]  /*a800*/  ULDC.64 UR4, c[0x0][0x488] ;  /* 0x0001220000047ab9 */ /* 0x000fe20000000a00 */
[----:B------:R-:W-:Y:S01]  /*a810*/  BSSY B6, `(.L_x_1935) ;  /* 0x00000df000067945 */ /* 0x000fe20003800000 */
[----:B0-2---:R-:W-:-:S05]  /*a820*/  IADD3 R2, P0, R18, UR4, RZ ;  /* 0x0000000412027c10 */ /* 0x005fca000ff1e0ff */
[----:B------:R-:W-:Y:S01]  /*a830*/  IMAD.X R3, RZ, RZ, UR5, P0 ;  /* 0x00000005ff037e24 */ /* 0x000fe200080e06ff */
[----:B----4-:R-:W-:-:S04]  /*a840*/  PRMT R0, R4, 0x9910, RZ ;  /* 0x0000991004007816 */ /* 0x010fc800000000ff */
        /* <DEDUP_REMOVED lines=13> */
.L_x_1939:
[----:B------:R-:W2:Y:S02]  /*a920*/  LDG.E.U8 R0, desc[UR36][R2.64] ;  /* 0x0000002402007981 */ /* 0x000ea4000c1e1100 */
[----:B--2---:R-:W-:Y:S01]  /*a930*/  I2FP.F32.U32 R0, R0 ;  /* 0x0000000000007245 */ /* 0x004fe20000201000 */
[----:B------:R-:W-:Y:S06]  /*a940*/  BRA `(.L_x_1941) ;  /* 0x0000000c002c7947 */ /* 0x000fec0003800000 */
.L_x_1938:
[----:B------:R-:W-:-:S13]  /*a950*/  ISETP.NE.AND P0, PT, R0, 0x2, PT ;  /* 0x000000020000780c */ /* 0x000fda0003f05270 */
[----:B------:R-:W-:Y:S05]  /*a960*/  @!P0 BRA `(.L_x_1942) ;  /* 0x0000000000288947 */ /* 0x000fea0003800000 */
[----:B------:R-:W-:-:S13]  /*a970*/  ISETP.NE.AND P0, PT, R0, 0x3, PT ;  /* 0x000000030000780c */ /* 0x000fda0003f05270 */
[----:B------:R-:W-:Y:S05]  /*a980*/  @!P0 BRA `(.L_x_1943) ;  /* 0x0000000000148947 */ /* 0x000fea0003800000 */
[----:B------:R-:W-:-:S13]  /*a990*/  ISETP.NE.AND P0, PT, R0, 0x4, PT ;  /* 0x000000040000780c */ /* 0x000fda0003f05270 */
[----:B------:R-:W-:Y:S05]  /*a9a0*/  @P0 BRA `(.L_x_1940) ;  /* 0x0000000800b80947 */ /* 0x000fea0003800000 */
[----:B------:R-:W2:Y:S02]  /*a9b0*/  LDG.E.64 R2, desc[UR36][R2.64] ;  /* 0x0000002402027981 */ /* 0x000ea4000c1e1b00 */
[----:B--2---:R2:W4:Y:S01]  /*a9c0*/  I2F.S64 R0, R2 ;  /* 0x0000000200007312 */ /* 0x0045220000301400 */
[----:B------:R-:W-:Y:S05]  /*a9d0*/  BRA `(.L_x_1941) ;  /* 0x0000000c00087947 */ /* 0x000fea0003800000 */
.L_x_1943:
[----:B------:R-:W2:Y:S02]  /*a9e0*/  LDG.E R0, desc[UR36][R2.64] ;  /* 0x0000002402007981 */ /* 0x000ea4000c1e1900 */
[----:B--2---:R-:W-:Y:S01]  /*a9f0*/  I2FP.F32.S32 R0, R0 ;  /* 0x0000000000007245 */ /* 0x004fe20000201400 */
[----:B------:R-:W-:Y:S06]  /*aa00*/  BRA `(.L_x_1941) ;  /* 0x0000000800fc7947 */ /* 0x000fec0003800000 */
.L_x_1942:
[----:B------:R-:W2:Y:S02]  /*aa10*/  LDG.E.U16 R0, desc[UR36][R2.64] ;  /* 0x0000002402007981 */ /* 0x000ea4000c1e1500 */
[----:B--2---:R-:W0:Y:S01]  /*aa20*/  I2F.S16 R0, R0 ;  /* 0x0000000000007306 */ /* 0x004e220000101400 */
[----:B------:R-:W-:Y:S05]  /*aa30*/  BRA `(.L_x_1941) ;  /* 0x0000000800f07947 */ /* 0x000fea0003800000 */
.L_x_1937:
        /* <DEDUP_REMOVED lines=8> */
.L_x_1945:
[----:B------:R-:W2:Y:S02]  /*aac0*/  LDG.E.U16 R0, desc[UR36][R2.64] ;  /* 0x0000002402007981 */ /* 0x000ea4000c1e1500 */
[----:B--2---:R-:W-:Y:S01]  /*aad0*/  HADD2.F32 R0, -RZ, R0.H0_H0 ;  /* 0x20000000ff007230 */ /* 0x004fe20000004100 */
[----:B------:R-:W-:Y:S06]  /*aae0*/  BRA `(.L_x_1941) ;  /* 0x0000000800c47947 */ /* 0x000fec0003800000 */
.L_x_1944:
        /* <DEDUP_REMOVED lines=8> */
.L_x_1947:
[----:B------:R-:W2:Y:S02]  /*ab70*/  LDG.E.U16 R0, desc[UR36][R2.64] ;  /* 0x0000002402007981 */ /* 0x000ea4000c1e1500 */
[----:B--2---:R-:W-:Y:S01]  /*ab80*/  HADD2.F32 R0, -RZ, R0.H0_H0 ;  /* 0x20000000ff007230 */ /* 0x004fe20000004100 */
[----:B------:R-:W-:Y:S06]  /*ab90*/  BRA `(.L_x_1941) ;  /* 0x0000000800987947 */ /* 0x000fec0003800000 */
.L_x_1946:
[----:B------:R-:W2:Y:S01]  /*aba0*/  LDG.E.64 R2, desc[UR36][R2.64] ;  /* 0x0000002402027981 */ /* 0x000ea2000c1e1b00 */
[----:B------:R-:W-:Y:S01]  /*abb0*/  UMOV UR4, 0xf0000000 ;  /* 0xf000000000047882 */ /* 0x000fe20000000000 */
[----:B------:R-:W-:Y:S01]  /*abc0*/  UMOV UR5, 0x380fffff ;  /* 0x380fffff00057882 */ /* 0x000fe20000000000 */
[----:B--2---:R-:W0:Y:S01]  /*abd0*/  F2F.F32.F64 R0, R2 ;  /* 0x0000000200007310 */ /* 0x004e220000301000 */
[----:B------:R-:W-:-:S14]  /*abe0*/  DSETP.GEU.AND P0, PT, |R2|, UR4, PT ;  /* 0x0000000402007e2a */ /* 0x000fdc000bf0e200 */
[----:B0-----:R-:W-:Y:S01]  /*abf0*/  @!P0 FMUL R0, R0, 1.175494350822287508e-38 ;  /* 0x0080000000008820 */ /* 0x001fe20000400000 */
[----:B------:R-:W-:Y:S06]  /*ac00*/  BRA `(.L_x_1941) ;  /* 0x00000008007c7947 */ /* 0x000fec0003800000 */
.L_x_1936:
        /* <DEDUP_REMOVED lines=12> */
.L_x_1950:
[----:B------:R-:W2:Y:S01]  /*acd0*/  LDG.E.64 R2, desc[UR36][R2.64] ;  /* 0x0000002402027981 */ /* 0x000ea2000c1e1b00 */
[----:B------:R-:W-:Y:S01]  /*ace0*/  UMOV UR4, 0xf0000000 ;  /* 0xf000000000047882 */ /* 0x000fe20000000000 */
[----:B------:R-:W-:Y:S01]  /*acf0*/  UMOV UR5, 0x380fffff ;  /* 0x380fffff00057882 */ /* 0x000fe20000000000 */
[----:B--2---:R-:W0:Y:S01]  /*ad00*/  F2F.F32.F64 R0, R2 ;  /* 0x0000000200007310 */ /* 0x004e220000301000 */
[----:B------:R-:W-:-:S14]  /*ad10*/  DSETP.GEU.AND P0, PT, |R2|, UR4, PT ;  /* 0x0000000402007e2a */ /* 0x000fdc000bf0e200 */
[----:B0-----:R-:W-:Y:S01]  /*ad20*/  @!P0 FMUL R0, R0, 1.175494350822287508e-38 ;  /* 0x0080000000008820 */ /* 0x001fe20000400000 */
[----:B------:R-:W-:Y:S06]  /*ad30*/  BRA `(.L_x_1941) ;  /* 0x0000000800307947 */ /* 0x000fec0003800000 */
.L_x_1949:
        /* <DEDUP_REMOVED lines=26> */
.L_x_1952:
        /* <DEDUP_REMOVED lines=13> */
.L_x_1951:
[----:B------:R-:W2:Y:S02]  /*afb0*/  LDG.E.U16 R0, desc[UR36][R2.64] ;  /* 0x0000002402007981 */ /* 0x000ea4000c1e1500 */
[----:B--2---:R-:W-:Y:S01]  /*afc0*/  IMAD.U32 R0, R0, 0x10000, RZ ;  /* 0x0001000000007824 */ /* 0x004fe200078e00ff */
[----:B------:R-:W-:Y:S06]  /*afd0*/  BRA `(.L_x_1941) ;  /* 0x0000000400887947 */ /* 0x000fec0003800000 */
.L_x_1948:
        /* <DEDUP_REMOVED lines=11> */
.L_x_1955:
        /* <DEDUP_REMOVED lines=20> */
.L_x_1957:
[----:B------:R-:W-:Y:S05]  /*b1d0*/  BSYNC B0 ;  /* 0x0000000000007941 */ /* 0x000fea0003800000 */
.L_x_1956:
[----:B------:R-:W-:Y:S01]  /*b1e0*/  LEA R3, R0, 0x3b800000, 0x17 ;  /* 0x3b80000000037811 */ /* 0x000fe200078eb8ff */
[----:B------:R-:W-:-:S05]  /*b1f0*/  IMAD.SHL.U32 R0, R2, 0x100000, RZ ;  /* 0x0010000002007824 */ /* 0x000fca00078e00ff */
[----:B------:R-:W-:Y:S01]  /*b200*/  LOP3.LUT R0, R3, R0, R4, 0xfe, !PT ;  /* 0x0000000003007212 */ /* 0x000fe200078efe04 */
[----:B------:R-:W-:Y:S06]  /*b210*/  BRA `(.L_x_1941) ;  /* 0x0000000000f87947 */ /* 0x000fec0003800000 */
.L_x_1954:
        /* <DEDUP_REMOVED lines=20> */
.L_x_1959:
[----:B------:R-:W-:Y:S05]  /*b360*/  BSYNC B0 ;  /* 0x0000000000007941 */ /* 0x000fea0003800000 */
.L_x_1958:
[----:B------:R-:W-:Y:S01]  /*b370*/  LEA R3, R0, 0x37800000, 0x17 ;  /* 0x3780000000037811 */ /* 0x000fe200078eb8ff */
[----:B------:R-:W-:-:S05]  /*b380*/  IMAD.SHL.U32 R0, R2, 0x200000, RZ ;  /* 0x0020000002007824 */ /* 0x000fca00078e00ff */
[----:B------:R-:W-:Y:S01]  /*b390*/  LOP3.LUT R0, R3, R0, R4, 0xfe, !PT ;  /* 0x0000000003007212 */ /* 0x000fe200078efe04 */
[----:B------:R-:W-:Y:S06]  /*b3a0*/  BRA `(.L_x_1941) ;  /* 0x0000000000947947 */ /* 0x000fec0003800000 */
.L_x_1953:
        /* <DEDUP_REMOVED lines=14> */
.L_x_1940:
        /* <DEDUP_REMOVED lines=16> */
.L_x_1962:
[----:B------:R-:W-:Y:S01]  /*b590*/  IMAD.MOV.U32 R0, RZ, RZ, RZ ;  /* 0x000000ffff007224 */ /* 0x000fe200078e00ff */
[----:B------:R-:W-:Y:S06]  /*b5a0*/  BRA `(.L_x_1941) ;  /* 0x0000000000147947 */ /* 0x000fec0003800000 */
.L_x_1961:
[----:B------:R-:W2:Y:S02]  /*b5b0*/  LDG.E.64 R2, desc[UR36][R2.64] ;  /* 0x0000002402027981 */ /* 0x000ea4000c1e1b00 */
[----:B--2---:R0:W2:Y:S01]  /*b5c0*/  I2F.U64 R0, R2 ;  /* 0x0000000200007312 */ /* 0x0040a20000301000 */
[----:B------:R-:W-:Y:S05]  /*b5d0*/  BRA `(.L_x_1941) ;  /* 0x0000000000087947 */ /* 0x000fea0003800000 */
.L_x_1960:
[----:B------:R-:W2:Y:S02]  /*b5e0*/  LDG.E R0, desc[UR36][R2.64] ;  /* 0x0000002402007981 */ /* 0x000ea4000c1e1900 */
[----:B--2---:R-:W-:-:S07]  /*b5f0*/  I2FP.F32.U32 R0, R0 ;  /* 0x0000000000007245 */ /* 0x004fce0000201000 */
.L_x_1941:
[----:B------:R-:W-:Y:S05]  /*b600*/  BSYNC B6 ;  /* 0x0000000000067941 */ /* 0x000fea0003800000 */
.L_x_1935:
        /* <DEDUP_REMOVED lines=19> */
.L_x_1966:
[----:B------:R-:W0:Y:S02]  /*b740*/  F2I.S64.TRUNC R2, R2 ;  /* 0x0000000200027311 */ /* 0x000e24000020d900 */
[----:B0-----:R-:W-:-:S05]  /*b750*/  IMAD.MOV.U32 R5, RZ, RZ, R2 ;  /* 0x000000ffff057224 */ /* 0x001fca00078e0002 */
[----:B------:R0:W-:Y:S01]  /*b760*/  STG.E.U8 desc[UR36][R16.64], R5 ;  /* 0x0000000510007986 */ /* 0x0001e2000c101124 */
[----:B------:R-:W-:Y:S05]  /*b770*/  BRA `(.L_x_1968) ;  /* 0x0000000c00407947 */ /* 0x000fea0003800000 */
.L_x_1965:
        /* <DEDUP_REMOVED lines=9> */
.L_x_1970:
[----:B------:R-:W0:Y:S02]  /*b810*/  F2I.FTZ.TRUNC.NTZ R3, R2 ;  /* 0x0000000200037305 */ /* 0x000e24000021f100 */
[----:B0-----:R0:W-:Y:S01]  /*b820*/  STG.E desc[UR36][R16.64], R3 ;  /* 0x0000000310007986 */ /* 0x0011e2000c101924 */
[----:B------:R-:W-:Y:S05]  /*b830*/  BRA `(.L_x_1968) ;  /* 0x0000000c00107947 */ /* 0x000fea0003800000 */
.L_x_1969:
[----:B------:R-:W0:Y:S02]  /*b840*/  F2I.FTZ.TRUNC.NTZ R3, R2 ;  /* 0x0000000200037305 */ /* 0x000e24000021f100 */
[----:B0-----:R0:W-:Y:S01]  /*b850*/  STG.E.U16 desc[UR36][R16.64], R3 ;  /* 0x0000000310007986 */ /* 0x0011e2000c101524 */
[----:B------:R-:W-:Y:S05]  /*b860*/  BRA `(.L_x_1968) ;  /* 0x0000000c00047947 */ /* 0x000fea0003800000 */
.L_x_1964:
        /* <DEDUP_REMOVED lines=8> */
.L_x_1972:
[----:B------:R-:W-:-:S05]  /*b8f0*/  F2FP.F16.F32.PACK_AB R2, RZ, R2 ;  /* 0x00000002ff02723e */ /* 0x000fca00000000ff */
[----:B------:R0:W-:Y:S01]  /*b900*/  STG.E.U16 desc[UR36][R16.64], R2 ;  /* 0x0000000210007986 */ /* 0x0001e2000c101524 */
[----:B------:R-:W-:Y:S05]  /*b910*/  BRA `(.L_x_1968) ;  /* 0x0000000800d87947 */ /* 0x000fea0003800000 */
.L_x_1971:
        /* <DEDUP_REMOVED lines=9> */
.L_x_1974:
[----:B------:R-:W-:-:S04]  /*b9b0*/  F2FP.F16.F32.PACK_AB R3, RZ, R2 ;  /* 0x00000002ff03723e */ /* 0x000fc800000000ff */
[----:B------:R-:W-:-:S05]  /*b9c0*/  PRMT R3, R3, 0x5410, RZ ;  /* 0x0000541003037816 */ /* 0x000fca00000000ff */
[----:B------:R2:W-:Y:S01]  /*b9d0*/  STG.E desc[UR36][R16.64], R3 ;  /* 0x0000000310007986 */ /* 0x0005e2000c101924 */
[----:B------:R-:W-:Y:S05]  /*b9e0*/  BRA `(.L_x_1968) ;  /* 0x0000000800a47947 */ /* 0x000fea0003800000 */
.L_x_1973:
[----:B------:R-:W-:-:S06]  /*b9f0*/  FMUL.FTZ R2, R2, 1 ;  /* 0x3f80000002027820 */ /* 0x000fcc0000410000 */
[----:B------:R-:W0:Y:S02]  /*ba00*/  F2F.F64.F32 R2, R2 ;  /* 0x0000000200027310 */ /* 0x000e240000201800 */
[----:B0-----:R4:W-:Y:S01]  /*ba10*/  STG.E.64 desc[UR36][R16.64], R2 ;  /* 0x0000000210007986 */ /* 0x0019e2000c101b24 */
[----:B------:R-:W-:Y:S05]  /*ba20*/  BRA `(.L_x_1968) ;  /* 0x0000000800947947 */ /* 0x000fea0003800000 */
.L_x_1963:
        /* <DEDUP_REMOVED lines=12> */
.L_x_1977:
[----:B------:R-:W-:Y:S01]  /*baf0*/  FMUL.FTZ R4, R2, 1 ;  /* 0x3f80000002047820 */ /* 0x000fe20000410000 */
[----:B------:R-:W-:-:S05]  /*bb00*/  CS2R R6, SRZ ;  /* 0x0000000000067805 */ /* 0x000fca000001ff00 */
[----:B------:R-:W0:Y:S02]  /*bb10*/  F2F.F64.F32 R4, R4 ;  /* 0x0000000400047310 */ /* 0x000e240000201800 */
[----:B0-----:R0:W-:Y:S01]  /*bb20*/  STG.E.128 desc[UR36][R16.64], R4 ;  /* 0x0000000410007986 */ /* 0x0011e2000c101d24 */
[----:B------:R-:W-:Y:S05]  /*bb30*/  BRA `(.L_x_1968) ;  /* 0x0000000800507947 */ /* 0x000fea0003800000 */
.L_x_1976:
        /* <DEDUP_REMOVED lines=20> */
.L_x_1981:
[----:B------:R-:W-:Y:S05]  /*bc80*/  BSYNC B0 ;  /* 0x0000000000007941 */ /* 0x000fea0003800000 */
.L_x_1980:
[----:B------:R-:W-:-:S05]  /*bc90*/  LOP3.LUT R5, R0, R5, RZ, 0xfc, !PT ;  /* 0x0000000500057212 */ /* 0x000fca00078efcff */
[----:B------:R0:W-:Y:S01]  /*bca0*/  STG.E.U8 desc[UR36][R16.64], R5 ;  /* 0x0000000510007986 */ /* 0x0001e2000c101124 */
[----:B------:R-:W-:Y:S05]  /*bcb0*/  BRA `(.L_x_1968) ;  /* 0x0000000400f07947 */ /* 0x000fea0003800000 */
.L_x_1979:
        /* <DEDUP_REMOVED lines=12> */
.L_x_1983:
[----:B------:R-:W-:Y:S01]  /*bd80*/  IMAD.MOV.U32 R0, RZ, RZ, 0x7f ;  /* 0x0000007fff007424 */ /* 0x000fe200078e00ff */
[----:B------:R-:W-:-:S04]  /*bd90*/  ISETP.GT.U32.AND P0, PT, R4, 0x7f800000, PT ;  /* 0x7f8000000400780c */ /* 0x000fc80003f04070 */
[----:B------:R-:W-:-:S09]  /*bda0*/  SEL R0, R0, 0x7c, P0 ;  /* 0x0000007c00007807 */ /* 0x000fd20000000000 */
.L_x_1984:
[----:B------:R-:W-:Y:S05]  /*bdb0*/  BSYNC B0 ;  /* 0x0000000000007941 */ /* 0x000fea0003800000 */
.L_x_1982:
[----:B------:R-:W-:-:S04]  /*bdc0*/  LOP3.LUT R2, R2, 0x80000000, RZ, 0xc0, !PT ;  /* 0x8000000002027812 */ /* 0x000fc800078ec0ff */
[----:B------:R-:W-:-:S04]  /*bdd0*/  SHF.R.U32.HI R3, RZ, 0x18, R2 ;  /* 0x00000018ff037819 */ /* 0x000fc80000011602 */
[----:B------:R-:W-:-:S05]  /*bde0*/  LOP3.LUT R3, R0, R3, RZ, 0xfc, !PT ;  /* 0x0000000300037212 */ /* 0x000fca00078efcff */
[----:B------:R0:W-:Y:S01]  /*bdf0*/  STG.E.U8 desc[UR36][R16.64], R3 ;  /* 0x0000000310007986 */ /* 0x0001e2000c101124 */
[----:B------:R-:W-:Y:S05]  /*be00*/  BRA `(.L_x_1968) ;  /* 0x00000004009c7947 */ /* 0x000fea0003800000 */
.L_x_1978:
[----:B------:R-:W-:-:S05]  /*be10*/  F2FP.BF16.F32.PACK_AB R2, RZ, R2 ;  /* 0x00000002ff02723e */ /* 0x000fca00000010ff */
[----:B------:R0:W-:Y:S01]  /*be20*/  STG.E.U16 desc[UR36][R16.64], R2 ;  /* 0x0000000210007986 */ /* 0x0001e2000c101524 */
[----:B------:R-:W-:Y:S05]  /*be30*/  BRA `(.L_x_1968) ;  /* 0x0000000400907947 */ /* 0x000fea0003800000 */
.L_x_1975:
        /* <DEDUP_REMOVED lines=11> */
.L_x_1987:
        /* <DEDUP_REMOVED lines=16> */
.L_x_1990:
[----:B------:R-:W-:-:S04]  /*bff0*/  LOP3.LUT R2, R2, 0x80000000, RZ, 0xc0, !PT ;  /* 0x8000000002027812 */ /* 0x000fc800078ec0ff */
[----:B------:R-:W-:-:S04]  /*c000*/  SHF.R.U32.HI R3, RZ, 0x18, R2 ;  /* 0x00000018ff037819 */ /* 0x000fc80000011602 */
[----:B------:R-:W-:-:S04]  /*c010*/  LOP3.LUT R0, R0, R3, RZ, 0xfc, !PT ;  /* 0x0000000300007212 */ /* 0x000fc800078efcff */
[----:B------:R-:W-:-:S07]  /*c020*/  PRMT R8, R0, 0x7610, R8 ;  /* 0x0000761000087816 */ /* 0x000fce0000000008 */
.L_x_1989:
[----:B------:R-:W-:Y:S05]  /*c030*/  BSYNC B0 ;  /* 0x0000000000007941 */ /* 0x000fea0003800000 */
.L_x_1988:
[----:B------:R0:W-:Y:S01]  /*c040*/  STG.E.U8 desc[UR36][R16.64], R8 ;  /* 0x0000000810007986 */ /* 0x0001e2000c101124 */
[----:B------:R-:W-:Y:S05]  /*c050*/  BRA `(.L_x_1968) ;  /* 0x0000000400087947 */ /* 0x000fea0003800000 */
.L_x_1986:
        /* <DEDUP_REMOVED lines=16> */
.L_x_1993:
[----:B------:R-:W-:-:S04]  /*c160*/  LOP3.LUT R2, R2, 0x80000000, RZ, 0xc0, !PT ;  /* 0x8000000002027812 */ /* 0x000fc800078ec0ff */
[----:B------:R-:W-:-:S04]  /*c170*/  SHF.R.U32.HI R3, RZ, 0x18, R2 ;  /* 0x00000018ff037819 */ /* 0x000fc80000011602 */
[----:B------:R-:W-:-:S04]  /*c180*/  LOP3.LUT R0, R0, R3, RZ, 0xfc, !PT ;  /* 0x0000000300007212 */ /* 0x000fc800078efcff */
[----:B------:R-:W-:-:S07]  /*c190*/  PRMT R8, R0, 0x7610, R8 ;  /* 0x0000761000087816 */ /* 0x000fce0000000008 */
.L_x_1992:
[----:B------:R-:W-:Y:S05]  /*c1a0*/  BSYNC B0 ;  /* 0x0000000000007941 */ /* 0x000fea0003800000 */
.L_x_1991:
[----:B------:R0:W-:Y:S01]  /*c1b0*/  STG.E.U8 desc[UR36][R16.64], R8 ;  /* 0x0000000810007986 */ /* 0x0001e2000c101124 */
[----:B------:R-:W-:Y:S05]  /*c1c0*/  BRA `(.L_x_1968) ;  /* 0x0000000000ac7947 */ /* 0x000fea0003800000 */
.L_x_1985:
        /* <DEDUP_REMOVED lines=21> */
.L_x_1967:
        /* <DEDUP_REMOVED lines=16> */
.L_x_1996:
[----:B------:R-:W-:Y:S05]  /*c420*/  BRA `(.L_x_1968) ;  /* 0x0000000000147947 */ /* 0x000fea0003800000 */
.L_x_1995:
[----:B------:R-:W0:Y:S02]  /*c430*/  F2I.U64.TRUNC R2, R2 ;  /* 0x0000000200027311 */ /* 0x000e24000020d800 */
[----:B0-----:R0:W-:Y:S01]  /*c440*/  STG.E.64 desc[UR36][R16.64], R2 ;  /* 0x0000000210007986 */ /* 0x0011e2000c101b24 */
[----:B------:R-:W-:Y:S05]  /*c450*/  BRA `(.L_x_1968) ;  /* 0x0000000000087947 */ /* 0x000fea0003800000 */
.L_x_1994:
[----:B------:R-:W0:Y:S02]  /*c460*/  F2I.FTZ.U32.TRUNC.NTZ R3, R2 ;  /* 0x0000000200037305 */ /* 0x000e24000021f000 */
[----:B0-----:R0:W-:Y:S02]  /*c470*/  STG.E desc[UR36][R16.64], R3 ;  /* 0x0000000310007986 */ /* 0x0011e4000c101924 */
.L_x_1968:
[----:B------:R-:W-:-:S07]  /*c480*/  VIADD R19, R19, 0x80 ;  /* 0x0000008013137836 */ /* 0x000fce0000000000 */
.L_x_1905:
[----:B------:R-:W-:Y:S05]  /*c490*/  BSYNC B7 ;  /* 0x0000000000077941 */ /* 0x000fea0003800000 */
.L_x_1904:
        /* <DEDUP_REMOVED lines=357> */
.L_x_1997:
        /* <DEDUP_REMOVED lines=22> */
.L_x_2002:
[----:B------:R-:W2:Y:S02]  /*dc50*/  LDG.E.U8 R2, desc[UR36][R2.64] ;  /* 0x0000002402027981 */ /* 0x000ea4000c1e1100 */
[----:B--2---:R-:W-:Y:S01]  /*dc60*/  I2FP.F32.U32 R19, R2 ;  /* 0x0000000200137245 */ /* 0x004fe20000201000 */
[----:B------:R-:W-:Y:S06]  /*dc70*/  BRA `(.L_x_2004) ;  /* 0x0000000c002c7947 */ /* 0x000fec0003800000 */
.L_x_2001:
        /* <DEDUP_REMOVED lines=9> */
.L_x_2006:
[----:B------:R-:W2:Y:S02]  /*dd10*/  LDG.E R2, desc[UR36][R2.64] ;  /* 0x0000002402027981 */ /* 0x000ea4000c1e1900 */
[----:B--2---:R-:W-:Y:S01]  /*dd20*/  I2FP.F32.S32 R19, R2 ;  /* 0x0000000200137245 */ /* 0x004fe20000201400 */
[----:B------:R-:W-:Y:S06]  /*dd30*/  BRA `(.L_x_2004) ;  /* 0x0000000800fc7947 */ /* 0x000fec0003800000 */
.L_x_2005:
[----:B------:R-:W2:Y:S02]  /*dd40*/  LDG.E.U16 R2, desc[UR36][R2.64] ;  /* 0x0000002402027981 */ /* 0x000ea4000c1e1500 */
[----:B--2---:R0:W1:Y:S01]  /*dd50*/  I2F.S16 R19, R2 ;  /* 0x0000000200137306 */ /* 0x0040620000101400 */
[----:B------:R-:W-:Y:S05]  /*dd60*/  BRA `(.L_x_2004) ;  /* 0x0000000800f07947 */ /* 0x000fea0003800000 */
.L_x_2000:
        /* <DEDUP_REMOVED lines=8> */
.L_x_2008:
[----:B------:R-:W2:Y:S02]  /*ddf0*/  LDG.E.U16 R2, desc[UR36][R2.64] ;  /* 0x0000002402027981 */ /* 0x000ea4000c1e1500 */
[----:B--2---:R-:W-:Y:S01]  /*de00*/  HADD2.F32 R19, -RZ, R2.H0_H0 ;  /* 0x20000002ff137230 */ /* 0x004fe20000004100 */
[----:B------:R-:W-:Y:S06]  /*de10*/  BRA `(.L_x_2004) ;  /* 0x0000000800c47947 */ /* 0x000fec0003800000 */
.L_x_2007:
        /* <DEDUP_REMOVED lines=8> */
.L_x_2010:
[----:B------:R-:W2:Y:S02]  /*dea0*/  LDG.E.U16 R2, desc[UR36][R2.64] ;  /* 0x0000002402027981 */ /* 0x000ea4000c1e1500 */
[----:B--2---:R-:W-:Y:S01]  /*deb0*/  HADD2.F32 R19, -RZ, R2.H0_H0 ;  /* 0x20000002ff137230 */ /* 0x004fe20000004100 */
[----:B------:R-:W-:Y:S06]  /*dec0*/  BRA `(.L_x_2004) ;  /* 0x0000000800987947 */ /* 0x000fec0003800000 */
.L_x_2009:
[----:B------:R-:W2:Y:S01]  /*ded0*/  LDG.E.64 R2, desc[UR36][R2.64] ;  /* 0x0000002402027981 */ /* 0x000ea2000c1e1b00 */
[----:B------:R-:W-:Y:S01]  /*dee0*/  UMOV UR4, 0xf0000000 ;  /* 0xf000000000047882 */ /* 0x000fe20000000000 */
[----:B------:R-:W-:Y:S01]  /*def0*/  UMOV UR5, 0x380fffff ;  /* 0x380fffff00057882 */ /* 0x000fe20000000000 */
[----:B--2---:R-:W0:Y:S01]  /*df00*/  F2F.F32.F64 R19, R2 ;  /* 0x0000000200137310 */ /* 0x004e220000301000 */
[----:B------:R-:W-:-:S14]  /*df10*/  DSETP.GEU.AND P0, PT, |R2|, UR4, PT ;  /* 0x0000000402007e2a */ /* 0x000fdc000bf0e200 */
[----:B0-----:R-:W-:Y:S01]  /*df20*/  @!P0 FMUL R19, R19, 1.175494350822287508e-38 ;  /* 0x0080000013138820 */ /* 0x001fe20000400000 */
[----:B------:R-:W-:Y:S06]  /*df30*/  BRA `(.L_x_2004) ;  /* 0x00000008007c7947 */ /* 0x000fec0003800000 */
.L_x_1999:
        /* <DEDUP_REMOVED lines=12> */
.L_x_2013:
[----:B------:R-:W2:Y:S01]  /*e000*/  LDG.E.64 R2, desc[UR36][R2.64] ;  /* 0x0000002402027981 */ /* 0x000ea2000c1e1b00 */
[----:B------:R-:W-:Y:S01]  /*e010*/  UMOV UR4, 0xf0000000 ;  /* 0xf000000000047882 */ /* 0x000fe20000000000 */
[----:B------:R-:W-:Y:S01]  /*e020*/  UMOV UR5, 0x380fffff ;  /* 0x380fffff00057882 */ /* 0x000fe20000000000 */
[----:B--2---:R-:W0:Y:S01]  /*e030*/  F2F.F32.F64 R19, R2 ;  /* 0x0000000200137310 */ /* 0x004e220000301000 */
[----:B------:R-:W-:-:S14]  /*e040*/  DSETP.GEU.AND P0, PT, |R2|, UR4, PT ;  /* 0x0000000402007e2a */ /* 0x000fdc000bf0e200 */
[----:B0-----:R-:W-:Y:S01]  /*e050*/  @!P0 FMUL R19, R19, 1.175494350822287508e-38 ;  /* 0x0080000013138820 */ /* 0x001fe20000400000 */
[----:B------:R-:W-:Y:S06]  /*e060*/  BRA `(.L_x_2004) ;  /* 0x0000000800307947 */ /* 0x000fec0003800000 */
.L_x_2012:
        /* <DEDUP_REMOVED lines=26> */
.L_x_2015:
        /* <DEDUP_REMOVED lines=13> */
.L_x_2014:
[----:B------:R-:W2:Y:S02]  /*e2e0*/  LDG.E.U16 R2, desc[UR36][R2.64] ;  /* 0x0000002402027981 */ /* 0x000ea4000c1e1500 */
[----:B--2---:R-:W-:Y:S01]  /*e2f0*/  IMAD.U32 R19, R2, 0x10000, RZ ;  /* 0x0001000002137824 */ /* 0x004fe200078e00ff */
[----:B------:R-:W-:Y:S06]  /*e300*/  BRA `(.L_x_2004) ;  /* 0x0000000400887947 */ /* 0x000fec0003800000 */
.L_x_2011:
        /* <DEDUP_REMOVED lines=11> */
.L_x_2018:
        /* <DEDUP_REMOVED lines=20> */
.L_x_2020:
[----:B------:R-:W-:Y:S05]  /*e500*/  BSYNC B0 ;  /* 0x0000000000007941 */ /* 0x000fea0003800000 */
.L_x_2019:
[----:B------:R-:W-:Y:S01]  /*e510*/  IMAD.SHL.U32 R2, R2, 0x100000, RZ ;  /* 0x0010000002027824 */ /* 0x000fe200078e00ff */
[----:B------:R-:W-:-:S04]  /*e520*/  LEA R0, R0, 0x3b800000, 0x17 ;  /* 0x3b80000000007811 */ /* 0x000fc800078eb8ff */
[----:B------:R-:W-:Y:S01]  /*e530*/  LOP3.LUT R19, R0, R2, R19, 0xfe, !PT ;  /* 0x0000000200137212 */ /* 0x000fe200078efe13 */
[----:B------:R-:W-:Y:S06]  /*e540*/  BRA `(.L_x_2004) ;  /* 0x0000000000f87947 */ /* 0x000fec0003800000 */
.L_x_2017:
        /* <DEDUP_REMOVED lines=20> */
.L_x_2022:
[----:B------:R-:W-:Y:S05]  /*e690*/  BSYNC B0 ;  /* 0x0000000000007941 */ /* 0x000fea0003800000 */
.L_x_2021:
[----:B------:R-:W-:Y:S01]  /*e6a0*/  IMAD.SHL.U32 R2, R2, 0x200000, RZ ;  /* 0x0020000002027824 */ /* 0x000fe200078e00ff */
[----:B------:R-:W-:-:S04]  /*e6b0*/  LEA R0, R0, 0x37800000, 0x17 ;  /* 0x3780000000007811 */ /* 0x000fc800078eb8ff */
[----:B------:R-:W-:Y:S01]  /*e6c0*/  LOP3.LUT R19, R0, R2, R19, 0xfe, !PT ;  /* 0x0000000200137212 */ /* 0x000fe200078efe13 */
[----:B------:R-:W-:Y:S06]  /*e6d0*/  BRA `(.L_x_2004) ;  /* 0x0000000000947947 */ /* 0x000fec0003800000 */
.L_x_2016:
        /* <DEDUP_REMOVED lines=14> */
.L_x_2003:
        /* <DEDUP_REMOVED lines=16> */
.L_x_2025:
[----:B------:R-:W-:Y:S01]  /*e8c0*/  IMAD.MOV.U32 R19, RZ, RZ, RZ ;  /* 0x000000ffff137224 */ /* 0x000fe200078e00ff */
[----:B------:R-:W-:Y:S06]  /*e8d0*/  BRA `(.L_x_2004) ;  /* 0x0000000000147947 */ /* 0x000fec0003800000 */
.L_x_2024:
[----:B------:R-:W2:Y:S02]  /*e8e0*/  LDG.E.64 R2, desc[UR36][R2.64] ;  /* 0x0000002402027981 */ /* 0x000ea4000c1e1b00 */
[----:B--2---:R0:W1:Y:S01]  /*e8f0*/  I2F.U64 R19, R2 ;  /* 0x0000000200137312 */ /* 0x0040620000301000 */
[----:B------:R-:W-:Y:S05]  /*e900*/  BRA `(.L_x_2004) ;  /* 0x0000000000087947 */ /* 0x000fea0003800000 */
.L_x_2023:
[----:B------:R-:W2:Y:S02]  /*e910*/  LDG.E R2, desc[UR36][R2.64] ;  /* 0x0000002402027981 */ /* 0x000ea4000c1e1900 */
[----:B--2---:R-:W-:-:S07]  /*e920*/  I2FP.F32.U32 R19, R2 ;  /* 0x0000000200137245 */ /* 0x004fce0000201000 */
.L_x_2004:
[----:B------:R-:W-:Y:S05]  /*e930*/  BSYNC B6 ;  /* 0x0000000000067941 */ /* 0x000fea0003800000 */
.L_x_1998:
        /* <DEDUP_REMOVED lines=19> */
.L_x_2030:
[----:B------:R-:W2:Y:S02]  /*ea70*/  LDG.E.U8 R0, desc[UR36][R2.64] ;  /* 0x0000002402007981 */ /* 0x000ea4000c1e1100 */
[----:B--2---:R-:W-:Y:S01]  /*ea80*/  I2FP.F32.U32 R0, R0 ;  /* 0x0000000000007245 */ /* 0x004fe20000201000 */
[----:B------:R-:W-:Y:S06]  /*ea90*/  BRA `(.L_x_2032) ;  /* 0x0000000c002c7947 */ /* 0x000fec0003800000 */
.L_x_2029:
        /* <DEDUP_REMOVED lines=9> */
.L_x_2034:
[----:B------:R-:W2:Y:S02]  /*eb30*/  LDG.E R0, desc[UR36][R2.64] ;  /* 0x0000002402007981 */ /* 0x000ea4000c1e1900 */
[----:B--2---:R-:W-:Y:S01]  /*eb40*/  I2FP.F32.S32 R0, R0 ;  /* 0x0000000000007245 */ /* 0x004fe20000201400 */
[----:B------:R-:W-:Y:S06]  /*eb50*/  BRA `(.L_x_2032) ;  /* 0x0000000800fc7947 */ /* 0x000fec0003800000 */
.L_x_2033:
[----:B------:R-:W2:Y:S02]  /*eb60*/  LDG.E.U16 R0, desc[UR36][R2.64] ;  /* 0x0000002402007981 */ /* 0x000ea4000c1e1500 */
[----:B--2---:R-:W0:Y:S01]  /*eb70*/  I2F.S16 R0, R0 ;  /* 0x0000000000007306 */ /* 0x004e220000101400 */
[----:B------:R-:W-:Y:S05]  /*eb80*/  BRA `(.L_x_2032) ;  /* 0x0000000800f07947 */ /* 0x000fea0003800000 */
.L_x_2028:
        /* <DEDUP_REMOVED lines=8> */
.L_x_2036:
[----:B------:R-:W2:Y:S02]  /*ec10*/  LDG.E.U16 R0, desc[UR36][R2.64] ;  /* 0x0000002402007981 */ /* 0x000ea4000c1e1500 */
[----:B--2---:R-:W-:Y:S01]  /*ec20*/  HADD2.F32 R0, -RZ, R0.H0_H0 ;  /* 0x20000000ff007230 */ /* 0x004fe20000004100 */
[----:B------:R-:W-:Y:S06]  /*ec30*/  BRA `(.L_x_2032) ;  /* 0x0000000800c47947 */ /* 0x000fec0003800000 */
.L_x_2035:
        /* <DEDUP_REMOVED lines=8> */
.L_x_2038:
[----:B------:R-:W2:Y:S02]  /*ecc0*/  LDG.E.U16 R0, desc[UR36][R2.64] ;  /* 0x0000002402007981 */ /* 0x000ea4000c1e1500 */
[----:B--2---:R-:W-:Y:S01]  /*ecd0*/  HADD2.F32 R0, -RZ, R0.H0_H0 ;  /* 0x20000000ff007230 */ /* 0x004fe20000004100 */
[----:B------:R-:W-:Y:S06]  /*ece0*/  BRA `(.L_x_2032) ;  /* 0x0000000800987947 */ /* 0x000fec0003800000 */
.L_x_2037:
[----:B------:R-:W2:Y:S01]  /*ecf0*/  LDG.E.64 R2, desc[UR36][R2.64] ;  /* 0x0000002402027981 */ /* 0x000ea2000c1e1b00 */
[----:B------:R-:W-:Y:S01]  /*ed00*/  UMOV UR4, 0xf0000000 ;  /* 0xf000000000047882 */ /* 0x000fe20000000000 */
[----:B------:R-:W-:Y:S01]  /*ed10*/  UMOV UR5, 0x380fffff ;  /* 0x380fffff00057882 */ /* 0x000fe20000000000 */
[----:B--2---:R-:W0:Y:S01]  /*ed20*/  F2F.F32.F64 R0, R2 ;  /* 0x0000000200007310 */ /* 0x004e220000301000 */
[----:B------:R-:W-:-:S14]  /*ed30*/  DSETP.GEU.AND P0, PT, |R2|, UR4, PT ;  /* 0x0000000402007e2a */ /* 0x000fdc000bf0e200 */
[----:B0-----:R-:W-:Y:S01]  /*ed40*/  @!P0 FMUL R0, R0, 1.175494350822287508e-38 ;  /* 0x0080000000008820 */ /* 0x001fe20000400000 */
[----:B------:R-:W-:Y:S06]  /*ed50*/  BRA `(.L_x_2032) ;  /* 0x00000008007c7947 */ /* 0x000fec0003800000 */
.L_x_2027:
        /* <DEDUP_REMOVED lines=12> */
.L_x_2041:
[----:B------:R-:W2:Y:S01]  /*ee20*/  LDG.E.64 R2, desc[UR36][R2.64] ;  /* 0x0000002402027981 */ /* 0x000ea2000c1e1b00 */
[----:B------:R-:W-:Y:S01]  /*ee30*/  UMOV UR4, 0xf0000000 ;  /* 0xf000000000047882 */ /* 0x000fe20000000000 */
[----:B------:R-:W-:Y:S01]  /*ee40*/  UMOV UR5, 0x380fffff ;  /* 0x380fffff00057882 */ /* 0x000fe20000000000 */
[----:B--2---:R-:W0:Y:S01]  /*ee50*/  F2F.F32.F64 R0, R2 ;  /* 0x0000000200007310 */ /* 0x004e220000301000 */
[----:B------:R-:W-:-:S14]  /*ee60*/  DSETP.GEU.AND P0, PT, |R2|, UR4, PT ;  /* 0x0000000402007e2a */ /* 0x000fdc000bf0e200 */
[----:B0-----:R-:W-:Y:S01]  /*ee70*/  @!P0 FMUL R0, R0, 1.175494350822287508e-38 ;  /* 0x0080000000008820 */ /* 0x001fe20000400000 */
[----:B------:R-:W-:Y:S06]  /*ee80*/  BRA `(.L_x_2032) ;  /* 0x0000000800307947 */ /* 0x000fec0003800000 */
.L_x_2040:
        /* <DEDUP_REMOVED lines=26> */
.L_x_2043:
        /* <DEDUP_REMOVED lines=13> */
.L_x_2042:
[----:B------:R-:W2:Y:S02]  /*f100*/  LDG.E.U16 R0, desc[UR36][R2.64] ;  /* 0x0000002402007981 */ /* 0x000ea4000c1e1500 */
[----:B--2---:R-:W-:Y:S01]  /*f110*/  IMAD.U32 R0, R0, 0x10000, RZ ;  /* 0x0001000000007824 */ /* 0x004fe200078e00ff */
[----:B------:R-:W-:Y:S06]  /*f120*/  BRA `(.L_x_2032) ;  /* 0x0000000400887947 */ /* 0x000fec0003800000 */
.L_x_2039:
        /* <DEDUP_REMOVED lines=11> */
.L_x_2046:
        /* <DEDUP_REMOVED lines=20> */
.L_x_2048:
[----:B------:R-:W-:Y:S05]  /*f320*/  BSYNC B0 ;  /* 0x0000000000007941 */ /* 0x000fea0003800000 */
.L_x_2047:
[----:B------:R-:W-:Y:S01]  /*f330*/  LEA R3, R0, 0x3b800000, 0x17 ;  /* 0x3b80000000037811 */ /* 0x000fe200078eb8ff */
[----:B------:R-:W-:-:S05]  /*f340*/  IMAD.SHL.U32 R0, R2, 0x100000, RZ ;  /* 0x0010000002007824 */ /* 0x000fca00078e00ff */
[----:B------:R-:W-:Y:S01]  /*f350*/  LOP3.LUT R0, R3, R0, R4, 0xfe, !PT ;  /* 0x0000000003007212 */ /* 0x000fe200078efe04 */
[----:B------:R-:W-:Y:S06]  /*f360*/  BRA `(.L_x_2032) ;  /* 0x0000000000f87947 */ /* 0x000fec0003800000 */
.L_x_2045:
        /* <DEDUP_REMOVED lines=20> */
.L_x_2050:
[----:B------:R-:W-:Y:S05]  /*f4b0*/  BSYNC B0 ;  /* 0x0000000000007941 */ /* 0x000fea0003800000 */
.L_x_2049:
[----:B------:R-:W-:Y:S01]  /*f4c0*/  LEA R3, R0, 0x37800000, 0x17 ;  /* 0x3780000000037811 */ /* 0x000fe200078eb8ff */
[----:B------:R-:W-:-:S05]  /*f4d0*/  IMAD.SHL.U32 R0, R2, 0x200000, RZ ;  /* 0x0020000002007824 */ /* 0x000fca00078e00ff */
[----:B------:R-:W-:Y:S01]  /*f4e0*/  LOP3.LUT R0, R3, R0, R4, 0xfe, !PT ;  /* 0x0000000003007212 */ /* 0x000fe200078efe04 */
[----:B------:R-:W-:Y:S06]  /*f4f0*/  BRA `(.L_x_2032) ;  /* 0x0000000000947947 */ /* 0x000fec0003800000 */
.L_x_2044:
        /* <DEDUP_REMOVED lines=14> */
.L_x_2031:
        /* <DEDUP_REMOVED lines=16> */
.L_x_2053:
[----:B------:R-:W-:Y:S01]  /*f6e0*/  IMAD.MOV.U32 R0, RZ, RZ, RZ ;  /* 0x000000ffff007224 */ /* 0x000fe200078e00ff */
[----:B------:R-:W-:Y:S06]  /*f6f0*/  BRA `(.L_x_2032) ;  /* 0x0000000000147947 */ /* 0x000fec0003800000 */
.L_x_2052:
[----:B------:R-:W2:Y:S02]  /*f700*/  LDG.E.64 R2, desc[UR36][R2.64] ;  /* 0x0000002402027981 */ /* 0x000ea4000c1e1b00 */
[----:B--2---:R0:W1:Y:S01]  /*f710*/  I2F.U64 R0, R2 ;  /* 0x0000000200007312 */ /* 0x0040620000301000 */
[----:B------:R-:W-:Y:S05]  /*f720*/  BRA `(.L_x_2032) ;  /* 0x0000000000087947 */ /* 0x000fea0003800000 */
.L_x_2051:
[----:B------:R-:W2:Y:S02]  /*f730*/  LDG.E R0, desc[UR36][R2.64] ;  /* 0x0000002402007981 */ /* 0x000ea4000c1e1900 */
[----:B--2---:R-:W-:-:S07]  /*f740*/  I2FP.F32.U32 R0, R0 ;  /* 0x0000000000007245 */ /* 0x004fce0000201000 */
.L_x_2032:
[----:B------:R-:W-:Y:S05]  /*f750*/  BSYNC B6 ;  /* 0x0000000000067941 */ /* 0x000fea0003800000 */
.L_x_2026:
        /* <DEDUP_REMOVED lines=17> */
[----:B0-----:R-:W-:Y:S01]  /*f870*/  STG.E.U8 desc[UR36][R16.64], R3 ;  /* 0x0000000310007986 */ /* 0x001fe2000c101124 */
[----:B------:R-:W-:Y:S05]  /*f880*/  EXIT ;  /* 0x000000000000794d */ /* 0x000fea0003800000 */
.L_x_2057:
[----:B------:R-:W0:Y:S02]  /*f890*/  F2I.S64.TRUNC R2, R2 ;  /* 0x0000000200027311 */ /* 0x000e24000020d900 */
[----:B0-----:R-:W-:-:S05]  /*f8a0*/  IMAD.MOV.U32 R5, RZ, RZ, R2 ;  /* 0x000000ffff057224 */ /* 0x001fca00078e0002 */
[----:B------:R-:W-:Y:S01]  /*f8b0*/  STG.E.U8 desc[UR36][R16.64], R5 ;  /* 0x0000000510007986 */ /* 0x000fe2000c101124 */
[----:B------:R-:W-:Y:S05]  /*f8c0*/  EXIT ;  /* 0x000000000000794d */ /* 0x000fea0003800000 */
.L_x_2056:
[----:B------:R-:W-:-:S13]  /*f8d0*/  ISETP.NE.AND P0, PT, R3, 0x2, PT ;  /* 0x000000020300780c */ /* 0x000fda0003f05270 */
[----:B------:R-:W-:Y:S05]  /*f8e0*/  @!P0 BRA `(.L_x_2059) ;  /* 0x0000000000288947 */ /* 0x000fea0003800000 */
[----:B------:R-:W-:-:S13]  /*f8f0*/  ISETP.NE.AND P0, PT, R3, 0x3, PT ;  /* 0x000000030300780c */ /* 0x000fda0003f05270 */
[----:B------:R-:W-:Y:S05]  /*f900*/  @!P0 BRA `(.L_x_2060) ;  /* 0x0000000000148947 */ /* 0x000fea0003800000 */
[----:B------:R-:W-:-:S13]  /*f910*/  ISETP.NE.AND P0, PT, R3, 0x4, PT ;  /* 0x000000040300780c */ /* 0x000fda0003f05270 */
[----:B------:R-:W-:Y:S05]  /*f920*/  @P0 BRA `(.L_x_2058) ;  /* 0x0000000800d00947 */ /* 0x000fea0003800000 */
[----:B------:R-:W0:Y:S02]  /*f930*/  F2I.S64.TRUNC R2, R2 ;  /* 0x0000000200027311 */ /* 0x000e24000020d900 */
[----:B0-----:R-:W-:Y:S01]  /*f940*/  STG.E.64 desc[UR36][R16.64], R2 ;  /* 0x0000000210007986 */ /* 0x001fe2000c101b24 */
[----:B------:R-:W-:Y:S05]  /*f950*/  EXIT ;  /* 0x000000000000794d */ /* 0x000fea0003800000 */
.L_x_2060:
[----:B------:R-:W0:Y:S02]  /*f960*/  F2I.FTZ.TRUNC.NTZ R3, R2 ;  /* 0x0000000200037305 */ /* 0x000e24000021f100 */
[----:B0-----:R-:W-:Y:S01]  /*f970*/  STG.E desc[UR36][R16.64], R3 ;  /* 0x0000000310007986 */ /* 0x001fe2000c101924 */
[----:B------:R-:W-:Y:S05]  /*f980*/  EXIT ;  /* 0x000000000000794d */ /* 0x000fea0003800000 */
.L_x_2059:
[----:B------:R-:W0:Y:S02]  /*f990*/  F2I.FTZ.TRUNC.NTZ R3, R2 ;  /* 0x0000000200037305 */ /* 0x000e24000021f100 */
[----:B0-----:R-:W-:Y:S01]  /*f9a0*/  STG.E.U16 desc[UR36][R16.64], R3 ;  /* 0x0000000310007986 */ /* 0x001fe2000c101524 */
[----:B------:R-:W-:Y:S05]  /*f9b0*/  EXIT ;  /* 0x000000000000794d */ /* 0x000fea0003800000 */
.L_x_2055:
[----:B------:R-:W-:-:S13]  /*f9c0*/  ISETP.GT.AND P0, PT, R3, 0x6, PT ;  /* 0x000000060300780c */ /* 0x000fda0003f04270 */
[----:B------:R-:W-:Y:S05]  /*f9d0*/  @P0 BRA `(.L_x_2061) ;  /* 0x0000000000240947 */ /* 0x000fea0003800000 */
[----:B------:R-:W-:-:S13]  /*f9e0*/  ISETP.NE.AND P0, PT, R3, 0x5, PT ;  /* 0x000000050300780c */ /* 0x000fda0003f05270 */
[----:B------:R-:W-:Y:S05]  /*f9f0*/  @!P0 BRA `(.L_x_2062) ;  /* 0x0000000000108947 */ /* 0x000fea0003800000 */
[----:B------:R-:W-:-:S13]  /*fa00*/  ISETP.NE.AND P0, PT, R3, 0x6, PT ;  /* 0x000000060300780c */ /* 0x000fda0003f05270 */
[----:B------:R-:W-:Y:S05]  /*fa10*/  @P0 BRA `(.L_x_2058) ;  /* 0x0000000800940947 */ /* 0x000fea0003800000 */
[----:B------:R-:W-:Y:S01]  /*fa20*/  STG.E desc[UR36][R16.64], R2 ;  /* 0x0000000210007986 */ /* 0x000fe2000c101924 */
[----:B------:R-:W-:Y:S05]  /*fa30*/  EXIT ;  /* 0x000000000000794d */ /* 0x000fea0003800000 */
.L_x_2062:
[----:B------:R-:W-:-:S05]  /*fa40*/  F2FP.F16.F32.PACK_AB R2, RZ, R2 ;  /* 0x00000002ff02723e */ /* 0x000fca00000000ff */
[----:B------:R-:W-:Y:S01]  /*fa50*/  STG.E.U16 desc[UR36][R16.64], R2 ;  /* 0x0000000210007986 */ /* 0x000fe2000c101524 */
[----:B------:R-:W-:Y:S05]  /*fa60*/  EXIT ;  /* 0x000000000000794d */ /* 0x000fea0003800000 */
.L_x_2061:
[----:B------:R-:W-:-:S13]  /*fa70*/  ISETP.NE.AND P0, PT, R3, 0x7, PT ;  /* 0x000000070300780c */ /* 0x000fda0003f05270 */
[----:B------:R-:W-:Y:S05]  /*fa80*/  @!P0 BRA `(.L_x_2063) ;  /* 0x00000000002c8947 */ /* 0x000fea0003800000 */
[----:B------:R-:W-:-:S13]  /*fa90*/  ISETP.NE.AND P0, PT, R3, 0x8, PT ;  /* 0x000000080300780c */ /* 0x000fda0003f05270 */
[----:B------:R-:W-:Y:S05]  /*faa0*/  @!P0 BRA `(.L_x_2064) ;  /* 0x0000000000148947 */ /* 0x000fea0003800000 */
[----:B------:R-:W-:-:S13]  /*fab0*/  ISETP.NE.AND P0, PT, R3, 0x9, PT ;  /* 0x000000090300780c */ /* 0x000fda0003f05270 */
[----:B------:R-:W-:Y:S05]  /*fac0*/  @P0 BRA `(.L_x_2058) ;  /* 0x0000000800680947 */ /* 0x000fea0003800000 */
[----:B------:R-:W-:-:S05]  /*fad0*/  IMAD.MOV.U32 R3, RZ, RZ, RZ ;  /* 0x000000ffff037224 */ /* 0x000fca00078e00ff */
[----:B------:R-:W-:Y:S01]  /*fae0*/  STG.E.64 desc[UR36][R16.64], R2 ;  /* 0x0000000210007986 */ /* 0x000fe2000c101b24 */
[----:B------:R-:W-:Y:S05]  /*faf0*/  EXIT ;  /* 0x000000000000794d */ /* 0x000fea0003800000 */
.L_x_2064:
[----:B------:R-:W-:-:S04]  /*fb00*/  F2FP.F16.F32.PACK_AB R3, RZ, R2 ;  /* 0x00000002ff03723e */ /* 0x000fc800000000ff */
[----:B------:R-:W-:-:S05]  /*fb10*/  PRMT R3, R3, 0x5410, RZ ;  /* 0x0000541003037816 */ /* 0x000fca00000000ff */
[----:B------:R-:W-:Y:S01]  /*fb20*/  STG.E desc[UR36][R16.64], R3 ;  /* 0x0000000310007986 */ /* 0x000fe2000c101924 */
[----:B------:R-:W-:Y:S05]  /*fb30*/  EXIT ;  /* 0x000000000000794d */ /* 0x000fea0003800000 */
.L_x_2063:
[----:B------:R-:W-:-:S06]  /*fb40*/  FMUL.FTZ R2, R2, 1 ;  /* 0x3f80000002027820 */ /* 0x000fcc0000410000 */
[----:B------:R-:W0:Y:S02]  /*fb50*/  F2F.F64.F32 R2, R2 ;  /* 0x0000000200027310 */ /* 0x000e240000201800 */
[----:B0-----:R-:W-:Y:S01]  /*fb60*/  STG.E.64 desc[UR36][R16.64], R2 ;  /* 0x0000000210007986 */ /* 0x001fe2000c101b24 */
[----:B------:R-:W-:Y:S05]  /*fb70*/  EXIT ;  /* 0x000000000000794d */ /* 0x000fea0003800000 */
.L_x_2054:
        /* <DEDUP_REMOVED lines=10> */
[----:B------:R-:W-:Y:S01]  /*fc20*/  STG.E.U8 desc[UR36][R16.64], R3 ;  /* 0x0000000310007986 */ /* 0x000fe2000c101124 */
[----:B------:R-:W-:Y:S05]  /*fc30*/  EXIT ;  /* 0x000000000000794d */ /* 0x000fea0003800000 */
.L_x_2067:
[----:B------:R-:W-:Y:S01]  /*fc40*/  FMUL.FTZ R4, R2, 1 ;  /* 0x3f80000002047820 */ /* 0x000fe20000410000 */
[----:B------:R-:W-:-:S05]  /*fc50*/  CS2R R6, SRZ ;  /* 0x0000000000067805 */ /* 0x000fca000001ff00 */
[----:B------:R-:W0:Y:S02]  /*fc60*/  F2F.F64.F32 R4, R4 ;  /* 0x0000000400047310 */ /* 0x000e240000201800 */
[----:B0-----:R-:W-:Y:S01]  /*fc70*/  STG.E.128 desc[UR36][R16.64], R4 ;  /* 0x0000000410007986 */ /* 0x001fe2000c101d24 */
[----:B------:R-:W-:Y:S05]  /*fc80*/  EXIT ;  /* 0x000000000000794d */ /* 0x000fea0003800000 */
.L_x_2066:
        /* <DEDUP_REMOVED lines=20> */
.L_x_2071:
[----:B------:R-:W-:Y:S05]  /*fdd0*/  BSYNC B0 ;  /* 0x0000000000007941 */ /* 0x000fea0003800000 */
.L_x_2070:
[----:B------:R-:W-:-:S05]  /*fde0*/  LOP3.LUT R5, R0, R5, RZ, 0xfc, !PT ;  /* 0x0000000500057212 */ /* 0x000fca00078efcff */
[----:B------:R-:W-:Y:S01]  /*fdf0*/  STG.E.U8 desc[UR36][R16.64], R5 ;  /* 0x0000000510007986 */ /* 0x000fe2000c101124 */
[----:B------:R-:W-:Y:S05]  /*fe00*/  EXIT ;  /* 0x000000000000794d */ /* 0x000fea0003800000 */
.L_x_2069:
        /* <DEDUP_REMOVED lines=12> */
.L_x_2073:
[----:B------:R-:W-:Y:S01]  /*fed0*/  IMAD.MOV.U32 R0, RZ, RZ, 0x7f ;  /* 0x0000007fff007424 */ /* 0x000fe200078e00ff */
[----:B------:R-:W-:-:S04]  /*fee0*/  ISETP.GT.U32.AND P0, PT, R4, 0x7f800000, PT ;  /* 0x7f8000000400780c */ /* 0x000fc80003f04070 */
[----:B------:R-:W-:-:S09]  /*fef0*/  SEL R0, R0, 0x7c, P0 ;  /* 0x0000007c00007807 */ /* 0x000fd20000000000 */
.L_x_2074:
[----:B------:R-:W-:Y:S05]  /*ff00*/  BSYNC B0 ;  /* 0x0000000000007941 */ /* 0x000fea0003800000 */
.L_x_2072:
[----:B------:R-:W-:-:S04]  /*ff10*/  LOP3.LUT R2, R2, 0x80000000, RZ, 0xc0, !PT ;  /* 0x8000000002027812 */ /* 0x000fc800078ec0ff */
[----:B------:R-:W-:-:S04]  /*ff20*/  SHF.R.U32.HI R3, RZ, 0x18, R2 ;  /* 0x00000018ff037819 */ /* 0x000fc80000011602 */
[----:B------:R-:W-:-:S05]  /*ff30*/  LOP3.LUT R3, R0, R3, RZ, 0xfc, !PT ;  /* 0x0000000300037212 */ /* 0x000fca00078efcff */
[----:B------:R-:W-:Y:S01]  /*ff40*/  STG.E.U8 desc[UR36][R16.64], R3 ;  /* 0x0000000310007986 */ /* 0x000fe2000c101124 */
[----:B------:R-:W-:Y:S05]  /*ff50*/  EXIT ;  /* 0x000000000000794d */ /* 0x000fea0003800000 */
.L_x_2068:
[----:B------:R-:W-:-:S05]  /*ff60*/  F2FP.BF16.F32.PACK_AB R2, RZ, R2 ;  /* 0x00000002ff02723e */ /* 0x000fca00000010ff */
[----:B------:R-:W-:Y:S01]  /*ff70*/  STG.E.U16 desc[UR36][R16.64], R2 ;  /* 0x0000000210007986 */ /* 0x000fe2000c101524 */
[----:B------:R-:W-:Y:S05]  /*ff80*/  EXIT ;  /* 0x000000000000794d */ /* 0x000fea0003800000 */
.L_x_2065:
        /* <DEDUP_REMOVED lines=9> */
[----:B0-----:R-:W-:Y:S01]  /*10020*/  STG.E.U16 desc[UR36][R16.64], R3 ;  /* 0x0000000310007986 */ /* 0x001fe2000c101524 */
[----:B------:R-:W-:Y:S05]  /*10030*/  EXIT ;  /* 0x000000000000794d */ /* 0x000fea0003800000 */
.L_x_2077:
        /* <DEDUP_REMOVED lines=16> */
.L_x_2080:
[----:B------:R-:W-:-:S04]  /*10140*/  LOP3.LUT R2, R2, 0x80000000, RZ, 0xc0, !PT ;  /* 0x8000000002027812 */ /* 0x000fc800078ec0ff */
[----:B------:R-:W-:-:S04]  /*10150*/  SHF.R.U32.HI R3, RZ, 0x18, R2 ;  /* 0x00000018ff037819 */ /* 0x000fc80000011602 */
[----:B------:R-:W-:-:S04]  /*10160*/  LOP3.LUT R0, R0, R3, RZ, 0xfc, !PT ;  /* 0x0000000300007212 */ /* 0x000fc800078efcff */
[----:B------:R-:W-:-:S07]  /*10170*/  PRMT R8, R0, 0x7610, R8 ;  /* 0x0000761000087816 */ /* 0x000fce0000000008 */
.L_x_2079:
[----:B------:R-:W-:Y:S05]  /*10180*/  BSYNC B0 ;  /* 0x0000000000007941 */ /* 0x000fea0003800000 */
.L_x_2078:
[----:B------:R-:W-:Y:S01]  /*10190*/  STG.E.U8 desc[UR36][R16.64], R8 ;  /* 0x0000000810007986 */ /* 0x000fe2000c101124 */
[----:B------:R-:W-:Y:S05]  /*101a0*/  EXIT ;  /* 0x000000000000794d */ /* 0x000fea0003800000 */
.L_x_2076:
        /* <DEDUP_REMOVED lines=16> */
.L_x_2083:
[----:B------:R-:W-:-:S04]  /*102b0*/  LOP3.LUT R2, R2, 0x80000000, RZ, 0xc0, !PT ;  /* 0x8000000002027812 */ /* 0x000fc800078ec0ff */
[----:B------:R-:W-:-:S04]  /*102c0*/  SHF.R.U32.HI R3, RZ, 0x18, R2 ;  /* 0x00000018ff037819 */ /* 0x000fc80000011602 */
[----:B------:R-:W-:-:S04]  /*102d0*/  LOP3.LUT R0, R0, R3, RZ, 0xfc, !PT ;  /* 0x0000000300007212 */ /* 0x000fc800078efcff */
[----:B------:R-:W-:-:S07]  /*102e0*/  PRMT R8, R0, 0x7610, R8 ;  /* 0x0000761000087816 */ /* 0x000fce0000000008 */
.L_x_2082:
[----:B------:R-:W-:Y:S05]  /*102f0*/  BSYNC B0 ;  /* 0x0000000000007941 */ /* 0x000fea0003800000 */
.L_x_2081:
[----:B------:R-:W-:Y:S01]  /*10300*/  STG.E.U8 desc[UR36][R16.64], R8 ;  /* 0x0000000810007986 */ /* 0x000fe2000c101124 */
[----:B------:R-:W-:Y:S05]  /*10310*/  EXIT ;  /* 0x000000000000794d */ /* 0x000fea0003800000 */
.L_x_2075:
        /* <DEDUP_REMOVED lines=21> */
.L_x_2058:
        /* <DEDUP_REMOVED lines=16> */
.L_x_2086:
[----:B------:R-:W-:Y:S05]  /*10570*/  EXIT ;  /* 0x000000000000794d */ /* 0x000fea0003800000 */
.L_x_2085:
[----:B------:R-:W0:Y:S02]  /*10580*/  F2I.U64.TRUNC R2, R2 ;  /* 0x0000000200027311 */ /* 0x000e24000020d800 */
[----:B0-----:R-:W-:Y:S01]  /*10590*/  STG.E.64 desc[UR36][R16.64], R2 ;  /* 0x0000000210007986 */ /* 0x001fe2000c101b24 */
[----:B------:R-:W-:Y:S05]  /*105a0*/  EXIT ;  /* 0x000000000000794d */ /* 0x000fea0003800000 */
.L_x_2084:
[----:B------:R-:W0:Y:S02]  /*105b0*/  F2I.FTZ.U32.TRUNC.NTZ R3, R2 ;  /* 0x0000000200037305 */ /* 0x000e24000021f000 */
[----:B0-----:R-:W-:Y:S01]  /*105c0*/  STG.E desc[UR36][R16.64], R3 ;  /* 0x0000000310007986 */ /* 0x001fe2000c101924 */
[----:B------:R-:W-:Y:S05]  /*105d0*/  EXIT ;  /* 0x000000000000794d */ /* 0x000fea0003800000 */
.L_x_2087:
        /* <DEDUP_REMOVED lines=10> */
.L_x_5692:


//--------------------- .text._ZN2at6native27unrolled_elementwise_kernelIZZZNS0_66_GLOBAL__N__d53a5ca4_28_ActivationLeakyReluKernel_cu_f5210f67_355426leaky_relu_backward_kernelERNS_18TensorIteratorBaseERKN3c106ScalarEENKUlvE_clEvENKUlvE0_clEvEUlffE_St5arrayIPcLm3EELi4E23TrivialOffsetCalculatorILi2EjESF_ILi1EjENS0_6memory12LoadWithCastILi2EEENSI_13StoreWithCastILi1EEEEEviT_T0_T2_T3_T4_T5_ --------------------------
	.section	.text._ZN2at6native27unrolled_elementwise_kernelIZZZNS0_66_GLOBAL__N__d53a5ca4_28_ActivationLeakyReluKernel_cu_f5210f67_355426leaky_relu_backward_kernelERNS_18TensorIteratorBaseERKN3c106ScalarEENKUlvE_clEvENKUlvE0_clEvEUlffE_St5arrayIPcLm3EELi4E23TrivialOffsetCalculatorILi2EjESF_ILi1EjENS0_6memory12LoadWithCastILi2EEENSI_13StoreWithCastILi1EEEEEviT_T0_T2_T3_T4_T5_,"ax",@progbits
	.align	128
        .global         _ZN2at6native27unrolled_elementwise_kernelIZZZNS0_66_GLOBAL__N__d53a5ca4_28_ActivationLeakyReluKernel_cu_f5210f67_355426leaky_relu_backward_kernelERNS_18TensorIteratorBaseERKN3c106ScalarEENKUlvE_clEvENKUlvE0_clEvEUlffE_St5arrayIPcLm3EELi4E23TrivialOffsetCalculatorILi2EjESF_ILi1EjENS0_6memory12LoadWithCastILi2EEENSI_13StoreWithCastILi1EEEEEviT_T0_T2_T3_T4_T5_
        .type           _ZN2at6native27unrolled_elementwise_kernelIZZZNS0_66_GLOBAL__N__d53a5ca4_28_ActivationLeakyReluKernel_cu_f5210f67_355426leaky_relu_backward_kernelERNS_18TensorIteratorBaseERKN3c106ScalarEENKUlvE_clEvENKUlvE0_clEvEUlffE_St5arrayIPcLm3EELi4E23TrivialOffsetCalculatorILi2EjESF_ILi1EjENS0_6memory12LoadWithCastILi2EEENSI_13StoreWithCastILi1EEEEEviT_T0_T2_T3_T4_T5_,@function
        .size           _ZN2at6native27unrolled_elementwise_kernelIZZZNS0_66_GLOBAL__N__d53a5ca4_28_ActivationLeakyReluKernel_cu_f5210f67_355426leaky_relu_backward_kernelERNS_18TensorIteratorBaseERKN3c106ScalarEENKUlvE_clEvENKUlvE0_clEvEUlffE_St5arrayIPcLm3EELi4E23TrivialOffsetCalculatorILi2EjESF_ILi1EjENS0_6memory12LoadWithCastILi2EEENSI_13StoreWithCastILi1EEEEEviT_T0_T2_T3_T4_T5_,(.L_x_5693 - _ZN2at6native27unrolled_elementwise_kernelIZZZNS0_66_GLOBAL__N__d53a5ca4_28_ActivationLeakyReluKernel_cu_f5210f67_355426leaky_relu_backward_kernelERNS_18TensorIteratorBaseERKN3c106ScalarEENKUlvE_clEvENKUlvE0_clEvEUlffE_St5arrayIPcLm3EELi4E23TrivialOffsetCalculatorILi2EjESF_ILi1EjENS0_6memory12LoadWithCastILi2EEENSI_13StoreWithCastILi1EEEEEviT_T0_T2_T3_T4_T5_)
        .other          _ZN2at6native27unrolled_elementwise_kernelIZZZNS0_66_GLOBAL__N__d53a5ca4_28_ActivationLeakyReluKernel_cu_f5210f67_355426leaky_relu_backward_kernelERNS_18TensorIteratorBaseERKN3c106ScalarEENKUlvE_clEvENKUlvE0_clEvEUlffE_St5arrayIPcLm3EELi4E23TrivialOffsetCalculatorILi2EjESF_ILi1EjENS0_6memory12LoadWithCastILi2EEENSI_13StoreWithCastILi1EEEEEviT_T0_T2_T3_T4_T5_,@"STO_CUDA_ENTRY STV_DEFAULT"
_ZN2at6native27unrolled_elementwise_kernelIZZZNS0_66_GLOBAL__N__d53a5ca4_28_ActivationLeakyReluKernel_cu_f5210f67_355426leaky_relu_backward_kernelERNS_18TensorIteratorBaseERKN3c106ScalarEENKUlvE_clEvENKUlvE0_clEvEUlffE_St5arrayIPcLm3EELi4E23TrivialOffsetCalculatorILi2EjESF_ILi1EjENS0_6memory12LoadWithCastILi2EEENSI_13StoreWithCastILi1EEEEEviT_T0_T2_T3_T4_T5_:
.text._ZN2at6native27unrolled_elementwise_kernelIZZZNS0_66_GLOBAL__N__d53a5ca4_28_ActivationLeakyReluKernel_cu_f5210f67_355426leaky_relu_backward_kernelERNS_18TensorIteratorBaseERKN3c106ScalarEENKUlvE_clEvENKUlvE0_clEvEUlffE_St5arrayIPcLm3EELi4E23TrivialOffsetCalculatorILi2EjESF_ILi1EjENS0_6memory12LoadWithCastILi2EEENSI_13StoreWithCastILi1EEEEEviT_T0_T2_T3_T4_T5_:
[----:B------:R-:W0:Y:S01]  /*0000*/  LDC R1, c[0x0][0x28] ;  /* 0x00000a00ff017b82 */ /* 0x000e220000000800 */
[----:B------:R-:W1:Y:S07]  /*0010*/  S2R R2, SR_CTAID.X ;  /* 0x0000000000027919 */ /* 0x000e6e0000002500 */
[----:B------:R-:W1:Y:S01]  /*0020*/  LDC R3, c[0x0][0x210] ;  /* 0x00008400ff037b82 */ /* 0x000e620000000800 */
[----:B------:R-:W-:Y:S01]  /*0030*/  ULDC.64 UR36, c[0x0][0x208] ;  /* 0x0000820000247ab9 */ /* 0x000fe20000000a00 */
[----:B------:R-:W-:Y:S01]  /*0040*/  BSSY B7, `(.L_x_2088) ;  /* 0x00001d4000077945 */ /* 0x000fe20003800000 */
[----:B------:R-:W2:Y:S01]  /*0050*/  S2R R17, SR_TID.X ;  /* 0x0000000000117919 */ /* 0x000ea20000002100 */
[----:B------:R-:W-:-:S02]  /*0060*/  IMAD.MOV.U32 R28, RZ, RZ, RZ ;  /* 0x000000ffff1c7224 */ /* 0x000fc400078e00ff */
[----:B------:R-:W-:Y:S02]  /*0070*/  IMAD.MOV.U32 R16, RZ, RZ, RZ ;  /* 0x000000ffff107224 */ /* 0x000fe400078e00ff */
[----:B------:R-:W3:Y:S01]  /*0080*/  LDC.U8 R27, c[0x0][0x244] ;  /* 0x00009100ff1b7b82 */ /* 0x000ee20000000000 */
[----:B------:R-:W-:-:S07]  /*0090*/  IMAD.MOV.U32 R18, RZ, RZ, RZ ;  /* 0x000000ffff127224 */ /* 0x000fce00078e00ff */
[----:B------:R-:W4:Y:S01]  /*00a0*/  LDC.U8 R19, c[0x0][0x245] ;  /* 0x00009140ff137b82 */ /* 0x000f220000000000 */
[----:B-1----:R-:W-:-:S05]  /*00b0*/  IMAD R26, R2, -0x200, R3 ;  /* 0xfffffe00021a7824 */ /* 0x002fca00078e0203 */
[----:B--2---:R-:W-:-:S13]  /*00c0*/  ISETP.GE.AND P0, PT, R17, R26, PT ;  /* 0x0000001a1100720c */ /* 0x004fda0003f06270 */
[----:B0--34-:R-:W-:Y:S05]  /*00d0*/  @P0 BRA `(.L_x_2089) ;  /* 0x0000001c00280947 */ /* 0x019fea0003800000 */
[----:B------:R-:W0:Y:S01]  /*00e0*/  LDC.64 R4, c[0x0][0x230] ;  /* 0x00008c00ff047b82 */ /* 0x000e220000000a00 */
[----:B------:R-:W-:Y:S01]  /*00f0*/  PRMT R0, R27, 0x9910, RZ ;  /* 0x000099101b007816 */ /* 0x000fe200000000ff */
[----:B------:R-:W-:Y:S01]  /*0100*/  IMAD R17, R2, 0x200, R17 ;  /* 0x0000020002117824 */ /* 0x000fe200078e0211 */
[----:B------:R-:W-:Y:S01]  /*0110*/  ULDC UR4, c[0x0][0x248] ;  /* 0x0000920000047ab9 */ /* 0x000fe20000000800 */
[----:B------:R-:W-:Y:S01]  /*0120*/  BSSY B6, `(.L_x_2090) ;  /* 0x00000e0000067945 */ /* 0x000fe20003800000 */
        /* <DEDUP_REMOVED lines=16> */
.L_x_2094:
[----:B------:R-:W2:Y:S02]  /*0230*/  LDG.E.U8 R4, desc[UR36][R4.64] ;  /* 0x0000002404047981 */ /* 0x000ea4000c1e1100 */
[----:B--2---:R-:W-:Y:S01]  /*0240*/  I2FP.F32.U32 R16, R4 ;  /* 0x0000000400107245 */ /* 0x004fe20000201000 */
[----:B------:R-:W-:Y:S06]  /*0250*/  BRA `(.L_x_2096) ;  /* 0x0000000c00307947 */ /* 0x000fec0003800000 */
.L_x_2093:
        /* <DEDUP_REMOVED lines=9> */
.L_x_2098:
[----:B------:R-:W2:Y:S02]  /*02f0*/  LDG.E R4, desc[UR36][R4.64] ;  /* 0x0000002404047981 */ /* 0x000ea4000c1e1900 */
[----:B--2---:R-:W-:Y:S01]  /*0300*/  I2FP.F32.S32 R16, R4 ;  /* 0x0000000400107245 */ /* 0x004fe20000201400 */
[----:B------:R-:W-:Y:S06]  /*0310*/  BRA `(.L_x_2096) ;  /* 0x0000000c00007947 */ /* 0x000fec0003800000 */
.L_x_2097:
[----:B------:R-:W2:Y:S02]  /*0320*/  LDG.E.U16 R4, desc[UR36][R4.64] ;  /* 0x0000002404047981 */ /* 0x000ea4000c1e1500 */
[----:B--2---:R2:W3:Y:S01]  /*0330*/  I2F.S16 R16, R4 ;  /* 0x0000000400107306 */ /* 0x0044e20000101400 */
[----:B------:R-:W-:Y:S05]  /*0340*/  BRA `(.L_x_2096) ;  /* 0x0000000800f47947 */ /* 0x000fea0003800000 */
.L_x_2092:
        /* <DEDUP_REMOVED lines=8> */
.L_x_2100:
[----:B------:R-:W2:Y:S02]  /*03d0*/  LDG.E.U16 R4, desc[UR36][R4.64] ;  /* 0x0000002404047981 */ /* 0x000ea4000c1e1500 */
[----:B--2---:R-:W-:Y:S01]  /*03e0*/  HADD2.F32 R16, -RZ, R4.H0_H0 ;  /* 0x20000004ff107230 */ /* 0x004fe20000004100 */
[----:B------:R-:W-:Y:S06]  /*03f0*/  BRA `(.L_x_2096) ;  /* 0x0000000800c87947 */ /* 0x000fec0003800000 */
.L_x_2099:
        /* <DEDUP_REMOVED lines=8> */
.L_x_2102:
[----:B------:R-:W2:Y:S02]  /*0480*/  LDG.E.U16 R4, desc[UR36][R4.64] ;  /* 0x0000002404047981 */ /* 0x000ea4000c1e1500 */
[----:B--2---:R-:W-:Y:S01]  /*0490*/  HADD2.F32 R16, -RZ, R4.H0_H0 ;  /* 0x20000004ff107230 */ /* 0x004fe20000004100 */
[----:B------:R-:W-:Y:S06]  /*04a0*/  BRA `(.L_x_2096) ;  /* 0x00000008009c7947 */ /* 0x000fec0003800000 */
.L_x_2101:
[----:B------:R-:W2:Y:S01]  /*04b0*/  LDG.E.64 R4, desc[UR36][R4.64] ;  /* 0x0000002404047981 */ /* 0x000ea2000c1e1b00 */
[----:B------:R-:W-:Y:S01]  /*04c0*/  UMOV UR4, 0xf0000000 ;  /* 0xf000000000047882 */ /* 0x000fe20000000000 */
[----:B------:R-:W-:Y:S01]  /*04d0*/  UMOV UR5, 0x380fffff ;  /* 0x380fffff00057882 */ /* 0x000fe20000000000 */
[----:B--2---:R-:W0:Y:S01]  /*04e0*/  F2F.F32.F64 R16, R4 ;  /* 0x0000000400107310 */ /* 0x004e220000301000 */
[----:B------:R-:W-:-:S14]  /*04f0*/  DSETP.GEU.AND P0, PT, |R4|, UR4, PT ;  /* 0x0000000404007e2a */ /* 0x000fdc000bf0e200 */
[----:B0-----:R-:W-:Y:S01]  /*0500*/  @!P0 FMUL R16, R16, 1.175494350822287508e-38 ;  /* 0x0080000010108820 */ /* 0x001fe20000400000 */
[----:B------:R-:W-:Y:S06]  /*0510*/  BRA `(.L_x_2096) ;  /* 0x0000000800807947 */ /* 0x000fec0003800000 */
.L_x_2091:
        /* <DEDUP_REMOVED lines=12> */
.L_x_2105:
[----:B------:R-:W2:Y:S01]  /*05e0*/  LDG.E.64 R4, desc[UR36][R4.64] ;  /* 0x0000002404047981 */ /* 0x000ea2000c1e1b00 */
[----:B------:R-:W-:Y:S01]  /*05f0*/  UMOV UR4, 0xf0000000 ;  /* 0xf000000000047882 */ /* 0x000fe20000000000 */
[----:B------:R-:W-:Y:S01]  /*0600*/  UMOV UR5, 0x380fffff ;  /* 0x380fffff00057882 */ /* 0x000fe20000000000 */
[----:B--2---:R-:W0:Y:S01]  /*0610*/  F2F.F32.F64 R16, R4 ;  /* 0x0000000400107310 */ /* 0x004e220000301000 */
[----:B------:R-:W-:-:S14]  /*0620*/  DSETP.GEU.AND P0, PT, |R4|, UR4, PT ;  /* 0x0000000404007e2a */ /* 0x000fdc000bf0e200 */
[----:B0-----:R-:W-:Y:S01]  /*0630*/  @!P0 FMUL R16, R16, 1.175494350822287508e-38 ;  /* 0x0080000010108820 */ /* 0x001fe20000400000 */
[----:B------:R-:W-:Y:S06]  /*0640*/  BRA `(.L_x_2096) ;  /* 0x0000000800347947 */ /* 0x000fec0003800000 */
.L_x_2104:
        /* <DEDUP_REMOVED lines=24> */
[----:B------:R-:W-:Y:S01]  /*07d0*/  LOP3.LUT R16, R3, 0x80000000, R16, 0xf8, !PT ;  /* 0x8000000003107812 */ /* 0x000fe200078ef810 */
[----:B------:R-:W-:Y:S06]  /*07e0*/  BRA `(.L_x_2096) ;  /* 0x0000000400cc7947 */ /* 0x000fec0003800000 */
.L_x_2107:
        /* <DEDUP_REMOVED lines=9> */
[----:B------:R-:W-:Y:S01]  /*0880*/  @P0 FMUL.FTZ R16, R3, 1.9259299443872358531e-34 ;  /* 0x0780000003100820 */ /* 0x000fe20000410000 */
[----:B------:R-:W-:Y:S02]  /*0890*/  IMAD.SHL.U32 R3, R4, 0x1000000, RZ ;  /* 0x0100000004037824 */ /* 0x000fe400078e00ff */
[----:B------:R-:W-:-:S05]  /*08a0*/  @!P0 FADD.FTZ R16, R0, -0.5 ;  /* 0xbf00000000108421 */ /* 0x000fca0000010000 */
[----:B------:R-:W-:Y:S01]  /*08b0*/  LOP3.LUT R16, R16, 0x80000000, R3, 0xf8, !PT ;  /* 0x8000000010107812 */ /* 0x000fe200078ef803 */
[----:B------:R-:W-:Y:S06]  /*08c0*/  BRA `(.L_x_2096) ;  /* 0x0000000400947947 */ /* 0x000fec0003800000 */
.L_x_2106:
[----:B------:R-:W2:Y:S02]  /*08d0*/  LDG.E.U16 R4, desc[UR36][R4.64] ;  /* 0x0000002404047981 */ /* 0x000ea4000c1e1500 */
[----:B--2---:R-:W-:Y:S01]  /*08e0*/  IMAD.U32 R16, R4, 0x10000, RZ ;  /* 0x0001000004107824 */ /* 0x004fe200078e00ff */
[----:B------:R-:W-:Y:S06]  /*08f0*/  BRA `(.L_x_2096) ;  /* 0x0000000400887947 */ /* 0x000fec0003800000 */
.L_x_2103:
        /* <DEDUP_REMOVED lines=11> */
.L_x_2110:
        /* <DEDUP_REMOVED lines=20> */
.L_x_2112:
[----:B------:R-:W-:Y:S05]  /*0af0*/  BSYNC B0 ;  /* 0x0000000000007941 */ /* 0x000fea0003800000 */
.L_x_2111:
[----:B------:R-:W-:Y:S01]  /*0b00*/  IMAD.SHL.U32 R3, R3, 0x100000, RZ ;  /* 0x0010000003037824 */ /* 0x000fe200078e00ff */
[----:B------:R-:W-:-:S04]  /*0b10*/  LEA R5, R0, 0x3b800000, 0x17 ;  /* 0x3b80000000057811 */ /* 0x000fc800078eb8ff */
[----:B------:R-:W-:Y:S01]  /*0b20*/  LOP3.LUT R16, R5, R3, R16, 0xfe, !PT ;  /* 0x0000000305107212 */ /* 0x000fe200078efe10 */
[----:B------:R-:W-:Y:S06]  /*0b30*/  BRA `(.L_x_2096) ;  /* 0x0000000000f87947 */ /* 0x000fec0003800000 */
.L_x_2109:
        /* <DEDUP_REMOVED lines=20> */
.L_x_2114:
[----:B------:R-:W-:Y:S05]  /*0c80*/  BSYNC B0 ;  /* 0x0000000000007941 */ /* 0x000fea0003800000 */
.L_x_2113:
[----:B------:R-:W-:Y:S01]  /*0c90*/  IMAD.SHL.U32 R3, R3, 0x200000, RZ ;  /* 0x0020000003037824 */ /* 0x000fe200078e00ff */
[----:B------:R-:W-:-:S04]  /*0ca0*/  LEA R5, R0, 0x37800000, 0x17 ;  /* 0x3780000000057811 */ /* 0x000fc800078eb8ff */
[----:B------:R-:W-:Y:S01]  /*0cb0*/  LOP3.LUT R16, R5, R3, R16, 0xfe, !PT ;  /* 0x0000000305107212 */ /* 0x000fe200078efe10 */
[----:B------:R-:W-:Y:S06]  /*0cc0*/  BRA `(.L_x_2096) ;  /* 0x0000000000947947 */ /* 0x000fec0003800000 */
.L_x_2108:
        /* <DEDUP_REMOVED lines=14> */
.L_x_2095:
        /* <DEDUP_REMOVED lines=16> */
.L_x_2117:
[----:B------:R-:W-:Y:S01]  /*0eb0*/  IMAD.MOV.U32 R16, RZ, RZ, RZ ;  /* 0x000000ffff107224 */ /* 0x000fe200078e00ff */
[----:B------:R-:W-:Y:S06]  /*0ec0*/  BRA `(.L_x_2096) ;  /* 0x0000000000147947 */ /* 0x000fec0003800000 */
.L_x_2116:
[----:B------:R-:W2:Y:S02]  /*0ed0*/  LDG.E.64 R4, desc[UR36][R4.64] ;  /* 0x0000002404047981 */ /* 0x000ea4000c1e1b00 */
[----:B--2---:R0:W1:Y:S01]  /*0ee0*/  I2F.U64 R16, R4 ;  /* 0x0000000400107312 */ /* 0x0040620000301000 */
[----:B------:R-:W-:Y:S05]  /*0ef0*/  BRA `(.L_x_2096) ;  /* 0x0000000000087947 */ /* 0x000fea0003800000 */
.L_x_2115:
[----:B------:R-:W2:Y:S02]  /*0f00*/  LDG.E R4, desc[UR36][R4.64] ;  /* 0x0000002404047981 */ /* 0x000ea4000c1e1900 */
[----:B--2---:R-:W-:-:S07]  /*0f10*/  I2FP.F32.U32 R16, R4 ;  /* 0x0000000400107245 */ /* 0x004fce0000201000 */
.L_x_2096:
[----:B------:R-:W-:Y:S05]  /*0f20*/  BSYNC B6 ;  /* 0x0000000000067941 */ /* 0x000fea0003800000 */
.L_x_2090:
[----:B0-2-4-:R-:W0:Y:S01]  /*0f30*/  LDC.64 R4, c[0x0][0x238] ;  /* 0x00008e00ff047b82 */ /* 0x015e220000000a00 */
[----:B------:R-:W-:Y:S01]  /*0f40*/  PRMT R0, R19, 0x9910, RZ ;  /* 0x0000991013007816 */ /* 0x000fe200000000ff */
[----:B------:R-:W-:Y:S01]  /*0f50*/  ULDC UR4, c[0x0][0x24c] ;  /* 0x0000930000047ab9 */ /* 0x000fe20000000800 */
[----:B------:R-:W-:Y:S01]  /*0f60*/  BSSY B6, `(.L_x_2118) ;  /* 0x00000df000067945 */ /* 0x000fe20003800000 */
        /* <DEDUP_REMOVED lines=14> */
[----:B--2---:R0:W2:Y:S01]  /*1050*/  I2F.S16 R18, R4 ;  /* 0x0000000400127306 */ /* 0x0040a20000101400 */
[----:B------:R-:W-:Y:S05]  /*1060*/  BRA `(.L_x_2124) ;  /* 0x0000000c00387947 */ /* 0x000fea0003800000 */
.L_x_2122:
[----:B------:R-:W2:Y:S02]  /*1070*/  LDG.E.U8 R4, desc[UR36][R4.64] ;  /* 0x0000002404047981 */ /* 0x000ea4000c1e1100 */
[----:B--2---:R-:W-:Y:S01]  /*1080*/  I2FP.F32.U32 R18, R4 ;  /* 0x0000000400127245 */ /* 0x004fe20000201000 */
[----:B------:R-:W-:Y:S06]  /*1090*/  BRA `(.L_x_2124) ;  /* 0x0000000c002c7947 */ /* 0x000fec0003800000 */
.L_x_2121:
        /* <DEDUP_REMOVED lines=9> */
.L_x_2126:
[----:B------:R-:W2:Y:S02]  /*1130*/  LDG.E R4, desc[UR36][R4.64] ;  /* 0x0000002404047981 */ /* 0x000ea4000c1e1900 */
[----:B--2---:R-:W-:Y:S01]  /*1140*/  I2FP.F32.S32 R18, R4 ;  /* 0x0000000400127245 */ /* 0x004fe20000201400 */
[----:B------:R-:W-:Y:S06]  /*1150*/  BRA `(.L_x_2124) ;  /* 0x0000000800fc7947 */ /* 0x000fec0003800000 */
.L_x_2125:
[----:B------:R-:W2:Y:S02]  /*1160*/  LDG.E.U16 R4, desc[UR36][R4.64] ;  /* 0x0000002404047981 */ /* 0x000ea4000c1e1500 */
[----:B--2---:R0:W2:Y:S01]  /*1170*/  I2F.S16 R18, R4 ;  /* 0x0000000400127306 */ /* 0x0040a20000101400 */
[----:B------:R-:W-:Y:S05]  /*1180*/  BRA `(.L_x_2124) ;  /* 0x0000000800f07947 */ /* 0x000fea0003800000 */
.L_x_2120:
        /* <DEDUP_REMOVED lines=8> */
.L_x_2128:
[----:B------:R-:W2:Y:S02]  /*1210*/  LDG.E.U16 R4, desc[UR36][R4.64] ;  /* 0x0000002404047981 */ /* 0x000ea4000c1e1500 */
[----:B--2---:R-:W-:Y:S01]  /*1220*/  HADD2.F32 R18, -RZ, R4.H0_H0 ;  /* 0x20000004ff127230 */ /* 0x004fe20000004100 */
[----:B------:R-:W-:Y:S06]  /*1230*/  BRA `(.L_x_2124) ;  /* 0x0000000800c47947 */ /* 0x000fec0003800000 */
.L_x_2127:
        /* <DEDUP_REMOVED lines=8> */
.L_x_2130:
[----:B------:R-:W2:Y:S02]  /*12c0*/  LDG.E.U16 R4, desc[UR36][R4.64] ;  /* 0x0000002404047981 */ /* 0x000ea4000c1e1500 */
[----:B--2---:R-:W-:Y:S01]  /*12d0*/  HADD2.F32 R18, -RZ, R4.H0_H0 ;  /* 0x20000004ff127230 */ /* 0x004fe20000004100 */
[----:B------:R-:W-:Y:S06]  /*12e0*/  BRA `(.L_x_2124) ;  /* 0x0000000800987947 */ /* 0x000fec0003800000 */
.L_x_2129:
[----:B------:R-:W2:Y:S01]  /*12f0*/  LDG.E.64 R4, desc[UR36][R4.64] ;  /* 0x0000002404047981 */ /* 0x000ea2000c1e1b00 */
[----:B------:R-:W-:Y:S01]  /*1300*/  UMOV UR4, 0xf0000000 ;  /* 0xf000000000047882 */ /* 0x000fe20000000000 */
[----:B------:R-:W-:Y:S01]  /*1310*/  UMOV UR5, 0x380fffff ;  /* 0x380fffff00057882 */ /* 0x000fe20000000000 */
[----:B--2---:R-:W0:Y:S01]  /*1320*/  F2F.F32.F64 R18, R4 ;  /* 0x0000000400127310 */ /* 0x004e220000301000 */
[----:B------:R-:W-:-:S14]  /*1330*/  DSETP.GEU.AND P0, PT, |R4|, UR4, PT ;  /* 0x0000000404007e2a */ /* 0x000fdc000bf0e200 */
[----:B0-----:R-:W-:Y:S01]  /*1340*/  @!P0 FMUL R18, R18, 1.175494350822287508e-38 ;  /* 0x0080000012128820 */ /* 0x001fe20000400000 */
[----:B------:R-:W-:Y:S06]  /*1350*/  BRA `(.L_x_2124) ;  /* 0x00000008007c7947 */ /* 0x000fec0003800000 */
.L_x_2119:
        /* <DEDUP_REMOVED lines=12> */
.L_x_2133:
[----:B------:R-:W2:Y:S01]  /*1420*/  LDG.E.64 R4, desc[UR36][R4.64] ;  /* 0x0000002404047981 */ /* 0x000ea2000c1e1b00 */
[----:B------:R-:W-:Y:S01]  /*1430*/  UMOV UR4, 0xf0000000 ;  /* 0xf000000000047882 */ /* 0x000fe20000000000 */
[----:B------:R-:W-:Y:S01]  /*1440*/  UMOV UR5, 0x380fffff ;  /* 0x380fffff00057882 */ /* 0x000fe20000000000 */
[----:B--2---:R-:W0:Y:S01]  /*1450*/  F2F.F32.F64 R18, R4 ;  /* 0x0000000400127310 */ /* 0x004e220000301000 */
[----:B------:R-:W-:-:S14]  /*1460*/  DSETP.GEU.AND P0, PT, |R4|, UR4, PT ;  /* 0x0000000404007e2a */ /* 0x000fdc000bf0e200 */
[----:B0-----:R-:W-:Y:S01]  /*1470*/  @!P0 FMUL R18, R18, 1.175494350822287508e-38 ;  /* 0x0080000012128820 */ /* 0x001fe20000400000 */
[----:B------:R-:W-:Y:S06]  /*1480*/  BRA `(.L_x_2124) ;  /* 0x0000000800307947 */ /* 0x000fec0003800000 */
.L_x_2132:
        /* <DEDUP_REMOVED lines=26> */
.L_x_2135:
        /* <DEDUP_REMOVED lines=13> */
.L_x_2134:
[----:B------:R-:W2:Y:S02]  /*1700*/  LDG.E.U16 R4, desc[UR36][R4.64] ;  /* 0x0000002404047981 */ /* 0x000ea4000c1e1500 */
[----:B--2---:R-:W-:Y:S01]  /*1710*/  IMAD.U32 R18, R4, 0x10000, RZ ;  /* 0x0001000004127824 */ /* 0x004fe200078e00ff */
[----:B------:R-:W-:Y:S06]  /*1720*/  BRA `(.L_x_2124) ;  /* 0x0000000400887947 */ /* 0x000fec0003800000 */
.L_x_2131:
        /* <DEDUP_REMOVED lines=11> */
.L_x_2138:
        /* <DEDUP_REMOVED lines=20> */
.L_x_2140:
[----:B------:R-:W-:Y:S05]  /*1920*/  BSYNC B0 ;  /* 0x0000000000007941 */ /* 0x000fea0003800000 */
.L_x_2139:
[----:B------:R-:W-:Y:S01]  /*1930*/  IMAD.SHL.U32 R3, R3, 0x100000, RZ ;  /* 0x0010000003037824 */ /* 0x000fe200078e00ff */
[----:B------:R-:W-:-:S04]  /*1940*/  LEA R5, R0, 0x3b800000, 0x17 ;  /* 0x3b80000000057811 */ /* 0x000fc800078eb8ff */
[----:B------:R-:W-:Y:S01]  /*1950*/  LOP3.LUT R18, R5, R3, R18, 0xfe, !PT ;  /* 0x0000000305127212 */ /* 0x000fe200078efe12 */
[----:B------:R-:W-:Y:S06]  /*1960*/  BRA `(.L_x_2124) ;  /* 0x0000000000f87947 */ /* 0x000fec0003800000 */
.L_x_2137:
        /* <DEDUP_REMOVED lines=20> */
.L_x_2142:
[----:B------:R-:W-:Y:S05]  /*1ab0*/  BSYNC B0 ;  /* 0x0000000000007941 */ /* 0x000fea0003800000 */
.L_x_2141:
[----:B------:R-:W-:Y:S01]  /*1ac0*/  IMAD.SHL.U32 R3, R3, 0x200000, RZ ;  /* 0x0020000003037824 */ /* 0x000fe200078e00ff */
[----:B------:R-:W-:-:S04]  /*1ad0*/  LEA R5, R0, 0x37800000, 0x17 ;  /* 0x3780000000057811 */ /* 0x000fc800078eb8ff */
[----:B------:R-:W-:Y:S01]  /*1ae0*/  LOP3.LUT R18, R5, R3, R18, 0xfe, !PT ;  /* 0x0000000305127212 */ /* 0x000fe200078efe12 */
[----:B------:R-:W-:Y:S06]  /*1af0*/  BRA `(.L_x_2124) ;  /* 0x0000000000947947 */ /* 0x000fec0003800000 */
.L_x_2136:
        /* <DEDUP_REMOVED lines=14> */
.L_x_2123:
        /* <DEDUP_REMOVED lines=16> */
.L_x_2145:
[----:B------:R-:W-:Y:S01]  /*1ce0*/  IMAD.MOV.U32 R18, RZ, RZ, RZ ;  /* 0x000000ffff127224 */ /* 0x000fe200078e00ff */
[----:B------:R-:W-:Y:S06]  /*1cf0*/  BRA `(.L_x_2124) ;  /* 0x0000000000147947 */ /* 0x000fec0003800000 */
.L_x_2144:
[----:B------:R-:W2:Y:S02]  /*1d00*/  LDG.E.64 R4, desc[UR36][R4.64] ;  /* 0x0000002404047981 */ /* 0x000ea4000c1e1b00 */
[----:B--2---:R0:W2:Y:S01]  /*1d10*/  I2F.U64 R18, R4 ;  /* 0x0000000400127312 */ /* 0x0040a20000301000 */
[----:B------:R-:W-:Y:S05]  /*1d20*/  BRA `(.L_x_2124) ;  /* 0x0000000000087947 */ /* 0x000fea0003800000 */
.L_x_2143:
[----:B------:R-:W2:Y:S02]  /*1d30*/  LDG.E R4, desc[UR36][R4.64] ;  /* 0x0000002404047981 */ /* 0x000ea4000c1e1900 */
[----:B--2---:R-:W-:-:S07]  /*1d40*/  I2FP.F32.U32 R18, R4 ;  /* 0x0000000400127245 */ /* 0x004fce0000201000 */
.L_x_2124:
[----:B------:R-:W-:Y:S05]  /*1d50*/  BSYNC B6 ;  /* 0x0000000000067941 */ /* 0x000fea0003800000 */
.L_x_2118:
[----:B------:R-:W0:Y:S02]  /*1d60*/  S2R R17, SR_TID.X ;  /* 0x0000000000117919 */ /* 0x000e240000002100 */
[----:B0-----:R-:W-:-:S07]  /*1d70*/  VIADD R17, R17, 0x80 ;  /* 0x0000008011117836 */ /* 0x001fce0000000000 */
.L_x_2089:
[----:B------:R-:W-:Y:S05]  /*1d80*/  BSYNC B7 ;  /* 0x0000000000077941 */ /* 0x000fea0003800000 */
.L_x_2088:
[----:B------:R-:W-:Y:S01]  /*1d90*/  ISETP.GE.AND P0, PT, R17, R26, PT ;  /* 0x0000001a1100720c */ /* 0x000fe20003f06270 */
[----:B------:R-:W-:Y:S01]  /*1da0*/  BSSY B7, `(.L_x_2146) ;  /* 0x00001cb000077945 */ /* 0x000fe20003800000 */
[----:B------:R-:W-:-:S11]  /*1db0*/  IMAD.MOV.U32 R22, RZ, RZ, RZ ;  /* 0x000000ffff167224 */ /* 0x000fd600078e00ff */
[----:B------:R-:W-:Y:S05]  /*1dc0*/  @P0 BRA `(.L_x_2147) ;  /* 0x0000001c00200947 */ /* 0x000fea0003800000 */
[----:B----4-:R-:W0:Y:S01]  /*1dd0*/  LDC.64 R4, c[0x0][0x230] ;  /* 0x00008c00ff047b82 */ /* 0x010e220000000a00 */
        /* <DEDUP_REMOVED lines=17> */
[----:B------:R-:W4:Y:S02]  /*1ef0*/  LDG.E.S8 R4, desc[UR36][R4.64] ;  /* 0x0000002404047981 */ /* 0x000f24000c1e1300 */
[----:B----4-:R0:W4:Y:S01]  /*1f00*/  I2F.S16 R28, R4 ;  /* 0x00000004001c7306 */ /* 0x0101220000101400 */
[----:B------:R-:W-:Y:S05]  /*1f10*/  BRA `(.L_x_2154) ;  /* 0x0000000c00387947 */ /* 0x000fea0003800000 */
.L_x_2152:
[----:B------:R-:W4:Y:S02]  /*1f20*/  LDG.E.U8 R4, desc[UR36][R4.64] ;  /* 0x0000002404047981 */ /* 0x000f24000c1e1100 */
[----:B----4-:R-:W-:Y:S01]  /*1f30*/  I2FP.F32.U32 R28, R4 ;  /* 0x00000004001c7245 */ /* 0x010fe20000201000 */
[----:B------:R-:W-:Y:S06]  /*1f40*/  BRA `(.L_x_2154) ;  /* 0x0000000c002c7947 */ /* 0x000fec0003800000 */
.L_x_2151:
[----:B------:R-:W-:-:S13]  /*1f50*/  ISETP.NE.AND P0, PT, R0, 0x2, PT ;  /* 0x000000020000780c */ /* 0x000fda0003f05270 */
[----:B------:R-:W-:Y:S05]  /*1f60*/  @!P0 BRA `(.L_x_2155) ;  /* 0x0000000000288947 */ /* 0x000fea0003800000 */
[----:B------:R-:W-:-:S13]  /*1f70*/  ISETP.NE.AND P0, PT, R0, 0x3, PT ;  /* 0x000000030000780c */ /* 0x000fda0003f05270 */
[----:B------:R-:W-:Y:S05]  /*1f80*/  @!P0 BRA `(.L_x_2156) ;  /* 0x0000000000148947 */ /* 0x000fea0003800000 */
[----:B------:R-:W-:-:S13]  /*1f90*/  ISETP.NE.AND P0, PT, R0, 0x4, PT ;  /* 0x000000040000780c */ /* 0x000fda0003f05270 */
[----:B------:R-:W-:Y:S05]  /*1fa0*/  @P0 BRA `(.L_x_2153) ;  /* 0x0000000800b80947 */ /* 0x000fea0003800000 */
[----:B------:R-:W4:Y:S02]  /*1fb0*/  LDG.E.64 R28, desc[UR36][R4.64] ;  /* 0x00000024041c7981 */ /* 0x000f24000c1e1b00 */
[----:B----4-:R0:W4:Y:S01]  /*1fc0*/  I2F.S64 R28, R28 ;  /* 0x0000001c001c7312 */ /* 0x0101220000301400 */
[----:B------:R-:W-:Y:S05]  /*1fd0*/  BRA `(.L_x_2154) ;  /* 0x0000000c00087947 */ /* 0x000fea0003800000 */
.L_x_2156:
[----:B------:R-:W4:Y:S02]  /*1fe0*/  LDG.E R4, desc[UR36][R4.64] ;  /* 0x0000002404047981 */ /* 0x000f24000c1e1900 */
[----:B----4-:R-:W-:Y:S01]  /*1ff0*/  I2FP.F32.S32 R28, R4 ;  /* 0x00000004001c7245 */ /* 0x010fe20000201400 */
[----:B------:R-:W-:Y:S06]  /*2000*/  BRA `(.L_x_2154) ;  /* 0x0000000800fc7947 */ /* 0x000fec0003800000 */
.L_x_2155:
[----:B------:R-:W4:Y:S02]  /*2010*/  LDG.E.U16 R4, desc[UR36][R4.64] ;  /* 0x0000002404047981 */ /* 0x000f24000c1e1500 */
[----:B----4-:R0:W4:Y:S01]  /*2020*/  I2F.S16 R28, R4 ;  /* 0x00000004001c7306 */ /* 0x0101220000101400 */
[----:B------:R-:W-:Y:S05]  /*2030*/  BRA `(.L_x_2154) ;  /* 0x0000000800f07947 */ /* 0x000fea0003800000 */
.L_x_2150:
        /* <DEDUP_REMOVED lines=8> */
.L_x_2158:
[----:B------:R-:W4:Y:S02]  /*20c0*/  LDG.E.U16 R4, desc[UR36][R4.64] ;  /* 0x0000002404047981 */ /* 0x000f24000c1e1500 */
[----:B----4-:R-:W-:Y:S01]  /*20d0*/  HADD2.F32 R28, -RZ, R4.H0_H0 ;  /* 0x20000004ff1c7230 */ /* 0x010fe20000004100 */
[----:B------:R-:W-:Y:S06]  /*20e0*/  BRA `(.L_x_2154) ;  /* 0x0000000800c47947 */ /* 0x000fec0003800000 */
.L_x_2157:
        /* <DEDUP_REMOVED lines=8> */
.L_x_2160:
[----:B------:R-:W4:Y:S02]  /*2170*/  LDG.E.U16 R4, desc[UR36][R4.64] ;  /* 0x0000002404047981 */ /* 0x000f24000c1e1500 */
[----:B----4-:R-:W-:Y:S01]  /*2180*/  HADD2.F32 R28, -RZ, R4.H0_H0 ;  /* 0x20000004ff1c7230 */ /* 0x010fe20000004100 */
[----:B------:R-:W-:Y:S06]  /*2190*/  BRA `(.L_x_2154) ;  /* 0x0000000800987947 */ /* 0x000fec0003800000 */
.L_x_2159:
[----:B------:R-:W4:Y:S01]  /*21a0*/  LDG.E.64 R4, desc[UR36][R4.64] ;  /* 0x0000002404047981 */ /* 0x000f22000c1e1b00 */
[----:B------:R-:W-:Y:S01]  /*21b0*/  UMOV UR4, 0xf0000000 ;  /* 0xf000000000047882 */ /* 0x000fe20000000000 */
[----:B------:R-:W-:Y:S01]  /*21c0*/  UMOV UR5, 0x380fffff ;  /* 0x380fffff00057882 */ /* 0x000fe20000000000 */
[----:B----4-:R-:W0:Y:S01]  /*21d0*/  F2F.F32.F64 R28, R4 ;  /* 0x00000004001c7310 */ /* 0x010e220000301000 */
[----:B------:R-:W-:-:S14]  /*21e0*/  DSETP.GEU.AND P0, PT, |R4|, UR4, PT ;  /* 0x0000000404007e2a */ /* 0x000fdc000bf0e200 */
[----:B0-----:R-:W-:Y:S01]  /*21f0*/  @!P0 FMUL R28, R28, 1.175494350822287508e-38 ;  /* 0x008000001c1c8820 */ /* 0x001fe20000400000 */
[----:B------:R-:W-:Y:S06]  /*2200*/  BRA `(.L_x_2154) ;  /* 0x00000008007c7947 */ /* 0x000fec0003800000 */
.L_x_2149:
        /* <DEDUP_REMOVED lines=8> */
[----:B------:R-:W4:Y:S02]  /*2290*/  LDG.E.U8 R4, desc[UR36][R4.64] ;  /* 0x0000002404047981 */ /* 0x000f24000c1e1100 */
[----:B----4-:R-:W-:-:S04]  /*22a0*/  ISETP.NE.AND P0, PT, R4, RZ, PT ;  /* 0x000000ff0400720c */ /* 0x010fc80003f05270 */
[----:B------:R-:W-:Y:S01]  /*22b0*/  FSEL R28, RZ, 1, !P0 ;  /* 0x3f800000ff1c7808 */ /* 0x000fe20004000000 */
[----:B------:R-:W-:Y:S08]  /*22c0*/  BRA `(.L_x_2154) ;  /* 0x00000008004c7947 */ /* 0x000ff00003800000 */
.L_x_2163:
[----:B------:R-:W4:Y:S01]  /*22d0*/  LDG.E.64 R4, desc[UR36][R4.64] ;  /* 0x0000002404047981 */ /* 0x000f22000c1e1b00 */
[----:B------:R-:W-:Y:S01]  /*22e0*/  UMOV UR4, 0xf0000000 ;  /* 0xf000000000047882 */ /* 0x000fe20000000000 */
[----:B------:R-:W-:Y:S01]  /*22f0*/  UMOV UR5, 0x380fffff ;  /* 0x380fffff00057882 */ /* 0x000fe20000000000 */
[----:B----4-:R-:W0:Y:S01]  /*2300*/  F2F.F32.F64 R28, R4 ;  /* 0x00000004001c7310 */ /* 0x010e220000301000 */
[----:B------:R-:W-:-:S14]  /*2310*/  DSETP.GEU.AND P0, PT, |R4|, UR4, PT ;  /* 0x0000000404007e2a */ /* 0x000fdc000bf0e200 */
[----:B0-----:R-:W-:Y:S01]  /*2320*/  @!P0 FMUL R28, R28, 1.175494350822287508e-38 ;  /* 0x008000001c1c8820 */ /* 0x001fe20000400000 */
[----:B------:R-:W-:Y:S06]  /*2330*/  BRA `(.L_x_2154) ;  /* 0x0000000800307947 */ /* 0x000fec0003800000 */
.L_x_2162:
[----:B------:R-:W-:-:S13]  /*2340*/  ISETP.NE.AND P0, PT, R0, 0xf, PT ;  /* 0x0000000f0000780c */ /* 0x000fda0003f05270 */
[----:B------:R-:W-:Y:S05]  /*2350*/  @!P0 BRA `(.L_x_2164) ;  /* 0x0000000000948947 */ /* 0x000fea0003800000 */
[----:B------:R-:W-:-:S13]  /*2360*/  ISETP.NE.AND P0, PT, R0, 0x17, PT ;  /* 0x000000170000780c */ /* 0x000fda0003f05270 */
[----:B------:R-:W-:Y:S05]  /*2370*/  @!P0 BRA `(.L_x_2165) ;  /* 0x0000000000588947 */ /* 0x000fea0003800000 */
[----:B------:R-:W-:-:S13]  /*2380*/  ISETP.NE.AND P0, PT, R0, 0x18, PT ;  /* 0x000000180000780c */ /* 0x000fda0003f05270 */
[----:B------:R-:W-:Y:S05]  /*2390*/  @P0 BRA `(.L_x_2153) ;  /* 0x0000000400bc0947 */ /* 0x000fea0003800000 */
[----:B------:R-:W4:Y:S01]  /*23a0*/  LDG.E.U8 R28, desc[UR36][R4.64] ;  /* 0x00000024041c7981 */ /* 0x000f22000c1e1100 */
[----:B------:R-:W-:Y:S02]  /*23b0*/  IMAD.MOV.U32 R8, RZ, RZ, -0x800000 ;  /* 0xff800000ff087424 */ /* 0x000fe400078e00ff */
[----:B----4-:R-:W-:-:S05]  /*23c0*/  IMAD.SHL.U32 R28, R28, 0x1000000, RZ ;  /* 0x010000001c1c7824 */ /* 0x010fca00078e00ff */
        /* <DEDUP_REMOVED lines=17> */
.L_x_2165:
[----:B------:R-:W4:Y:S02]  /*24e0*/  LDG.E.U8 R4, desc[UR36][R4.64] ;  /* 0x0000002404047981 */ /* 0x000f24000c1e1100 */
[----:B----4-:R-:W-:-:S05]  /*24f0*/  IMAD.SHL.U32 R0, R4, 0x2000000, RZ ;  /* 0x0200000004007824 */ /* 0x010fca00078e00ff */
        /* <DEDUP_REMOVED lines=11> */
.L_x_2164:
[----:B------:R-:W4:Y:S02]  /*25b0*/  LDG.E.U16 R4, desc[UR36][R4.64] ;  /* 0x0000002404047981 */ /* 0x000f24000c1e1500 */
[----:B----4-:R-:W-:Y:S01]  /*25c0*/  IMAD.U32 R28, R4, 0x10000, RZ ;  /* 0x00010000041c7824 */ /* 0x010fe200078e00ff */
[----:B------:R-:W-:Y:S06]  /*25d0*/  BRA `(.L_x_2154) ;  /* 0x0000000400887947 */ /* 0x000fec0003800000 */
.L_x_2161:
        /* <DEDUP_REMOVED lines=8> */
[----:B------:R-:W4:Y:S02]  /*2660*/  LDG.E.U16 R4, desc[UR36][R4.64] ;  /* 0x0000002404047981 */ /* 0x000f24000c1e1500 */
[----:B----4-:R-:W-:Y:S01]  /*2670*/  I2FP.F32.U32 R28, R4 ;  /* 0x00000004001c7245 */ /* 0x010fe20000201000 */
[----:B------:R-:W-:Y:S06]  /*2680*/  BRA `(.L_x_2154) ;  /* 0x00000004005c7947 */ /* 0x000fec0003800000 */
.L_x_2168:
[----:B------:R-:W4:Y:S01]  /*2690*/  LDG.E.U8 R3, desc[UR36][R4.64] ;  /* 0x0000002404037981 */ /* 0x000f22000c1e1100 */
[----:B------:R-:W-:Y:S01]  /*26a0*/  IMAD.MOV.U32 R28, RZ, RZ, RZ ;  /* 0x000000ffff1c7224 */ /* 0x000fe200078e00ff */
[----:B----4-:R-:W-:-:S13]  /*26b0*/  ISETP.NE.AND P0, PT, R3, RZ, PT ;  /* 0x000000ff0300720c */ /* 0x010fda0003f05270 */
        /* <DEDUP_REMOVED lines=17> */
.L_x_2170:
[----:B------:R-:W-:Y:S05]  /*27d0*/  BSYNC B0 ;  /* 0x0000000000007941 */ /* 0x000fea0003800000 */
.L_x_2169:
[----:B------:R-:W-:Y:S01]  /*27e0*/  IMAD.SHL.U32 R3, R3, 0x100000, RZ ;  /* 0x0010000003037824 */ /* 0x000fe200078e00ff */
[----:B------:R-:W-:-:S04]  /*27f0*/  LEA R5, R0, 0x3b800000, 0x17 ;  /* 0x3b80000000057811 */ /* 0x000fc800078eb8ff */
[----:B------:R-:W-:Y:S01]  /*2800*/  LOP3.LUT R28, R5, R3, R28, 0xfe, !PT ;  /* 0x00000003051c7212 */ /* 0x000fe200078efe1c */
[----:B------:R-:W-:Y:S06]  /*2810*/  BRA `(.L_x_2154) ;  /* 0x0000000000f87947 */ /* 0x000fec0003800000 */
.L_x_2167:
        /* <DEDUP_REMOVED lines=20> */
.L_x_2172:
[----:B------:R-:W-:Y:S05]  /*2960*/  BSYNC B0 ;  /* 0x0000000000007941 */ /* 0x000fea0003800000 */
.L_x_2171:
[----:B------:R-:W-:Y:S01]  /*2970*/  IMAD.SHL.U32 R3, R3, 0x200000, RZ ;  /* 0x0020000003037824 */ /* 0x000fe200078e00ff */
[----:B------:R-:W-:-:S04]  /*2980*/  LEA R5, R0, 0x37800000, 0x17 ;  /* 0x3780000000057811 */ /* 0x000fc800078eb8ff */
[----:B------:R-:W-:Y:S01]  /*2990*/  LOP3.LUT R28, R5, R3, R28, 0xfe, !PT ;  /* 0x00000003051c7212 */ /* 0x000fe200078efe1c */
[----:B------:R-:W-:Y:S06]  /*29a0*/  BRA `(.L_x_2154) ;  /* 0x0000000000947947 */ /* 0x000fec0003800000 */
.L_x_2166:
[----:B------:R-:W-:-:S13]  /*29b0*/  ISETP.NE.AND P0, PT, R0, 0x1c, PT ;  /* 0x0000001c0000780c */ /* 0x000fda0003f05270 */
[----:B------:R-:W-:Y:S05]  /*29c0*/  @!P0 BRA `(.L_x_2173) ;  /* 0x0000000000848947 */ /* 0x000fea0003800000 */
[----:B------:R-:W-:-:S13]  /*29d0*/  ISETP.NE.AND P0, PT, R0, 0x1d, PT ;  /* 0x0000001d0000780c */ /* 0x000fda0003f05270 */
[----:B------:R-:W-:Y:S05]  /*29e0*/  @!P0 BRA `(.L_x_2174) ;  /* 0x0000000000708947 */ /* 0x000fea0003800000 */
[----:B------:R-:W-:-:S13]  /*29f0*/  ISETP.NE.AND P0, PT, R0, 0x2c, PT ;  /* 0x0000002c0000780c */ /* 0x000fda0003f05270 */
[----:B------:R-:W-:Y:S05]  /*2a00*/  @P0 BRA `(.L_x_2153) ;  /* 0x0000000000200947 */ /* 0x000fea0003800000 */
[----:B------:R-:W4:Y:S01]  /*2a10*/  LDG.E.U8 R4, desc[UR36][R4.64] ;  /* 0x0000002404047981 */ /* 0x000f22000c1e1100 */
[----:B------:R-:W-:Y:S01]  /*2a20*/  IMAD.MOV.U32 R28, RZ, RZ, 0x400000 ;  /* 0x00400000ff1c7424 */ /* 0x000fe200078e00ff */
[----:B----4-:R-:W-:-:S13]  /*2a30*/  ISETP.NE.AND P0, PT, R4, RZ, PT ;  /* 0x000000ff0400720c */ /* 0x010fda0003f05270 */
[----:B------:R-:W-:Y:S05]  /*2a40*/  @!P0 BRA `(.L_x_2154) ;  /* 0x00000000006c8947 */ /* 0x000fea0003800000 */
[----:B------:R-:W-:-:S13]  /*2a50*/  ISETP.NE.AND P0, PT, R4, 0xff, PT ;  /* 0x000000ff0400780c */ /* 0x000fda0003f05270 */
[----:B------:R-:W-:Y:S02]  /*2a60*/  @!P0 IMAD.MOV.U32 R28, RZ, RZ, 0x7f800001 ;  /* 0x7f800001ff1c8424 */ /* 0x000fe400078e00ff */
[----:B------:R-:W-:Y:S01]  /*2a70*/  @P0 IMAD.SHL.U32 R28, R4, 0x800000, RZ ;  /* 0x00800000041c0824 */ /* 0x000fe200078e00ff */
[----:B------:R-:W-:Y:S06]  /*2a80*/  BRA `(.L_x_2154) ;  /* 0x00000000005c7947 */ /* 0x000fec0003800000 */
.L_x_2153:
        /* <DEDUP_REMOVED lines=15> */
[----:B0123-5:R-:W-:Y:S05]  /*2b80*/  CALL.ABS.NOINC R14 ;  /* 0x000000000e007343 */ /* 0x02ffea0003c00000 */
.L_x_2175:
[----:B------:R-:W-:Y:S01]  /*2b90*/  IMAD.MOV.U32 R28, RZ, RZ, RZ ;  /* 0x000000ffff1c7224 */ /* 0x000fe200078e00ff */
[----:B------:R-:W-:Y:S06]  /*2ba0*/  BRA `(.L_x_2154) ;  /* 0x0000000000147947 */ /* 0x000fec0003800000 */
.L_x_2174:
[----:B------:R-:W4:Y:S02]  /*2bb0*/  LDG.E.64 R28, desc[UR36][R4.64] ;  /* 0x00000024041c7981 */ /* 0x000f24000c1e1b00 */
[----:B----4-:R0:W4:Y:S01]  /*2bc0*/  I2F.U64 R28, R28 ;  /* 0x0000001c001c7312 */ /* 0x0101220000301000 */
[----:B------:R-:W-:Y:S05]  /*2bd0*/  BRA `(.L_x_2154) ;  /* 0x0000000000087947 */ /* 0x000fea0003800000 */
.L_x_2173:
[----:B------:R-:W4:Y:S02]  /*2be0*/  LDG.E R4, desc[UR36][R4.64] ;  /* 0x0000002404047981 */ /* 0x000f24000c1e1900 */
[----:B----4-:R-:W-:-:S07]  /*2bf0*/  I2FP.F32.U32 R28, R4 ;  /* 0x00000004001c7245 */ /* 0x010fce0000201000 */
.L_x_2154:
[----:B------:R-:W-:Y:S05]  /*2c00*/  BSYNC B6 ;  /* 0x0000000000067941 */ /* 0x000fea0003800000 */
.L_x_2148:
[----:B0-----:R-:W0:Y:S01]  /*2c10*/  LDC.64 R4, c[0x0][0x238] ;  /* 0x00008e00ff047b82 */ /* 0x001e220000000a00 */
        /* <DEDUP_REMOVED lines=19> */
.L_x_2180:
[----:B------:R-:W2:Y:S02]  /*2d50*/  LDG.E.U8 R4, desc[UR36][R4.64] ;  /* 0x0000002404047981 */ /* 0x000ea4000c1e1100 */
[----:B--2---:R-:W-:Y:S01]  /*2d60*/  I2FP.F32.U32 R22, R4 ;  /* 0x0000000400167245 */ /* 0x004fe20000201000 */
[----:B------:R-:W-:Y:S06]  /*2d70*/  BRA `(.L_x_2182) ;  /* 0x0000000c002c7947 */ /* 0x000fec0003800000 */
.L_x_2179:
        /* <DEDUP_REMOVED lines=9> */
.L_x_2184:
[----:B------:R-:W2:Y:S02]  /*2e10*/  LDG.E R4, desc[UR36][R4.64] ;  /* 0x0000002404047981 */ /* 0x000ea4000c1e1900 */
[----:B--2---:R-:W-:Y:S01]  /*2e20*/  I2FP.F32.S32 R22, R4 ;  /* 0x0000000400167245 */ /* 0x004fe20000201400 */
[----:B------:R-:W-:Y:S06]  /*2e30*/  BRA `(.L_x_2182) ;  /* 0x0000000800fc7947 */ /* 0x000fec0003800000 */
.L_x_2183:
[----:B------:R-:W2:Y:S02]  /*2e40*/  LDG.E.U16 R4, desc[UR36][R4.64] ;  /* 0x0000002404047981 */ /* 0x000ea4000c1e1500 */
[----:B--2---:R0:W2:Y:S01]  /*2e50*/  I2F.S16 R22, R4 ;  /* 0x0000000400167306 */ /* 0x0040a20000101400 */
[----:B------:R-:W-:Y:S05]  /*2e60*/  BRA `(.L_x_2182) ;  /* 0x0000000800f07947 */ /* 0x000fea0003800000 */
.L_x_2178:
        /* <DEDUP_REMOVED lines=8> */
.L_x_2186:
[----:B------:R-:W2:Y:S02]  /*2ef0*/  LDG.E.U16 R4, desc[UR36][R4.64] ;  /* 0x0000002404047981 */ /* 0x000ea4000c1e1500 */
[----:B--2---:R-:W-:Y:S01]  /*2f00*/  HADD2.F32 R22, -RZ, R4.H0_H0 ;  /* 0x20000004ff167230 */ /* 0x004fe20000004100 */
[----:B------:R-:W-:Y:S06]  /*2f10*/  BRA `(.L_x_2182) ;  /* 0x0000000800c47947 */ /* 0x000fec0003800000 */
.L_x_2185:
        /* <DEDUP_REMOVED lines=8> */
.L_x_2188:
[----:B------:R-:W2:Y:S02]  /*2fa0*/  LDG.E.U16 R4, desc[UR36][R4.64] ;  /* 0x0000002404047981 */ /* 0x000ea4000c1e1500 */
[----:B--2---:R-:W-:Y:S01]  /*2fb0*/  HADD2.F32 R22, -RZ, R4.H0_H0 ;  /* 0x20000004ff167230 */ /* 0x004fe20000004100 */
[----:B------:R-:W-:Y:S06]  /*2fc0*/  BRA `(.L_x_2182) ;  /* 0x0000000800987947 */ /* 0x000fec0003800000 */
.L_x_2187:
[----:B------:R-:W2:Y:S01]  /*2fd0*/  LDG.E.64 R4, desc[UR36][R4.64] ;  /* 0x0000002404047981 */ /* 0x000ea2000c1e1b00 */
[----:B------:R-:W-:Y:S01]  /*2fe0*/  UMOV UR4, 0xf0000000 ;  /* 0xf000000000047882 */ /* 0x000fe20000000000 */
[----:B------:R-:W-:Y:S01]  /*2ff0*/  UMOV UR5, 0x380fffff ;  /* 0x380fffff00057882 */ /* 0x000fe20000000000 */
[----:B--2---:R-:W0:Y:S01]  /*3000*/  F2F.F32.F64 R22, R4 ;  /* 0x0000000400167310 */ /* 0x004e220000301000 */
[----:B------:R-:W-:-:S14]  /*3010*/  DSETP.GEU.AND P0, PT, |R4|, UR4, PT ;  /* 0x0000000404007e2a */ /* 0x000fdc000bf0e200 */
[----:B0-----:R-:W-:Y:S01]  /*3020*/  @!P0 FMUL R22, R22, 1.175494350822287508e-38 ;  /* 0x0080000016168820 */ /* 0x001fe20000400000 */
[----:B------:R-:W-:Y:S06]  /*3030*/  BRA `(.L_x_2182) ;  /* 0x00000008007c7947 */ /* 0x000fec0003800000 */
.L_x_2177:
        /* <DEDUP_REMOVED lines=12> */
.L_x_2191:
[----:B------:R-:W2:Y:S01]  /*3100*/  LDG.E.64 R4, desc[UR36][R4.64] ;  /* 0x0000002404047981 */ /* 0x000ea2000c1e1b00 */
[----:B------:R-:W-:Y:S01]  /*3110*/  UMOV UR4, 0xf0000000 ;  /* 0xf000000000047882 */ /* 0x000fe20000000000 */
[----:B------:R-:W-:Y:S01]  /*3120*/  UMOV UR5, 0x380fffff ;  /* 0x380fffff00057882 */ /* 0x000fe20000000000 */
[----:B--2---:R-:W0:Y:S01]  /*3130*/  F2F.F32.F64 R22, R4 ;  /* 0x0000000400167310 */ /* 0x004e220000301000 */
[----:B------:R-:W-:-:S14]  /*3140*/  DSETP.GEU.AND P0, PT, |R4|, UR4, PT ;  /* 0x0000000404007e2a */ /* 0x000fdc000bf0e200 */
[----:B0-----:R-:W-:Y:S01]  /*3150*/  @!P0 FMUL R22, R22, 1.175494350822287508e-38 ;  /* 0x0080000016168820 */ /* 0x001fe20000400000 */
[----:B------:R-:W-:Y:S06]  /*3160*/  BRA `(.L_x_2182) ;  /* 0x0000000800307947 */ /* 0x000fec0003800000 */
.L_x_2190:
        /* <DEDUP_REMOVED lines=26> */
.L_x_2193:
        /* <DEDUP_REMOVED lines=13> */
.L_x_2192:
[----:B------:R-:W2:Y:S02]  /*33e0*/  LDG.E.U16 R4, desc[UR36][R4.64] ;  /* 0x0000002404047981 */ /* 0x000ea4000c1e1500 */
[----:B--2---:R-:W-:Y:S01]  /*33f0*/  IMAD.U32 R22, R4, 0x10000, RZ ;  /* 0x0001000004167824 */ /* 0x004fe200078e00ff */
[----:B------:R-:W-:Y:S06]  /*3400*/  BRA `(.L_x_2182) ;  /* 0x0000000400887947 */ /* 0x000fec0003800000 */
.L_x_2189:
        /* <DEDUP_REMOVED lines=11> */
.L_x_2196:
        /* <DEDUP_REMOVED lines=20> */
.L_x_2198:
[----:B------:R-:W-:Y:S05]  /*3600*/  BSYNC B0 ;  /* 0x0000000000007941 */ /* 0x000fea0003800000 */
.L_x_2197:
[----:B------:R-:W-:Y:S01]  /*3610*/  IMAD.SHL.U32 R3, R3, 0x100000, RZ ;  /* 0x0010000003037824 */ /* 0x000fe200078e00ff */
[----:B------:R-:W-:-:S04]  /*3620*/  LEA R5, R0, 0x3b800000, 0x17 ;  /* 0x3b80000000057811 */ /* 0x000fc800078eb8ff */
[----:B------:R-:W-:Y:S01]  /*3630*/  LOP3.LUT R22, R5, R3, R22, 0xfe, !PT ;  /* 0x0000000305167212 */ /* 0x000fe200078efe16 */
[----:B------:R-:W-:Y:S06]  /*3640*/  BRA `(.L_x_2182) ;  /* 0x0000000000f87947 */ /* 0x000fec0003800000 */
.L_x_2195:
        /* <DEDUP_REMOVED lines=20> */
.L_x_2200:
[----:B------:R-:W-:Y:S05]  /*3790*/  BSYNC B0 ;  /* 0x0000000000007941 */ /* 0x000fea0003800000 */
.L_x_2199:
[----:B------:R-:W-:Y:S01]  /*37a0*/  IMAD.SHL.U32 R3, R3, 0x200000, RZ ;  /* 0x0020000003037824 */ /* 0x000fe200078e00ff */
[----:B------:R-:W-:-:S04]  /*37b0*/  LEA R5, R0, 0x37800000, 0x17 ;  /* 0x3780000000057811 */ /* 0x000fc800078eb8ff */
[----:B------:R-:W-:Y:S01]  /*37c0*/  LOP3.LUT R22, R5, R3, R22, 0xfe, !PT ;  /* 0x0000000305167212 */ /* 0x000fe200078efe16 */
[----:B------:R-:W-:Y:S06]  /*37d0*/  BRA `(.L_x_2182) ;  /* 0x0000000000947947 */ /* 0x000fec0003800000 */
.L_x_2194:
        /* <DEDUP_REMOVED lines=14> */
.L_x_2181:
        /* <DEDUP_REMOVED lines=15> */
[----:B012345:R-:W-:Y:S05]  /*39b0*/  CALL.ABS.NOINC R14 ;  /* 0x000000000e007343 */ /* 0x03ffea0003c00000 */
.L_x_2203:
[----:B------:R-:W-:Y:S01]  /*39c0*/  IMAD.MOV.U32 R22, RZ, RZ, RZ ;  /* 0x000000ffff167224 */ /* 0x000fe200078e00ff */
[----:B------:R-:W-:Y:S06]  /*39d0*/  BRA `(.L_x_2182) ;  /* 0x0000000000147947 */ /* 0x000fec0003800000 */
.L_x_2202:
[----:B------:R-:W2:Y:S02]  /*39e0*/  LDG.E.64 R4, desc[UR36][R4.64] ;  /* 0x0000002404047981 */ /* 0x000ea4000c1e1b00 */
[----:B--2---:R0:W2:Y:S01]  /*39f0*/  I2F.U64 R22, R4 ;  /* 0x0000000400167312 */ /* 0x0040a20000301000 */
[----:B------:R-:W-:Y:S05]  /*3a00*/  BRA `(.L_x_2182) ;  /* 0x0000000000087947 */ /* 0x000fea0003800000 */
.L_x_2201:
[----:B------:R-:W2:Y:S02]  /*3a10*/  LDG.E R4, desc[UR36][R4.64] ;  /* 0x0000002404047981 */ /* 0x000ea4000c1e1900 */
[----:B--2---:R-:W-:-:S07]  /*3a20*/  I2FP.F32.U32 R22, R4 ;  /* 0x0000000400167245 */ /* 0x004fce0000201000 */
.L_x_2182:
[----:B------:R-:W-:Y:S05]  /*3a30*/  BSYNC B6 ;  /* 0x0000000000067941 */ /* 0x000fea0003800000 */
.L_x_2176:
[----:B------:R-:W-:-:S07]  /*3a40*/  VIADD R17, R17, 0x80 ;  /* 0x0000008011117836 */ /* 0x000fce0000000000 */
.L_x_2147:
[----:B------:R-:W-:Y:S05]  /*3a50*/  BSYNC B7 ;  /* 0x0000000000077941 */ /* 0x000fea0003800000 */
.L_x_2146:
[----:B------:R-:W-:Y:S01]  /*3a60*/  ISETP.GE.AND P0, PT, R17, R26, PT ;  /* 0x0000001a1100720c */ /* 0x000fe20003f06270 */
[----:B------:R-:W-:Y:S01]  /*3a70*/  BSSY B7, `(.L_x_2204) ;  /* 0x00001ce000077945 */ /* 0x000fe20003800000 */
[----:B------:R-:W-:Y:S02]  /*3a80*/  IMAD.MOV.U32 R19, RZ, RZ, RZ ;  /* 0x000000ffff137224 */ /* 0x000fe400078e00ff */
[----:B------:R-:W-:Y:S02]  /*3a90*/  IMAD.MOV.U32 R23, RZ, RZ, RZ ;  /* 0x000000ffff177224 */ /* 0x000fe400078e00ff */
[----:B------:R-:W-:-:S07]  /*3aa0*/  IMAD.MOV.U32 R24, RZ, RZ, RZ ;  /* 0x000000ffff187224 */ /* 0x000fce00078e00ff */
[----:B------:R-:W-:Y:S05]  /*3ab0*/  @P0 BRA `(.L_x_2205) ;  /* 0x0000001c00240947 */ /* 0x000fea0003800000 */
[----:B0---4-:R-:W0:Y:S01]  /*3ac0*/  LDC.64 R4, c[0x0][0x230] ;  /* 0x00008c00ff047b82 */ /* 0x011e220000000a00 */
        /* <DEDUP_REMOVED lines=20> */
.L_x_2210:
[----:B------:R-:W4:Y:S02]  /*3c10*/  LDG.E.U8 R4, desc[UR36][R4.64] ;  /* 0x0000002404047981 */ /* 0x000f24000c1e1100 */
[----:B----4-:R-:W-:Y:S01]  /*3c20*/  I2FP.F32.U32 R23, R4 ;  /* 0x0000000400177245 */ /* 0x010fe20000201000 */
[----:B------:R-:W-:Y:S06]  /*3c30*/  BRA `(.L_x_2212) ;  /* 0x0000000c002c7947 */ /* 0x000fec0003800000 */
.L_x_2209:
        /* <DEDUP_REMOVED lines=9> */
.L_x_2214:
[----:B------:R-:W4:Y:S02]  /*3cd0*/  LDG.E R4, desc[UR36][R4.64] ;  /* 0x0000002404047981 */ /* 0x000f24000c1e1900 */
[----:B----4-:R-:W-:Y:S01]  /*3ce0*/  I2FP.F32.S32 R23, R4 ;  /* 0x0000000400177245 */ /* 0x010fe20000201400 */
[----:B------:R-:W-:Y:S06]  /*3cf0*/  BRA `(.L_x_2212) ;  /* 0x0000000800fc7947 */ /* 0x000fec0003800000 */
.L_x_2213:
[----:B------:R-:W4:Y:S02]  /*3d00*/  LDG.E.U16 R4, desc[UR36][R4.64] ;  /* 0x0000002404047981 */ /* 0x000f24000c1e1500 */
[----:B----4-:R0:W4:Y:S01]  /*3d10*/  I2F.S16 R23, R4 ;  /* 0x0000000400177306 */ /* 0x0101220000101400 */
[----:B------:R-:W-:Y:S05]  /*3d20*/  BRA `(.L_x_2212) ;  /* 0x0000000800f07947 */ /* 0x000fea0003800000 */
.L_x_2208:
        /* <DEDUP_REMOVED lines=8> */
.L_x_2216:
[----:B------:R-:W4:Y:S02]  /*3db0*/  LDG.E.U16 R4, desc[UR36][R4.64] ;  /* 0x0000002404047981 */ /* 0x000f24000c1e1500 */
[----:B----4-:R-:W-:Y:S01]  /*3dc0*/  HADD2.F32 R23, -RZ, R4.H0_H0 ;  /* 0x20000004ff177230 */ /* 0x010fe20000004100 */
[----:B------:R-:W-:Y:S06]  /*3dd0*/  BRA `(.L_x_2212) ;  /* 0x0000000800c47947 */ /* 0x000fec0003800000 */
.L_x_2215:
        /* <DEDUP_REMOVED lines=8> */
.L_x_2218:
[----:B------:R-:W4:Y:S02]  /*3e60*/  LDG.E.U16 R4, desc[UR36][R4.64] ;  /* 0x0000002404047981 */ /* 0x000f24000c1e1500 */
[----:B----4-:R-:W-:Y:S01]  /*3e70*/  HADD2.F32 R23, -RZ, R4.H0_H0 ;  /* 0x20000004ff177230 */ /* 0x010fe20000004100 */
[----:B------:R-:W-:Y:S06]  /*3e80*/  BRA `(.L_x_2212) ;  /* 0x0000000800987947 */ /* 0x000fec0003800000 */
.L_x_2217:
[----:B------:R-:W4:Y:S01]  /*3e90*/  LDG.E.64 R4, desc[UR36][R4.64] ;  /* 0x0000002404047981 */ /* 0x000f22000c1e1b00 */
[----:B------:R-:W-:Y:S01]  /*3ea0*/  UMOV UR4, 0xf0000000 ;  /* 0xf000000000047882 */ /* 0x000fe20000000000 */
[----:B------:R-:W-:Y:S01]  /*3eb0*/  UMOV UR5, 0x380fffff ;  /* 0x380fffff00057882 */ /* 0x000fe20000000000 */
[----:B----4-:R-:W0:Y:S01]  /*3ec0*/  F2F.F32.F64 R23, R4 ;  /* 0x0000000400177310 */ /* 0x010e220000301000 */
[----:B------:R-:W-:-:S14]  /*3ed0*/  DSETP.GEU.AND P0, PT, |R4|, UR4, PT ;  /* 0x0000000404007e2a */ /* 0x000fdc000bf0e200 */
[----:B0-----:R-:W-:Y:S01]  /*3ee0*/  @!P0 FMUL R23, R23, 1.175494350822287508e-38 ;  /* 0x0080000017178820 */ /* 0x001fe20000400000 */
[----:B------:R-:W-:Y:S06]  /*3ef0*/  BRA `(.L_x_2212) ;  /* 0x00000008007c7947 */ /* 0x000fec0003800000 */
.L_x_2207:
        /* <DEDUP_REMOVED lines=12> */
.L_x_2221:
[----:B------:R-:W4:Y:S01]  /*3fc0*/  LDG.E.64 R4, desc[UR36][R4.64] ;  /* 0x0000002404047981 */ /* 0x000f22000c1e1b00 */
[----:B------:R-:W-:Y:S01]  /*3fd0*/  UMOV UR4, 0xf0000000 ;  /* 0xf000000000047882 */ /* 0x000fe20000000000 */
[----:B------:R-:W-:Y:S01]  /*3fe0*/  UMOV UR5, 0x380fffff ;  /* 0x380fffff00057882 */ /* 0x000fe20000000000 */
[----:B----4-:R-:W0:Y:S01]  /*3ff0*/  F2F.F32.F64 R23, R4 ;  /* 0x0000000400177310 */ /* 0x010e220000301000 */
[----:B------:R-:W-:-:S14]  /*4000*/  DSETP.GEU.AND P0, PT, |R4|, UR4, PT ;  /* 0x0000000404007e2a */ /* 0x000fdc000bf0e200 */
[----:B0-----:R-:W-:Y:S01]  /*4010*/  @!P0 FMUL R23, R23, 1.175494350822287508e-38 ;  /* 0x0080000017178820 */ /* 0x001fe20000400000 */
[----:B------:R-:W-:Y:S06]  /*4020*/  BRA `(.L_x_2212) ;  /* 0x0000000800307947 */ /* 0x000fec0003800000 */
.L_x_2220:
        /* <DEDUP_REMOVED lines=26> */
.L_x_2223:
        /* <DEDUP_REMOVED lines=13> */
.L_x_2222:
[----:B------:R-:W4:Y:S02]  /*42a0*/  LDG.E.U16 R4, desc[UR36][R4.64] ;  /* 0x0000002404047981 */ /* 0x000f24000c1e1500 */
[----:B----4-:R-:W-:Y:S01]  /*42b0*/  IMAD.U32 R23, R4, 0x10000, RZ ;  /* 0x0001000004177824 */ /* 0x010fe200078e00ff */
[----:B------:R-:W-:Y:S06]  /*42c0*/  BRA `(.L_x_2212) ;  /* 0x0000000400887947 */ /* 0x000fec0003800000 */
.L_x_2219:
        /* <DEDUP_REMOVED lines=11> */
.L_x_2226:
        /* <DEDUP_REMOVED lines=20> */
.L_x_2228:
[----:B------:R-:W-:Y:S05]  /*44c0*/  BSYNC B0 ;  /* 0x0000000000007941 */ /* 0x000fea0003800000 */
.L_x_2227:
[----:B------:R-:W-:Y:S01]  /*44d0*/  IMAD.SHL.U32 R3, R3, 0x100000, RZ ;  /* 0x0010000003037824 */ /* 0x000fe200078e00ff */
[----:B------:R-:W-:-:S04]  /*44e0*/  LEA R0, R0, 0x3b800000, 0x17 ;  /* 0x3b80000000007811 */ /* 0x000fc800078eb8ff */
[----:B------:R-:W-:Y:S01]  /*44f0*/  LOP3.LUT R23, R0, R3, R23, 0xfe, !PT ;  /* 0x0000000300177212 */ /* 0x000fe200078efe17 */
[----:B------:R-:W-:Y:S06]  /*4500*/  BRA `(.L_x_2212) ;  /* 0x0000000000f87947 */ /* 0x000fec0003800000 */
.L_x_2225:
        /* <DEDUP_REMOVED lines=20> */
.L_x_2230:
[----:B------:R-:W-:Y:S05]  /*4650*/  BSYNC B0 ;  /* 0x0000000000007941 */ /* 0x000fea0003800000 */
.L_x_2229:
[----:B------:R-:W-:Y:S01]  /*4660*/  IMAD.SHL.U32 R3, R3, 0x200000, RZ ;  /* 0x0020000003037824 */ /* 0x000fe200078e00ff */
[----:B------:R-:W-:-:S04]  /*4670*/  LEA R0, R0, 0x37800000, 0x17 ;  /* 0x3780000000007811 */ /* 0x000fc800078eb8ff */
[----:B------:R-:W-:Y:S01]  /*4680*/  LOP3.LUT R23, R0, R3, R23, 0xfe, !PT ;  /* 0x0000000300177212 */ /* 0x000fe200078efe17 */
[----:B------:R-:W-:Y:S06]  /*4690*/  BRA `(.L_x_2212) ;  /* 0x0000000000947947 */ /* 0x000fec0003800000 */
.L_x_2224:
        /* <DEDUP_REMOVED lines=14> */
.L_x_2211:
        /* <DEDUP_REMOVED lines=16> */
.L_x_2233:
[----:B------:R-:W-:Y:S01]  /*4880*/  IMAD.MOV.U32 R23, RZ, RZ, RZ ;  /* 0x000000ffff177224 */ /* 0x000fe200078e00ff */
[----:B------:R-:W-:Y:S06]  /*4890*/  BRA `(.L_x_2212) ;  /* 0x0000000000147947 */ /* 0x000fec0003800000 */
.L_x_2232:
[----:B------:R-:W4:Y:S02]  /*48a0*/  LDG.E.64 R4, desc[UR36][R4.64] ;  /* 0x0000002404047981 */ /* 0x000f24000c1e1b00 */
[----:B----4-:R0:W4:Y:S01]  /*48b0*/  I2F.U64 R23, R4 ;  /* 0x0000000400177312 */ /* 0x0101220000301000 */
[----:B------:R-:W-:Y:S05]  /*48c0*/  BRA `(.L_x_2212) ;  /* 0x0000000000087947 */ /* 0x000fea0003800000 */
.L_x_2231:
[----:B------:R-:W4:Y:S02]  /*48d0*/  LDG.E R4, desc[UR36][R4.64] ;  /* 0x0000002404047981 */ /* 0x000f24000c1e1900 */
[----:B----4-:R-:W-:-:S07]  /*48e0*/  I2FP.F32.U32 R23, R4 ;  /* 0x0000000400177245 */ /* 0x010fce0000201000 */
.L_x_2212:
[----:B------:R-:W-:Y:S05]  /*48f0*/  BSYNC B6 ;  /* 0x0000000000067941 */ /* 0x000fea0003800000 */
.L_x_2206:
[----:B------:R-:W1:Y:S01]  /*4900*/  LDC.U8 R6, c[0x0][0x245] ;  /* 0x00009140ff067b82 */ /* 0x000e620000000000 */
[----:B------:R-:W-:Y:S01]  /*4910*/  ULDC UR4, c[0x0][0x24c] ;  /* 0x0000930000047ab9 */ /* 0x000fe20000000800 */
[----:B------:R-:W-:Y:S01]  /*4920*/  BSSY B6, `(.L_x_2234) ;  /* 0x00000e1000067945 */ /* 0x000fe20003800000 */
        /* <DEDUP_REMOVED lines=18> */
.L_x_2238:
[----:B------:R-:W2:Y:S02]  /*4a50*/  LDG.E.U8 R4, desc[UR36][R4.64] ;  /* 0x0000002404047981 */ /* 0x000ea4000c1e1100 */
[----:B--2---:R-:W-:Y:S01]  /*4a60*/  I2FP.F32.U32 R24, R4 ;  /* 0x0000000400187245 */ /* 0x004fe20000201000 */
[----:B------:R-:W-:Y:S06]  /*4a70*/  BRA `(.L_x_2240) ;  /* 0x0000000c002c7947 */ /* 0x000fec0003800000 */
.L_x_2237:
        /* <DEDUP_REMOVED lines=9> */
.L_x_2242:
[----:B------:R-:W2:Y:S02]  /*4b10*/  LDG.E R4, desc[UR36][R4.64] ;  /* 0x0000002404047981 */ /* 0x000ea4000c1e1900 */
[----:B--2---:R-:W-:Y:S01]  /*4b20*/  I2FP.F32.S32 R24, R4 ;  /* 0x0000000400187245 */ /* 0x004fe20000201400 */
[----:B------:R-:W-:Y:S06]  /*4b30*/  BRA `(.L_x_2240) ;  /* 0x0000000800fc7947 */ /* 0x000fec0003800000 */
.L_x_2241:
[----:B------:R-:W2:Y:S02]  /*4b40*/  LDG.E.U16 R4, desc[UR36][R4.64] ;  /* 0x0000002404047981 */ /* 0x000ea4000c1e1500 */
[----:B--2---:R0:W1:Y:S01]  /*4b50*/  I2F.S16 R24, R4 ;  /* 0x0000000400187306 */ /* 0x0040620000101400 */
[----:B------:R-:W-:Y:S05]  /*4b60*/  BRA `(.L_x_2240) ;  /* 0x0000000800f07947 */ /* 0x000fea0003800000 */
.L_x_2236:
        /* <DEDUP_REMOVED lines=8> */
.L_x_2244:
[----:B------:R-:W2:Y:S02]  /*4bf0*/  LDG.E.U16 R4, desc[UR36][R4.64] ;  /* 0x0000002404047981 */ /* 0x000ea4000c1e1500 */
[----:B--2---:R-:W-:Y:S01]  /*4c00*/  HADD2.F32 R24, -RZ, R4.H0_H0 ;  /* 0x20000004ff187230 */ /* 0x004fe20000004100 */
[----:B------:R-:W-:Y:S06]  /*4c10*/  BRA `(.L_x_2240) ;  /* 0x0000000800c47947 */ /* 0x000fec0003800000 */
.L_x_2243:
        /* <DEDUP_REMOVED lines=8> */
.L_x_2246:
[----:B------:R-:W2:Y:S02]  /*4ca0*/  LDG.E.U16 R4, desc[UR36][R4.64] ;  /* 0x0000002404047981 */ /* 0x000ea4000c1e1500 */
[----:B--2---:R-:W-:Y:S01]  /*4cb0*/  HADD2.F32 R24, -RZ, R4.H0_H0 ;  /* 0x20000004ff187230 */ /* 0x004fe20000004100 */
[----:B------:R-:W-:Y:S06]  /*4cc0*/  BRA `(.L_x_2240) ;  /* 0x0000000800987947 */ /* 0x000fec0003800000 */
.L_x_2245:
[----:B------:R-:W2:Y:S01]  /*4cd0*/  LDG.E.64 R4, desc[UR36][R4.64] ;  /* 0x0000002404047981 */ /* 0x000ea2000c1e1b00 */
[----:B------:R-:W-:Y:S01]  /*4ce0*/  UMOV UR4, 0xf0000000 ;  /* 0xf000000000047882 */ /* 0x000fe20000000000 */
[----:B------:R-:W-:Y:S01]  /*4cf0*/  UMOV UR5, 0x380fffff ;  /* 0x380fffff00057882 */ /* 0x000fe20000000000 */
[----:B--2---:R-:W0:Y:S01]  /*4d00*/  F2F.F32.F64 R24, R4 ;  /* 0x0000000400187310 */ /* 0x004e220000301000 */
[----:B------:R-:W-:-:S14]  /*4d10*/  DSETP.GEU.AND P0, PT, |R4|, UR4, PT ;  /* 0x0000000404007e2a */ /* 0x000fdc000bf0e200 */
[----:B0-----:R-:W-:Y:S01]  /*4d20*/  @!P0 FMUL R24, R24, 1.175494350822287508e-38 ;  /* 0x0080000018188820 */ /* 0x001fe20000400000 */
[----:B------:R-:W-:Y:S06]  /*4d30*/  BRA `(.L_x_2240) ;  /* 0x00000008007c7947 */ /* 0x000fec0003800000 */
.L_x_2235:
        /* <DEDUP_REMOVED lines=12> */
.L_x_2249:
[----:B------:R-:W2:Y:S01]  /*4e00*/  LDG.E.64 R4, desc[UR36][R4.64] ;  /* 0x0000002404047981 */ /* 0x000ea2000c1e1b00 */
[----:B------:R-:W-:Y:S01]  /*4e10*/  UMOV UR4, 0xf0000000 ;  /* 0xf000000000047882 */ /* 0x000fe20000000000 */
[----:B------:R-:W-:Y:S01]  /*4e20*/  UMOV UR5, 0x380fffff ;  /* 0x380fffff00057882 */ /* 0x000fe20000000000 */
[----:B--2---:R-:W0:Y:S01]  /*4e30*/  F2F.F32.F64 R24, R4 ;  /* 0x0000000400187310 */ /* 0x004e220000301000 */
[----:B------:R-:W-:-:S14]  /*4e40*/  DSETP.GEU.AND P0, PT, |R4|, UR4, PT ;  /* 0x0000000404007e2a */ /* 0x000fdc000bf0e200 */
[----:B0-----:R-:W-:Y:S01]  /*4e50*/  @!P0 FMUL R24, R24, 1.175494350822287508e-38 ;  /* 0x0080000018188820 */ /* 0x001fe20000400000 */
[----:B------:R-:W-:Y:S06]  /*4e60*/  BRA `(.L_x_2240) ;  /* 0x0000000800307947 */ /* 0x000fec0003800000 */
.L_x_2248:
        /* <DEDUP_REMOVED lines=26> */
.L_x_2251:
        /* <DEDUP_REMOVED lines=13> */
.L_x_2250:
[----:B------:R-:W2:Y:S02]  /*50e0*/  LDG.E.U16 R4, desc[UR36][R4.64] ;  /* 0x0000002404047981 */ /* 0x000ea4000c1e1500 */
[----:B--2---:R-:W-:Y:S01]  /*50f0*/  IMAD.U32 R24, R4, 0x10000, RZ ;  /* 0x0001000004187824 */ /* 0x004fe200078e00ff */
[----:B------:R-:W-:Y:S06]  /*5100*/  BRA `(.L_x_2240) ;  /* 0x0000000400887947 */ /* 0x000fec0003800000 */
.L_x_2247:
        /* <DEDUP_REMOVED lines=11> */
.L_x_2254:
        /* <DEDUP_REMOVED lines=20> */
.L_x_2256:
[----:B------:R-:W-:Y:S05]  /*5300*/  BSYNC B0 ;  /* 0x0000000000007941 */ /* 0x000fea0003800000 */
.L_x_2255:
[----:B------:R-:W-:Y:S01]  /*5310*/  IMAD.SHL.U32 R3, R3, 0x100000, RZ ;  /* 0x0010000003037824 */ /* 0x000fe200078e00ff */
[----:B------:R-:W-:-:S04]  /*5320*/  LEA R5, R0, 0x3b800000, 0x17 ;  /* 0x3b80000000057811 */ /* 0x000fc800078eb8ff */
[----:B------:R-:W-:Y:S01]  /*5330*/  LOP3.LUT R24, R5, R3, R24, 0xfe, !PT ;  /* 0x0000000305187212 */ /* 0x000fe200078efe18 */
[----:B------:R-:W-:Y:S06]  /*5340*/  BRA `(.L_x_2240) ;  /* 0x0000000000f87947 */ /* 0x000fec0003800000 */
.L_x_2253:
        /* <DEDUP_REMOVED lines=20> */
.L_x_2258:
[----:B------:R-:W-:Y:S05]  /*5490*/  BSYNC B0 ;  /* 0x0000000000007941 */ /* 0x000fea0003800000 */
.L_x_2257:
[----:B------:R-:W-:Y:S01]  /*54a0*/  IMAD.SHL.U32 R3, R3, 0x200000, RZ ;  /* 0x0020000003037824 */ /* 0x000fe200078e00ff */
[----:B------:R-:W-:-:S04]  /*54b0*/  LEA R5, R0, 0x37800000, 0x17 ;  /* 0x3780000000057811 */ /* 0x000fc800078eb8ff */
[----:B------:R-:W-:Y:S01]  /*54c0*/  LOP3.LUT R24, R5, R3, R24, 0xfe, !PT ;  /* 0x0000000305187212 */ /* 0x000fe200078efe18 */
[----:B------:R-:W-:Y:S06]  /*54d0*/  BRA `(.L_x_2240) ;  /* 0x0000000000947947 */ /* 0x000fec0003800000 */
.L_x_2252:
        /* <DEDUP_REMOVED lines=14> */
.L_x_2239:
        /* <DEDUP_REMOVED lines=16> */
.L_x_2261:
[----:B------:R-:W-:Y:S01]  /*56c0*/  IMAD.MOV.U32 R24, RZ, RZ, RZ ;  /* 0x000000ffff187224 */ /* 0x000fe200078e00ff */
[----:B------:R-:W-:Y:S06]  /*56d0*/  BRA `(.L_x_2240) ;  /* 0x0000000000147947 */ /* 0x000fec0003800000 */
.L_x_2260:
[----:B------:R-:W2:Y:S02]  /*56e0*/  LDG.E.64 R4, desc[UR36][R4.64] ;  /* 0x0000002404047981 */ /* 0x000ea4000c1e1b00 */
[----:B--2---:R0:W1:Y:S01]  /*56f0*/  I2F.U64 R24, R4 ;  /* 0x0000000400187312 */ /* 0x0040620000301000 */
[----:B------:R-:W-:Y:S05]  /*5700*/  BRA `(.L_x_2240) ;  /* 0x0000000000087947 */ /* 0x000fea0003800000 */
.L_x_2259:
[----:B------:R-:W2:Y:S02]  /*5710*/  LDG.E R4, desc[UR36][R4.64] ;  /* 0x0000002404047981 */ /* 0x000ea4000c1e1900 */
[----:B--2---:R-:W-:-:S07]  /*5720*/  I2FP.F32.U32 R24, R4 ;  /* 0x0000000400187245 */ /* 0x004fce0000201000 */
.L_x_2240:
[----:B------:R-:W-:Y:S05]  /*5730*/  BSYNC B6 ;  /* 0x0000000000067941 */ /* 0x000fea0003800000 */
.L_x_2234:
[----:B------:R-:W-:-:S07]  /*5740*/  VIADD R17, R17, 0x80 ;  /* 0x0000008011117836 */ /* 0x000fce0000000000 */
.L_x_2205:
[----:B------:R-:W-:Y:S05]  /*5750*/  BSYNC B7 ;  /* 0x0000000000077941 */ /* 0x000fea0003800000 */
.L_x_2204:
[----:B------:R-:W-:Y:S01]  /*5760*/  ISETP.GE.AND P0, PT, R17, R26, PT ;  /* 0x0000001a1100720c */ /* 0x000fe20003f06270 */
[----:B------:R-:W-:Y:S01]  /*5770*/  BSSY B7, `(.L_x_2262) ;  /* 0x00001c6000077945 */ /* 0x000fe20003800000 */
[----:B------:R-:W-:-:S11]  /*5780*/  IMAD.MOV.U32 R25, RZ, RZ, RZ ;  /* 0x000000ffff197224 */ /* 0x000fd600078e00ff */
        /* <DEDUP_REMOVED lines=22> */
.L_x_2268:
[----:B------:R-:W4:Y:S02]  /*58f0*/  LDG.E.U8 R4, desc[UR36][R4.64] ;  /* 0x0000002404047981 */ /* 0x000f24000c1e1100 */
[----:B----4-:R-:W-:Y:S01]  /*5900*/  I2FP.F32.U32 R25, R4 ;  /* 0x0000000400197245 */ /* 0x010fe20000201000 */
[----:B------:R-:W-:Y:S06]  /*5910*/  BRA `(.L_x_2270) ;  /* 0x0000000c002c7947 */ /* 0x000fec0003800000 */
.L_x_2267:
        /* <DEDUP_REMOVED lines=9> */
.L_x_2272:
[----:B------:R-:W4:Y:S02]  /*59b0*/  LDG.E R4, desc[UR36][R4.64] ;  /* 0x0000002404047981 */ /* 0x000f24000c1e1900 */
[----:B----4-:R-:W-:Y:S01]  /*59c0*/  I2FP.F32.S32 R25, R4 ;  /* 0x0000000400197245 */ /* 0x010fe20000201400 */
[----:B------:R-:W-:Y:S06]  /*59d0*/  BRA `(.L_x_2270) ;  /* 0x0000000800fc7947 */ /* 0x000fec0003800000 */
.L_x_2271:
[----:B------:R-:W4:Y:S02]  /*59e0*/  LDG.E.U16 R4, desc[UR36][R4.64] ;  /* 0x0000002404047981 */ /* 0x000f24000c1e1500 */
[----:B----4-:R0:W4:Y:S01]  /*59f0*/  I2F.S16 R25, R4 ;  /* 0x0000000400197306 */ /* 0x0101220000101400 */
[----:B------:R-:W-:Y:S05]  /*5a00*/  BRA `(.L_x_2270) ;  /* 0x0000000800f07947 */ /* 0x000fea0003800000 */
.L_x_2266:
        /* <DEDUP_REMOVED lines=8> */
.L_x_2274:
[----:B------:R-:W4:Y:S02]  /*5a90*/  LDG.E.U16 R4, desc[UR36][R4.64] ;  /* 0x0000002404047981 */ /* 0x000f24000c1e1500 */
[----:B----4-:R-:W-:Y:S01]  /*5aa0*/  HADD2.F32 R25, -RZ, R4.H0_H0 ;  /* 0x20000004ff197230 */ /* 0x010fe20000004100 */
[----:B------:R-:W-:Y:S06]  /*5ab0*/  BRA `(.L_x_2270) ;  /* 0x0000000800c47947 */ /* 0x000fec0003800000 */
.L_x_2273:
        /* <DEDUP_REMOVED lines=8> */
.L_x_2276:
[----:B------:R-:W4:Y:S02]  /*5b40*/  LDG.E.U16 R4, desc[UR36][R4.64] ;  /* 0x0000002404047981 */ /* 0x000f24000c1e1500 */
[----:B----4-:R-:W-:Y:S01]  /*5b50*/  HADD2.F32 R25, -RZ, R4.H0_H0 ;  /* 0x20000004ff197230 */ /* 0x010fe20000004100 */
[----:B------:R-:W-:Y:S06]  /*5b60*/  BRA `(.L_x_2270) ;  /* 0x0000000800987947 */ /* 0x000fec0003800000 */
.L_x_2275:
[----:B------:R-:W4:Y:S01]  /*5b70*/  LDG.E.64 R4, desc[UR36][R4.64] ;  /* 0x0000002404047981 */ /* 0x000f22000c1e1b00 */
[----:B------:R-:W-:Y:S01]  /*5b80*/  UMOV UR4, 0xf0000000 ;  /* 0xf000000000047882 */ /* 0x000fe20000000000 */
[----:B------:R-:W-:Y:S01]  /*5b90*/  UMOV UR5, 0x380fffff ;  /* 0x380fffff00057882 */ /* 0x000fe20000000000 */
[----:B----4-:R-:W0:Y:S01]  /*5ba0*/  F2F.F32.F64 R25, R4 ;  /* 0x0000000400197310 */ /* 0x010e220000301000 */
[----:B------:R-:W-:-:S14]  /*5bb0*/  DSETP.GEU.AND P0, PT, |R4|, UR4, PT ;  /* 0x0000000404007e2a */ /* 0x000fdc000bf0e200 */
[----:B0-----:R-:W-:Y:S01]  /*5bc0*/  @!P0 FMUL R25, R25, 1.175494350822287508e-38 ;  /* 0x0080000019198820 */ /* 0x001fe20000400000 */
[----:B------:R-:W-:Y:S06]  /*5bd0*/  BRA `(.L_x_2270) ;  /* 0x00000008007c7947 */ /* 0x000fec0003800000 */
.L_x_2265:
        /* <DEDUP_REMOVED lines=12> */
.L_x_2279:
[----:B------:R-:W4:Y:S01]  /*5ca0*/  LDG.E.64 R4, desc[UR36][R4.64] ;  /* 0x0000002404047981 */ /* 0x000f22000c1e1b00 */
[----:B------:R-:W-:Y:S01]  /*5cb0*/  UMOV UR4, 0xf0000000 ;  /* 0xf000000000047882 */ /* 0x000fe20000000000 */
[----:B------:R-:W-:Y:S01]  /*5cc0*/  UMOV UR5, 0x380fffff ;  /* 0x380fffff00057882 */ /* 0x000fe20000000000 */
[----:B----4-:R-:W0:Y:S01]  /*5cd0*/  F2F.F32.F64 R25, R4 ;  /* 0x0000000400197310 */ /* 0x010e220000301000 */
[----:B------:R-:W-:-:S14]  /*5ce0*/  DSETP.GEU.AND P0, PT, |R4|, UR4, PT ;  /* 0x0000000404007e2a */ /* 0x000fdc000bf0e200 */
[----:B0-----:R-:W-:Y:S01]  /*5cf0*/  @!P0 FMUL R25, R25, 1.175494350822287508e-38 ;  /* 0x0080000019198820 */ /* 0x001fe20000400000 */
[----:B------:R-:W-:Y:S06]  /*5d00*/  BRA `(.L_x_2270) ;  /* 0x0000000800307947 */ /* 0x000fec0003800000 */
.L_x_2278:
        /* <DEDUP_REMOVED lines=26> */
.L_x_2281:
        /* <DEDUP_REMOVED lines=13> */
.L_x_2280:
[----:B------:R-:W4:Y:S02]  /*5f80*/  LDG.E.U16 R4, desc[UR36][R4.64] ;  /* 0x0000002404047981 */ /* 0x000f24000c1e1500 */
[----:B----4-:R-:W-:Y:S01]  /*5f90*/  IMAD.U32 R25, R4, 0x10000, RZ ;  /* 0x0001000004197824 */ /* 0x010fe200078e00ff */
[----:B------:R-:W-:Y:S06]  /*5fa0*/  BRA `(.L_x_2270) ;  /* 0x0000000400887947 */ /* 0x000fec0003800000 */
.L_x_2277:
        /* <DEDUP_REMOVED lines=11> */
.L_x_2284:
        /* <DEDUP_REMOVED lines=20> */
.L_x_2286:
[----:B------:R-:W-:Y:S05]  /*61a0*/  BSYNC B0 ;  /* 0x0000000000007941 */ /* 0x000fea0003800000 */
.L_x_2285:
[----:B------:R-:W-:Y:S01]  /*61b0*/  IMAD.SHL.U32 R3, R3, 0x100000, RZ ;  /* 0x0010000003037824 */ /* 0x000fe200078e00ff */
[----:B------:R-:W-:-:S04]  /*61c0*/  LEA R0, R0, 0x3b800000, 0x17 ;  /* 0x3b80000000007811 */ /* 0x000fc800078eb8ff */
[----:B------:R-:W-:Y:S01]  /*61d0*/  LOP3.LUT R25, R0, R3, R25, 0xfe, !PT ;  /* 0x0000000300197212 */ /* 0x000fe200078efe19 */
[----:B------:R-:W-:Y:S06]  /*61e0*/  BRA `(.L_x_2270) ;  /* 0x0000000000f87947 */ /* 0x000fec0003800000 */
.L_x_2283:
        /* <DEDUP_REMOVED lines=20> */
.L_x_2288:
[----:B------:R-:W-:Y:S05]  /*6330*/  BSYNC B0 ;  /* 0x0000000000007941 */ /* 0x000fea0003800000 */
.L_x_2287:
[----:B------:R-:W-:Y:S01]  /*6340*/  IMAD.SHL.U32 R3, R3, 0x200000, RZ ;  /* 0x0020000003037824 */ /* 0x000fe200078e00ff */
[----:B------:R-:W-:-:S04]  /*6350*/  LEA R0, R0, 0x37800000, 0x17 ;  /* 0x3780000000007811 */ /* 0x000fc800078eb8ff */
[----:B------:R-:W-:Y:S01]  /*6360*/  LOP3.LUT R25, R0, R3, R25, 0xfe, !PT ;  /* 0x0000000300197212 */ /* 0x000fe200078efe19 */
[----:B------:R-:W-:Y:S06]  /*6370*/  BRA `(.L_x_2270) ;  /* 0x0000000000947947 */ /* 0x000fec0003800000 */
.L_x_2282:
        /* <DEDUP_REMOVED lines=14> */
.L_x_2269:
        /* <DEDUP_REMOVED lines=16> */
.L_x_2291:
[----:B------:R-:W-:Y:S01]  /*6560*/  IMAD.MOV.U32 R25, RZ, RZ, RZ ;  /* 0x000000ffff197224 */ /* 0x000fe200078e00ff */
[----:B------:R-:W-:Y:S06]  /*6570*/  BRA `(.L_x_2270) ;  /* 0x0000000000147947 */ /* 0x000fec0003800000 */
.L_x_2290:
[----:B------:R-:W4:Y:S02]  /*6580*/  LDG.E.64 R4, desc[UR36][R4.64] ;  /* 0x0000002404047981 */ /* 0x000f24000c1e1b00 */
[----:B----4-:R0:W4:Y:S01]  /*6590*/  I2F.U64 R25, R4 ;  /* 0x0000000400197312 */ /* 0x0101220000301000 */
[----:B------:R-:W-:Y:S05]  /*65a0*/  BRA `(.L_x_2270) ;  /* 0x0000000000087947 */ /* 0x000fea0003800000 */
.L_x_2289:
[----:B------:R-:W4:Y:S02]  /*65b0*/  LDG.E R4, desc[UR36][R4.64] ;  /* 0x0000002404047981 */ /* 0x000f24000c1e1900 */
[----:B----4-:R-:W-:-:S07]  /*65c0*/  I2FP.F32.U32 R25, R4 ;  /* 0x0000000400197245 */ /* 0x010fce0000201000 */
.L_x_2270:
[----:B------:R-:W-:Y:S05]  /*65d0*/  BSYNC B6 ;  /* 0x0000000000067941 */ /* 0x000fea0003800000 */
.L_x_2264:
        /* <DEDUP_REMOVED lines=20> */
.L_x_2295:
[----:B------:R-:W2:Y:S02]  /*6720*/  LDG.E.U8 R4, desc[UR36][R4.64] ;  /* 0x0000002404047981 */ /* 0x000ea4000c1e1100 */
[----:B--2---:R-:W-:Y:S01]  /*6730*/  I2FP.F32.U32 R19, R4 ;  /* 0x0000000400137245 */ /* 0x004fe20000201000 */
[----:B------:R-:W-:Y:S06]  /*6740*/  BRA `(.L_x_2263) ;  /* 0x0000000c00207947 */ /* 0x000fec0003800000 */
.L_x_2294:
        /* <DEDUP_REMOVED lines=9> */
.L_x_2298:
[----:B------:R-:W2:Y:S02]  /*67e0*/  LDG.E R4, desc[UR36][R4.64] ;  /* 0x0000002404047981 */ /* 0x000ea4000c1e1900 */
[----:B--2---:R-:W-:Y:S01]  /*67f0*/  I2FP.F32.S32 R19, R4 ;  /* 0x0000000400137245 */ /* 0x004fe20000201400 */
[----:B------:R-:W-:Y:S06]  /*6800*/  BRA `(.L_x_2263) ;  /* 0x0000000800f07947 */ /* 0x000fec0003800000 */
.L_x_2297:
[----:B------:R-:W2:Y:S02]  /*6810*/  LDG.E.U16 R4, desc[UR36][R4.64] ;  /* 0x0000002404047981 */ /* 0x000ea4000c1e1500 */
[----:B--2---:R0:W1:Y:S01]  /*6820*/  I2F.S16 R19, R4 ;  /* 0x0000000400137306 */ /* 0x0040620000101400 */
[----:B------:R-:W-:Y:S05]  /*6830*/  BRA `(.L_x_2263) ;  /* 0x0000000800e47947 */ /* 0x000fea0003800000 */
.L_x_2293:
        /* <DEDUP_REMOVED lines=8> */
.L_x_2300:
[----:B------:R-:W2:Y:S02]  /*68c0*/  LDG.E.U16 R4, desc[UR36][R4.64] ;  /* 0x0000002404047981 */ /* 0x000ea4000c1e1500 */
[----:B--2---:R-:W-:Y:S01]  /*68d0*/  HADD2.F32 R19, -RZ, R4.H0_H0 ;  /* 0x20000004ff137230 */ /* 0x004fe20000004100 */
[----:B------:R-:W-:Y:S06]  /*68e0*/  BRA `(.L_x_2263) ;  /* 0x0000000800b87947 */ /* 0x000fec0003800000 */
.L_x_2299:
        /* <DEDUP_REMOVED lines=8> */
.L_x_2302:
[----:B------:R-:W2:Y:S02]  /*6970*/  LDG.E.U16 R4, desc[UR36][R4.64] ;  /* 0x0000002404047981 */ /* 0x000ea4000c1e1500 */
[----:B--2---:R-:W-:Y:S01]  /*6980*/  HADD2.F32 R19, -RZ, R4.H0_H0 ;  /* 0x20000004ff137230 */ /* 0x004fe20000004100 */
[----:B------:R-:W-:Y:S06]  /*6990*/  BRA `(.L_x_2263) ;  /* 0x00000008008c7947 */ /* 0x000fec0003800000 */
.L_x_2301:
[----:B------:R-:W2:Y:S01]  /*69a0*/  LDG.E.64 R4, desc[UR36][R4.64] ;  /* 0x0000002404047981 */ /* 0x000ea2000c1e1b00 */
[----:B------:R-:W-:Y:S01]  /*69b0*/  UMOV UR4, 0xf0000000 ;  /* 0xf000000000047882 */ /* 0x000fe20000000000 */
[----:B------:R-:W-:Y:S01]  /*69c0*/  UMOV UR5, 0x380fffff ;  /* 0x380fffff00057882 */ /* 0x000fe20000000000 */
[----:B--2---:R-:W0:Y:S01]  /*69d0*/  F2F.F32.F64 R19, R4 ;  /* 0x0000000400137310 */ /* 0x004e220000301000 */
[----:B------:R-:W-:-:S14]  /*69e0*/  DSETP.GEU.AND P0, PT, |R4|, UR4, PT ;  /* 0x0000000404007e2a */ /* 0x000fdc000bf0e200 */
[----:B0-----:R-:W-:Y:S01]  /*69f0*/  @!P0 FMUL R19, R19, 1.175494350822287508e-38 ;  /* 0x0080000013138820 */ /* 0x001fe20000400000 */
[----:B------:R-:W-:Y:S06]  /*6a00*/  BRA `(.L_x_2263) ;  /* 0x0000000800707947 */ /* 0x000fec0003800000 */
.L_x_2292:
        /* <DEDUP_REMOVED lines=12> */
.L_x_2305:
[----:B------:R-:W2:Y:S01]  /*6ad0*/  LDG.E.64 R4, desc[UR36][R4.64] ;  /* 0x0000002404047981 */ /* 0x000ea2000c1e1b00 */
[----:B------:R-:W-:Y:S01]  /*6ae0*/  UMOV UR4, 0xf0000000 ;  /* 0xf000000000047882 */ /* 0x000fe20000000000 */
[----:B------:R-:W-:Y:S01]  /*6af0*/  UMOV UR5, 0x380fffff ;  /* 0x380fffff00057882 */ /* 0x000fe20000000000 */
[----:B--2---:R-:W0:Y:S01]  /*6b00*/  F2F.F32.F64 R19, R4 ;  /* 0x0000000400137310 */ /* 0x004e220000301000 */
[----:B------:R-:W-:-:S14]  /*6b10*/  DSETP.GEU.AND P0, PT, |R4|, UR4, PT ;  /* 0x0000000404007e2a */ /* 0x000fdc000bf0e200 */
[----:B0-----:R-:W-:Y:S01]  /*6b20*/  @!P0 FMUL R19, R19, 1.175494350822287508e-38 ;  /* 0x0080000013138820 */ /* 0x001fe20000400000 */
[----:B------:R-:W-:Y:S06]  /*6b30*/  BRA `(.L_x_2263) ;  /* 0x0000000800247947 */ /* 0x000fec0003800000 */
.L_x_2304:
        /* <DEDUP_REMOVED lines=26> */
.L_x_2307:
        /* <DEDUP_REMOVED lines=13> */
.L_x_2306:
[----:B------:R-:W2:Y:S02]  /*6db0*/  LDG.E.U16 R4, desc[UR36][R4.64] ;  /* 0x0000002404047981 */ /* 0x000ea4000c1e1500 */
[----:B--2---:R-:W-:Y:S01]  /*6dc0*/  IMAD.U32 R19, R4, 0x10000, RZ ;  /* 0x0001000004137824 */ /* 0x004fe200078e00ff */
[----:B------:R-:W-:Y:S06]  /*6dd0*/  BRA `(.L_x_2263) ;  /* 0x00000004007c7947 */ /* 0x000fec0003800000 */
.L_x_2303:
        /* <DEDUP_REMOVED lines=11> */
.L_x_2310:
[----:B------:R-:W2:Y:S02]  /*6e90*/  LDG.E.U8 R3, desc[UR36][R4.64] ;  /* 0x0000002404037981 */ /* 0x000ea4000c1e1100 */
        /* <DEDUP_REMOVED lines=18> */
.L_x_2312:
[----:B------:R-:W-:Y:S05]  /*6fc0*/  BSYNC B0 ;  /* 0x0000000000007941 */ /* 0x000fea0003800000 */
.L_x_2311:
[----:B------:R-:W-:Y:S01]  /*6fd0*/  IMAD.SHL.U32 R3, R3, 0x100000, RZ ;  /* 0x0010000003037824 */ /* 0x000fe200078e00ff */
[----:B------:R-:W-:-:S04]  /*6fe0*/  LEA R0, R0, 0x3b800000, 0x17 ;  /* 0x3b80000000007811 */ /* 0x000fc800078eb8ff */
[----:B------:R-:W-:Y:S01]  /*6ff0*/  LOP3.LUT R19, R0, R3, R19, 0xfe, !PT ;  /* 0x0000000300137212 */ /* 0x000fe200078efe13 */
[----:B------:R-:W-:Y:S06]  /*7000*/  BRA `(.L_x_2263) ;  /* 0x0000000000f07947 */ /* 0x000fec0003800000 */
.L_x_2309:
        /* <DEDUP_REMOVED lines=19> */
.L_x_2314:
[----:B------:R-:W-:Y:S05]  /*7140*/  BSYNC B0 ;  /* 0x0000000000007941 */ /* 0x000fea0003800000 */
.L_x_2313:
[----:B------:R-:W-:Y:S01]  /*7150*/  IMAD.SHL.U32 R3, R3, 0x200000, RZ ;  /* 0x0020000003037824 */ /* 0x000fe200078e00ff */
[----:B------:R-:W-:-:S04]  /*7160*/  LEA R0, R0, 0x37800000, 0x17 ;  /* 0x3780000000007811 */ /* 0x000fc800078eb8ff */
[----:B------:R-:W-:Y:S01]  /*7170*/  LOP3.LUT R19, R0, R3, R19, 0xfe, !PT ;  /* 0x0000000300137212 */ /* 0x000fe200078efe13 */
[----:B------:R-:W-:Y:S06]  /*7180*/  BRA `(.L_x_2263) ;  /* 0x0000000000907947 */ /* 0x000fec0003800000 */
.L_x_2308:
        /* <DEDUP_REMOVED lines=14> */
.L_x_2296:
        /* <DEDUP_REMOVED lines=16> */
.L_x_2317:
[----:B------:R-:W-:Y:S05]  /*7370*/  BRA `(.L_x_2263) ;  /* 0x0000000000147947 */ /* 0x000fea0003800000 */
.L_x_2316:
[----:B------:R-:W2:Y:S02]  /*7380*/  LDG.E.64 R4, desc[UR36][R4.64] ;  /* 0x0000002404047981 */ /* 0x000ea4000c1e1b00 */
[----:B--2---:R0:W1:Y:S01]  /*7390*/  I2F.U64 R19, R4 ;  /* 0x0000000400137312 */ /* 0x0040620000301000 */
[----:B------:R-:W-:Y:S05]  /*73a0*/  BRA `(.L_x_2263) ;  /* 0x0000000000087947 */ /* 0x000fea0003800000 */
.L_x_2315:
[----:B------:R-:W2:Y:S02]  /*73b0*/  LDG.E R4, desc[UR36][R4.64] ;  /* 0x0000002404047981 */ /* 0x000ea4000c1e1900 */
[----:B--2---:R-:W-:-:S07]  /*73c0*/  I2FP.F32.U32 R19, R4 ;  /* 0x0000000400137245 */ /* 0x004fce0000201000 */
.L_x_2263:
[----:B------:R-:W-:Y:S05]  /*73d0*/  BSYNC B7 ;  /* 0x0000000000077941 */ /* 0x000fea0003800000 */
.L_x_2262:
[----:B------:R-:W0:Y:S01]  /*73e0*/  S2R R27, SR_TID.X ;  /* 0x00000000001b7919 */ /* 0x000e220000002100 */
[----:B------:R-:W0:Y:S01]  /*73f0*/  LDC.U8 R17, c[0x0][0x250] ;  /* 0x00009400ff117b82 */ /* 0x000e220000000000 */
[----:B-1-3-5:R-:W-:Y:S01]  /*7400*/  FSETP.GT.FTZ.AND P0, PT, R16, RZ, PT ;  /* 0x000000ff1000720b */ /* 0x02afe20003f14000 */
[----:B------:R-:W-:Y:S01]  /*7410*/  IMAD.MOV.U32 R16, RZ, RZ, R19 ;  /* 0x000000ffff107224 */ /* 0x000fe200078e0013 */
[----:B----4-:R-:W-:Y:S01]  /*7420*/  FSETP.GT.FTZ.AND P1, PT, R28, RZ, PT ;  /* 0x000000ff1c00720b */ /* 0x010fe20003f34000 */
[----:B------:R-:W-:Y:S01]  /*7430*/  ULDC UR4, c[0x0][0x218] ;  /* 0x0000860000047ab9 */ /* 0x000fe20000000800 */
[----:B------:R-:W-:Y:S01]  /*7440*/  FSETP.GT.FTZ.AND P2, PT, R23, RZ, PT ;  /* 0x000000ff1700720b */ /* 0x000fe20003f54000 */
[----:B------:R-:W-:Y:S01]  /*7450*/  BSSY B6, `(.L_x_2318) ;  /* 0x00000f2000067945 */ /* 0x000fe20003800000 */
[----:B------:R-:W-:-:S07]  /*7460*/  FSETP.GT.FTZ.AND P3, PT, R25, RZ, PT ;  /* 0x000000ff1900720b */ /* 0x000fce0003f74000 */
[----:B--2---:R-:W-:Y:S02]  /*7470*/  @!P0 FMUL.FTZ R18, R18, UR4 ;  /* 0x0000000412128c20 */ /* 0x004fe40008410000 */
[----:B------:R-:W-:Y:S02]  /*7480*/  @!P1 FMUL.FTZ R22, R22, UR4 ;  /* 0x0000000416169c20 */ /* 0x000fe40008410000 */
[----:B------:R-:W-:Y:S02]  /*7490*/  @!P2 FMUL.FTZ R24, R24, UR4 ;  /* 0x000000041818ac20 */ /* 0x000fe40008410000 */
[----:B------:R-:W-:Y:S01]  /*74a0*/  @!P3 FMUL.FTZ R16, R16, UR4 ;  /* 0x000000041010bc20 */ /* 0x000fe20008410000 */
[----:B0-----:R-:W-:-:S13]  /*74b0*/  ISETP.GE.AND P4, PT, R27, R26, PT ;  /* 0x0000001a1b00720c */ /* 0x001fda0003f86270 */
[----:B------:R-:W-:Y:S05]  /*74c0*/  @P4 BRA `(.L_x_2319) ;  /* 0x0000000c00a84947 */ /* 0x000fea0003800000 */
[----:B------:R-:W0:Y:S01]  /*74d0*/  LDC.64 R8, c[0x0][0x228] ;  /* 0x00008a00ff087b82 */ /* 0x000e220000000a00 */
[----:B------:R-:W-:Y:S01]  /*74e0*/  IMAD R0, R2, 0x200, R27 ;  /* 0x0000020002007824 */ /* 0x000fe200078e021b */
[----:B------:R-:W-:Y:S01]  /*74f0*/  PRMT R4, R17, 0x9910, RZ ;  /* 0x0000991011047816 */ /* 0x000fe200000000ff */
[----:B------:R-:W-:Y:S01]  /*7500*/  ULDC UR4, c[0x0][0x254] ;  /* 0x0000950000047ab9 */ /* 0x000fe20000000800 */
[----:B------:R-:W-:Y:S02]  /*7510*/  VIADD R27, R27, 0x80 ;  /* 0x000000801b1b7836 */ /* 0x000fe40000000000 */
        /* <DEDUP_REMOVED lines=17> */
.L_x_2323:
[----:B------:R-:W0:Y:S02]  /*7630*/  F2I.S64.TRUNC R18, R18 ;  /* 0x0000001200127311 */ /* 0x000e24000020d900 */
[----:B0-----:R-:W-:-:S05]  /*7640*/  IMAD.MOV.U32 R3, RZ, RZ, R18 ;  /* 0x000000ffff037224 */ /* 0x001fca00078e0012 */
[----:B------:R0:W-:Y:S01]  /*7650*/  STG.E.U8 desc[UR36][R8.64], R3 ;  /* 0x0000000308007986 */ /* 0x0001e2000c101124 */
[----:B------:R-:W-:Y:S05]  /*7660*/  BRA `(.L_x_2319) ;  /* 0x0000000c00407947 */ /* 0x000fea0003800000 */
.L_x_2322:
        /* <DEDUP_REMOVED lines=9> */
.L_x_2326:
[----:B------:R-:W0:Y:S02]  /*7700*/  F2I.FTZ.TRUNC.NTZ R3, R18 ;  /* 0x0000001200037305 */ /* 0x000e24000021f100 */
[----:B0-----:R0:W-:Y:S01]  /*7710*/  STG.E desc[UR36][R8.64], R3 ;  /* 0x0000000308007986 */ /* 0x0011e2000c101924 */
[----:B------:R-:W-:Y:S05]  /*7720*/  BRA `(.L_x_2319) ;  /* 0x0000000c00107947 */ /* 0x000fea0003800000 */
.L_x_2325:
[----:B------:R-:W0:Y:S02]  /*7730*/  F2I.FTZ.TRUNC.NTZ R3, R18 ;  /* 0x0000001200037305 */ /* 0x000e24000021f100 */
[----:B0-----:R0:W-:Y:S01]  /*7740*/  STG.E.U16 desc[UR36][R8.64], R3 ;  /* 0x0000000308007986 */ /* 0x0011e2000c101524 */
[----:B------:R-:W-:Y:S05]  /*7750*/  BRA `(.L_x_2319) ;  /* 0x0000000c00047947 */ /* 0x000fea0003800000 */
.L_x_2321:
        /* <DEDUP_REMOVED lines=8> */
.L_x_2328:
[----:B------:R-:W-:-:S05]  /*77e0*/  F2FP.F16.F32.PACK_AB R18, RZ, R18 ;  /* 0x00000012ff12723e */ /* 0x000fca00000000ff */
[----:B------:R4:W-:Y:S01]  /*77f0*/  STG.E.U16 desc[UR36][R8.64], R18 ;  /* 0x0000001208007986 */ /* 0x0009e2000c101524 */
[----:B------:R-:W-:Y:S05]  /*7800*/  BRA `(.L_x_2319) ;  /* 0x0000000800d87947 */ /* 0x000fea0003800000 */
.L_x_2327:
        /* <DEDUP_REMOVED lines=9> */
.L_x_2330:
[----:B------:R-:W-:-:S04]  /*78a0*/  F2FP.F16.F32.PACK_AB R3, RZ, R18 ;  /* 0x00000012ff03723e */ /* 0x000fc800000000ff */
[----:B------:R-:W-:-:S05]  /*78b0*/  PRMT R3, R3, 0x5410, RZ ;  /* 0x0000541003037816 */ /* 0x000fca00000000ff */
[----:B------:R2:W-:Y:S01]  /*78c0*/  STG.E desc[UR36][R8.64], R3 ;  /* 0x0000000308007986 */ /* 0x0005e2000c101924 */
[----:B------:R-:W-:Y:S05]  /*78d0*/  BRA `(.L_x_2319) ;  /* 0x0000000800a47947 */ /* 0x000fea0003800000 */
.L_x_2329:
[----:B------:R-:W-:-:S06]  /*78e0*/  FMUL.FTZ R4, R18, 1 ;  /* 0x3f80000012047820 */ /* 0x000fcc0000410000 */
[----:B------:R-:W0:Y:S02]  /*78f0*/  F2F.F64.F32 R4, R4 ;  /* 0x0000000400047310 */ /* 0x000e240000201800 */
[----:B0-----:R0:W-:Y:S01]  /*7900*/  STG.E.64 desc[UR36][R8.64], R4 ;  /* 0x0000000408007986 */ /* 0x0011e2000c101b24 */
[----:B------:R-:W-:Y:S05]  /*7910*/  BRA `(.L_x_2319) ;  /* 0x0000000800947947 */ /* 0x000fea0003800000 */
.L_x_2320:
        /* <DEDUP_REMOVED lines=12> */
.L_x_2333:
[----:B------:R-:W-:Y:S01]  /*79e0*/  FMUL.FTZ R4, R18, 1 ;  /* 0x3f80000012047820 */ /* 0x000fe20000410000 */
[----:B------:R-:W-:-:S05]  /*79f0*/  CS2R R6, SRZ ;  /* 0x0000000000067805 */ /* 0x000fca000001ff00 */
[----:B------:R-:W0:Y:S02]  /*7a00*/  F2F.F64.F32 R4, R4 ;  /* 0x0000000400047310 */ /* 0x000e240000201800 */
[----:B0-----:R0:W-:Y:S01]  /*7a10*/  STG.E.128 desc[UR36][R8.64], R4 ;  /* 0x0000000408007986 */ /* 0x0011e2000c101d24 */
[----:B------:R-:W-:Y:S05]  /*7a20*/  BRA `(.L_x_2319) ;  /* 0x0000000800507947 */ /* 0x000fea0003800000 */
.L_x_2332:
        /* <DEDUP_REMOVED lines=20> */
.L_x_2337:
[----:B------:R-:W-:Y:S05]  /*7b70*/  BSYNC B0 ;  /* 0x0000000000007941 */ /* 0x000fea0003800000 */
.L_x_2336:
[----:B------:R-:W-:-:S05]  /*7b80*/  LOP3.LUT R5, R0, R5, RZ, 0xfc, !PT ;  /* 0x0000000500057212 */ /* 0x000fca00078efcff */
[----:B------:R0:W-:Y:S01]  /*7b90*/  STG.E.U8 desc[UR36][R8.64], R5 ;  /* 0x0000000508007986 */ /* 0x0001e2000c101124 */
[----:B------:R-:W-:Y:S05]  /*7ba0*/  BRA `(.L_x_2319) ;  /* 0x0000000400f07947 */ /* 0x000fea0003800000 */
.L_x_2335:
        /* <DEDUP_REMOVED lines=12> */
.L_x_2339:
[----:B------:R-:W-:Y:S01]  /*7c70*/  IMAD.MOV.U32 R0, RZ, RZ, 0x7f ;  /* 0x0000007fff007424 */ /* 0x000fe200078e00ff */
[----:B------:R-:W-:-:S04]  /*7c80*/  ISETP.GT.U32.AND P0, PT, R4, 0x7f800000, PT ;  /* 0x7f8000000400780c */ /* 0x000fc80003f04070 */
[----:B------:R-:W-:-:S09]  /*7c90*/  SEL R0, R0, 0x7c, P0 ;  /* 0x0000007c00007807 */ /* 0x000fd20000000000 */
.L_x_2340:
[----:B------:R-:W-:Y:S05]  /*7ca0*/  BSYNC B0 ;  /* 0x0000000000007941 */ /* 0x000fea0003800000 */
.L_x_2338:
[----:B------:R-:W-:-:S04]  /*7cb0*/  LOP3.LUT R18, R18, 0x80000000, RZ, 0xc0, !PT ;  /* 0x8000000012127812 */ /* 0x000fc800078ec0ff */
[----:B------:R-:W-:-:S04]  /*7cc0*/  SHF.R.U32.HI R3, RZ, 0x18, R18 ;  /* 0x00000018ff037819 */ /* 0x000fc80000011612 */
[----:B------:R-:W-:-:S05]  /*7cd0*/  LOP3.LUT R3, R0, R3, RZ, 0xfc, !PT ;  /* 0x0000000300037212 */ /* 0x000fca00078efcff */
[----:B------:R0:W-:Y:S01]  /*7ce0*/  STG.E.U8 desc[UR36][R8.64], R3 ;  /* 0x0000000308007986 */ /* 0x0001e2000c101124 */
[----:B------:R-:W-:Y:S05]  /*7cf0*/  BRA `(.L_x_2319) ;  /* 0x00000004009c7947 */ /* 0x000fea0003800000 */
.L_x_2334:
[----:B------:R-:W-:-:S05]  /*7d00*/  F2FP.BF16.F32.PACK_AB R18, RZ, R18 ;  /* 0x00000012ff12723e */ /* 0x000fca00000010ff */
[----:B------:R0:W-:Y:S01]  /*7d10*/  STG.E.U16 desc[UR36][R8.64], R18 ;  /* 0x0000001208007986 */ /* 0x0001e2000c101524 */
[----:B------:R-:W-:Y:S05]  /*7d20*/  BRA `(.L_x_2319) ;  /* 0x0000000400907947 */ /* 0x000fea0003800000 */
.L_x_2331:
        /* <DEDUP_REMOVED lines=11> */
.L_x_2343:
        /* <DEDUP_REMOVED lines=16> */
.L_x_2346:
[----:B------:R-:W-:-:S04]  /*7ee0*/  LOP3.LUT R18, R18, 0x80000000, RZ, 0xc0, !PT ;  /* 0x8000000012127812 */ /* 0x000fc800078ec0ff */
[----:B------:R-:W-:-:S04]  /*7ef0*/  SHF.R.U32.HI R3, RZ, 0x18, R18 ;  /* 0x00000018ff037819 */ /* 0x000fc80000011612 */
[----:B------:R-:W-:-:S04]  /*7f00*/  LOP3.LUT R0, R0, R3, RZ, 0xfc, !PT ;  /* 0x0000000300007212 */ /* 0x000fc800078efcff */
[----:B------:R-:W-:-:S07]  /*7f10*/  PRMT R4, R0, 0x7610, R4 ;  /* 0x0000761000047816 */ /* 0x000fce0000000004 */
.L_x_2345:
[----:B------:R-:W-:Y:S05]  /*7f20*/  BSYNC B0 ;  /* 0x0000000000007941 */ /* 0x000fea0003800000 */
.L_x_2344:
[----:B------:R0:W-:Y:S01]  /*7f30*/  STG.E.U8 desc[UR36][R8.64], R4 ;  /* 0x0000000408007986 */ /* 0x0001e2000c101124 */
[----:B------:R-:W-:Y:S05]  /*7f40*/  BRA `(.L_x_2319) ;  /* 0x0000000400087947 */ /* 0x000fea0003800000 */
.L_x_2342:
        /* <DEDUP_REMOVED lines=16> */
.L_x_2349:
[----:B------:R-:W-:-:S04]  /*8050*/  LOP3.LUT R18, R18, 0x80000000, RZ, 0xc0, !PT ;  /* 0x8000000012127812 */ /* 0x000fc800078ec0ff */
[----:B------:R-:W-:-:S04]  /*8060*/  SHF.R.U32.HI R3, RZ, 0x18, R18 ;  /* 0x00000018ff037819 */ /* 0x000fc80000011612 */
[----:B------:R-:W-:-:S04]  /*8070*/  LOP3.LUT R0, R0, R3, RZ, 0xfc, !PT ;  /* 0x0000000300007212 */ /* 0x000fc800078efcff */
[----:B------:R-:W-:-:S07]  /*8080*/  PRMT R4, R0, 0x7610, R4 ;  /* 0x0000761000047816 */ /* 0x000fce0000000004 */
.L_x_2348:
[----:B------:R-:W-:Y:S05]  /*8090*/  BSYNC B0 ;  /* 0x0000000000007941 */ /* 0x000fea0003800000 */
.L_x_2347:
[----:B------:R0:W-:Y:S01]  /*80a0*/  STG.E.U8 desc[UR36][R8.64], R4 ;  /* 0x0000000408007986 */ /* 0x0001e2000c101124 */
[----:B------:R-:W-:Y:S05]  /*80b0*/  BRA `(.L_x_2319) ;  /* 0x0000000000ac7947 */ /* 0x000fea0003800000 */
.L_x_2341:
        /* <DEDUP_REMOVED lines=21> */
.L_x_2324:
        /* <DEDUP_REMOVED lines=16> */
.L_x_2352:
[----:B------:R-:W-:Y:S05]  /*8310*/  BRA `(.L_x_2319) ;  /* 0x0000000000147947 */ /* 0x000fea0003800000 */
.L_x_2351:
[----:B------:R-:W0:Y:S02]  /*8320*/  F2I.U64.TRUNC R18, R18 ;  /* 0x0000001200127311 */ /* 0x000e24000020d800 */
[----:B0-----:R0:W-:Y:S01]  /*8330*/  STG.E.64 desc[UR36][R8.64], R18 ;  /* 0x0000001208007986 */ /* 0x0011e2000c101b24 */
[----:B------:R-:W-:Y:S05]  /*8340*/  BRA `(.L_x_2319) ;  /* 0x0000000000087947 */ /* 0x000fea0003800000 */
.L_x_2350:
[----:B------:R-:W0:Y:S02]  /*8350*/  F2I.FTZ.U32.TRUNC.NTZ R3, R18 ;  /* 0x0000001200037305 */ /* 0x000e24000021f000 */
[----:B0-----:R0:W-:Y:S02]  /*8360*/  STG.E desc[UR36][R8.64], R3 ;  /* 0x0000000308007986 */ /* 0x0011e4000c101924 */
.L_x_2319:
[----:B------:R-:W-:Y:S05]  /*8370*/  BSYNC B6 ;  /* 0x0000000000067941 */ /* 0x000fea0003800000 */
.L_x_2318:
        /* <DEDUP_REMOVED lines=24> */
.L_x_2358:
[----:B------:R-:W0:Y:S02]  /*8500*/  F2I.S64.TRUNC R22, R22 ;  /* 0x0000001600167311 */ /* 0x000e24000020d900 */
[----:B0-----:R-:W-:-:S05]  /*8510*/  IMAD.MOV.U32 R3, RZ, RZ, R22 ;  /* 0x000000ffff037224 */ /* 0x001fca00078e0016 */
[----:B------:R0:W-:Y:S01]  /*8520*/  STG.E.U8 desc[UR36][R8.64], R3 ;  /* 0x0000000308007986 */ /* 0x0001e2000c101124 */
[----:B------:R-:W-:Y:S05]  /*8530*/  BRA `(.L_x_2360) ;  /* 0x0000000c00407947 */ /* 0x000fea0003800000 */
.L_x_2357:
        /* <DEDUP_REMOVED lines=9> */
.L_x_2362:
[----:B------:R-:W0:Y:S02]  /*85d0*/  F2I.FTZ.TRUNC.NTZ R3, R22 ;  /* 0x0000001600037305 */ /* 0x000e24000021f100 */
[----:B0-----:R0:W-:Y:S01]  /*85e0*/  STG.E desc[UR36][R8.64], R3 ;  /* 0x0000000308007986 */ /* 0x0011e2000c101924 */
[----:B------:R-:W-:Y:S05]  /*85f0*/  BRA `(.L_x_2360) ;  /* 0x0000000c00107947 */ /* 0x000fea0003800000 */
.L_x_2361:
[----:B------:R-:W0:Y:S02]  /*8600*/  F2I.FTZ.TRUNC.NTZ R3, R22 ;  /* 0x0000001600037305 */ /* 0x000e24000021f100 */
[----:B0-----:R0:W-:Y:S01]  /*8610*/  STG.E.U16 desc[UR36][R8.64], R3 ;  /* 0x0000000308007986 */ /* 0x0011e2000c101524 */
[----:B------:R-:W-:Y:S05]  /*8620*/  BRA `(.L_x_2360) ;  /* 0x0000000c00047947 */ /* 0x000fea0003800000 */
.L_x_2356:
        /* <DEDUP_REMOVED lines=8> */
.L_x_2364:
[----:B------:R-:W-:-:S05]  /*86b0*/  F2FP.F16.F32.PACK_AB R22, RZ, R22 ;  /* 0x00000016ff16723e */ /* 0x000fca00000000ff */
[----:B------:R4:W-:Y:S01]  /*86c0*/  STG.E.U16 desc[UR36][R8.64], R22 ;  /* 0x0000001608007986 */ /* 0x0009e2000c101524 */
[----:B------:R-:W-:Y:S05]  /*86d0*/  BRA `(.L_x_2360) ;  /* 0x0000000800d87947 */ /* 0x000fea0003800000 */
.L_x_2363:
        /* <DEDUP_REMOVED lines=9> */
.L_x_2366:
[----:B------:R-:W-:-:S04]  /*8770*/  F2FP.F16.F32.PACK_AB R3, RZ, R22 ;  /* 0x00000016ff03723e */ /* 0x000fc800000000ff */
[----:B------:R-:W-:-:S05]  /*8780*/  PRMT R3, R3, 0x5410, RZ ;  /* 0x0000541003037816 */ /* 0x000fca00000000ff */
[----:B------:R2:W-:Y:S01]  /*8790*/  STG.E desc[UR36][R8.64], R3 ;  /* 0x0000000308007986 */ /* 0x0005e2000c101924 */
[----:B------:R-:W-:Y:S05]  /*87a0*/  BRA `(.L_x_2360) ;  /* 0x0000000800a47947 */ /* 0x000fea0003800000 */
.L_x_2365:
[----:B------:R-:W-:-:S06]  /*87b0*/  FMUL.FTZ R4, R22, 1 ;  /* 0x3f80000016047820 */ /* 0x000fcc0000410000 */
[----:B------:R-:W0:Y:S02]  /*87c0*/  F2F.F64.F32 R4, R4 ;  /* 0x0000000400047310 */ /* 0x000e240000201800 */
[----:B0-----:R0:W-:Y:S01]  /*87d0*/  STG.E.64 desc[UR36][R8.64], R4 ;  /* 0x0000000408007986 */ /* 0x0011e2000c101b24 */
[----:B------:R-:W-:Y:S05]  /*87e0*/  BRA `(.L_x_2360) ;  /* 0x0000000800947947 */ /* 0x000fea0003800000 */
.L_x_2355:
        /* <DEDUP_REMOVED lines=12> */
.L_x_2369:
[----:B------:R-:W-:Y:S01]  /*88b0*/  FMUL.FTZ R4, R22, 1 ;  /* 0x3f80000016047820 */ /* 0x000fe20000410000 */
[----:B------:R-:W-:-:S05]  /*88c0*/  CS2R R6, SRZ ;  /* 0x0000000000067805 */ /* 0x000fca000001ff00 */
[----:B------:R-:W0:Y:S02]  /*88d0*/  F2F.F64.F32 R4, R4 ;  /* 0x0000000400047310 */ /* 0x000e240000201800 */
[----:B0-----:R0:W-:Y:S01]  /*88e0*/  STG.E.128 desc[UR36][R8.64], R4 ;  /* 0x0000000408007986 */ /* 0x0011e2000c101d24 */
[----:B------:R-:W-:Y:S05]  /*88f0*/  BRA `(.L_x_2360) ;  /* 0x0000000800507947 */ /* 0x000fea0003800000 */
.L_x_2368:
        /* <DEDUP_REMOVED lines=20> */
.L_x_2373:
[----:B------:R-:W-:Y:S05]  /*8a40*/  BSYNC B0 ;  /* 0x0000000000007941 */ /* 0x000fea0003800000 */
.L_x_2372:
[----:B------:R-:W-:-:S05]  /*8a50*/  LOP3.LUT R5, R0, R5, RZ, 0xfc, !PT ;  /* 0x0000000500057212 */ /* 0x000fca00078efcff */
[----:B------:R0:W-:Y:S01]  /*8a60*/  STG.E.U8 desc[UR36][R8.64], R5 ;  /* 0x0000000508007986 */ /* 0x0001e2000c101124 */
[----:B------:R-:W-:Y:S05]  /*8a70*/  BRA `(.L_x_2360) ;  /* 0x0000000400f07947 */ /* 0x000fea0003800000 */
.L_x_2371:
        /* <DEDUP_REMOVED lines=12> */
.L_x_2375:
[----:B------:R-:W-:Y:S01]  /*8b40*/  IMAD.MOV.U32 R0, RZ, RZ, 0x7f ;  /* 0x0000007fff007424 */ /* 0x000fe200078e00ff */
[----:B------:R-:W-:-:S04]  /*8b50*/  ISETP.GT.U32.AND P0, PT, R4, 0x7f800000, PT ;  /* 0x7f8000000400780c */ /* 0x000fc80003f04070 */
[----:B------:R-:W-:-:S09]  /*8b60*/  SEL R0, R0, 0x7c, P0 ;  /* 0x0000007c00007807 */ /* 0x000fd20000000000 */
.L_x_2376:
[----:B------:R-:W-:Y:S05]  /*8b70*/  BSYNC B0 ;  /* 0x0000000000007941 */ /* 0x000fea0003800000 */
.L_x_2374:
[----:B------:R-:W-:-:S04]  /*8b80*/  LOP3.LUT R22, R22, 0x80000000, RZ, 0xc0, !PT ;  /* 0x8000000016167812 */ /* 0x000fc800078ec0ff */
[----:B------:R-:W-:-:S04]  /*8b90*/  SHF.R.U32.HI R3, RZ, 0x18, R22 ;  /* 0x00000018ff037819 */ /* 0x000fc80000011616 */
[----:B------:R-:W-:-:S05]  /*8ba0*/  LOP3.LUT R3, R0, R3, RZ, 0xfc, !PT ;  /* 0x0000000300037212 */ /* 0x000fca00078efcff */
[----:B------:R0:W-:Y:S01]  /*8bb0*/  STG.E.U8 desc[UR36][R8.64], R3 ;  /* 0x0000000308007986 */ /* 0x0001e2000c101124 */
[----:B------:R-:W-:Y:S05]  /*8bc0*/  BRA `(.L_x_2360) ;  /* 0x00000004009c7947 */ /* 0x000fea0003800000 */
.L_x_2370:
[----:B------:R-:W-:-:S05]  /*8bd0*/  F2FP.BF16.F32.PACK_AB R22, RZ, R22 ;  /* 0x00000016ff16723e */ /* 0x000fca00000010ff */
[----:B------:R0:W-:Y:S01]  /*8be0*/  STG.E.U16 desc[UR36][R8.64], R22 ;  /* 0x0000001608007986 */ /* 0x0001e2000c101524 */
[----:B------:R-:W-:Y:S05]  /*8bf0*/  BRA `(.L_x_2360) ;  /* 0x0000000400907947 */ /* 0x000fea0003800000 */
.L_x_2367:
        /* <DEDUP_REMOVED lines=11> */
.L_x_2379:
        /* <DEDUP_REMOVED lines=16> */
.L_x_2382:
[----:B------:R-:W-:-:S04]  /*8db0*/  LOP3.LUT R22, R22, 0x80000000, RZ, 0xc0, !PT ;  /* 0x8000000016167812 */ /* 0x000fc800078ec0ff */
[----:B------:R-:W-:-:S04]  /*8dc0*/  SHF.R.U32.HI R3, RZ, 0x18, R22 ;  /* 0x00000018ff037819 */ /* 0x000fc80000011616 */
[----:B------:R-:W-:-:S04]  /*8dd0*/  LOP3.LUT R0, R0, R3, RZ, 0xfc, !PT ;  /* 0x0000000300007212 */ /* 0x000fc800078efcff */
[----:B------:R-:W-:-:S07]  /*8de0*/  PRMT R4, R0, 0x7610, R4 ;  /* 0x0000761000047816 */ /* 0x000fce0000000004 */
.L_x_2381:
[----:B------:R-:W-:Y:S05]  /*8df0*/  BSYNC B0 ;  /* 0x0000000000007941 */ /* 0x000fea0003800000 */
.L_x_2380:
[----:B------:R0:W-:Y:S01]  /*8e00*/  STG.E.U8 desc[UR36][R8.64], R4 ;  /* 0x0000000408007986 */ /* 0x0001e2000c101124 */
[----:B------:R-:W-:Y:S05]  /*8e10*/  BRA `(.L_x_2360) ;  /* 0x0000000400087947 */ /* 0x000fea0003800000 */
.L_x_2378:
        /* <DEDUP_REMOVED lines=16> */
.L_x_2385:
[----:B------:R-:W-:-:S04]  /*8f20*/  LOP3.LUT R22, R22, 0x80000000, RZ, 0xc0, !PT ;  /* 0x8000000016167812 */ /* 0x000fc800078ec0ff */
[----:B------:R-:W-:-:S04]  /*8f30*/  SHF.R.U32.HI R3, RZ, 0x18, R22 ;  /* 0x00000018ff037819 */ /* 0x000fc80000011616 */
[----:B------:R-:W-:-:S04]  /*8f40*/  LOP3.LUT R0, R0, R3, RZ, 0xfc, !PT ;  /* 0x0000000300007212 */ /* 0x000fc800078efcff */
[----:B------:R-:W-:-:S07]  /*8f50*/  PRMT R4, R0, 0x7610, R4 ;  /* 0x0000761000047816 */ /* 0x000fce0000000004 */
.L_x_2384:
[----:B------:R-:W-:Y:S05]  /*8f60*/  BSYNC B0 ;  /* 0x0000000000007941 */ /* 0x000fea0003800000 */
.L_x_2383:
[----:B------:R0:W-:Y:S01]  /*8f70*/  STG.E.U8 desc[UR36][R8.64], R4 ;  /* 0x0000000408007986 */ /* 0x0001e2000c101124 */
[----:B------:R-:W-:Y:S05]  /*8f80*/  BRA `(.L_x_2360) ;  /* 0x0000000000ac7947 */ /* 0x000fea0003800000 */
.L_x_2377:
        /* <DEDUP_REMOVED lines=21> */
.L_x_2359:
        /* <DEDUP_REMOVED lines=16> */
.L_x_2388:
[----:B------:R-:W-:Y:S05]  /*91e0*/  BRA `(.L_x_2360) ;  /* 0x0000000000147947 */ /* 0x000fea0003800000 */
.L_x_2387:
[----:B------:R-:W0:Y:S02]  /*91f0*/  F2I.U64.TRUNC R22, R22 ;  /* 0x0000001600167311 */ /* 0x000e24000020d800 */
[----:B0-----:R0:W-:Y:S01]  /*9200*/  STG.E.64 desc[UR36][R8.64], R22 ;  /* 0x0000001608007986 */ /* 0x0011e2000c101b24 */
[----:B------:R-:W-:Y:S05]  /*9210*/  BRA `(.L_x_2360) ;  /* 0x0000000000087947 */ /* 0x000fea0003800000 */
.L_x_2386:
[----:B------:R-:W0:Y:S02]  /*9220*/  F2I.FTZ.U32.TRUNC.NTZ R3, R22 ;  /* 0x0000001600037305 */ /* 0x000e24000021f000 */
[----:B0-----:R0:W-:Y:S02]  /*9230*/  STG.E desc[UR36][R8.64], R3 ;  /* 0x0000000308007986 */ /* 0x0011e4000c101924 */
.L_x_2360:
        /* <DEDUP_REMOVED lines=24> */
.L_x_2392:
[----:B------:R-:W0:Y:S02]  /*93c0*/  F2I.S64.TRUNC R24, R24 ;  /* 0x0000001800187311 */ /* 0x000e24000020d900 */
[----:B0-----:R-:W-:-:S05]  /*93d0*/  IMAD.MOV.U32 R3, RZ, RZ, R24 ;  /* 0x000000ffff037224 */ /* 0x001fca00078e0018 */
[----:B------:R0:W-:Y:S01]  /*93e0*/  STG.E.U8 desc[UR36][R8.64], R3 ;  /* 0x0000000308007986 */ /* 0x0001e2000c101124 */
[----:B------:R-:W-:Y:S05]  /*93f0*/  BRA `(.L_x_2394) ;  /* 0x0000000c00407947 */ /* 0x000fea0003800000 */
.L_x_2391:
        /* <DEDUP_REMOVED lines=9> */
.L_x_2396:
[----:B------:R-:W0:Y:S02]  /*9490*/  F2I.FTZ.TRUNC.NTZ R3, R24 ;  /* 0x0000001800037305 */ /* 0x000e24000021f100 */
[----:B0-----:R0:W-:Y:S01]  /*94a0*/  STG.E desc[UR36][R8.64], R3 ;  /* 0x0000000308007986 */ /* 0x0011e2000c101924 */
[----:B------:R-:W-:Y:S05]  /*94b0*/  BRA `(.L_x_2394) ;  /* 0x0000000c00107947 */ /* 0x000fea0003800000 */
.L_x_2395:
[----:B------:R-:W0:Y:S02]  /*94c0*/  F2I.FTZ.TRUNC.NTZ R3, R24 ;  /* 0x0000001800037305 */ /* 0x000e24000021f100 */
[----:B0-----:R0:W-:Y:S01]  /*94d0*/  STG.E.U16 desc[UR36][R8.64], R3 ;  /* 0x0000000308007986 */ /* 0x0011e2000c101524 */
[----:B------:R-:W-:Y:S05]  /*94e0*/  BRA `(.L_x_2394) ;  /* 0x0000000c00047947 */ /* 0x000fea0003800000 */
.L_x_2390:
        /* <DEDUP_REMOVED lines=8> */
.L_x_2398:
[----:B------:R-:W-:-:S05]  /*9570*/  F2FP.F16.F32.PACK_AB R24, RZ, R24 ;  /* 0x00000018ff18723e */ /* 0x000fca00000000ff */
[----:B------:R0:W-:Y:S01]  /*9580*/  STG.E.U16 desc[UR36][R8.64], R24 ;  /* 0x0000001808007986 */ /* 0x0001e2000c101524 */
[----:B------:R-:W-:Y:S05]  /*9590*/  BRA `(.L_x_2394) ;  /* 0x0000000800d87947 */ /* 0x000fea0003800000 */
.L_x_2397:
        /* <DEDUP_REMOVED lines=9> */
.L_x_2400:
[----:B------:R-:W-:-:S04]  /*9630*/  F2FP.F16.F32.PACK_AB R3, RZ, R24 ;  /* 0x00000018ff03723e */ /* 0x000fc800000000ff */
[----:B------:R-:W-:-:S05]  /*9640*/  PRMT R3, R3, 0x5410, RZ ;  /* 0x0000541003037816 */ /* 0x000fca00000000ff */
[----:B------:R0:W-:Y:S01]  /*9650*/  STG.E desc[UR36][R8.64], R3 ;  /* 0x0000000308007986 */ /* 0x0001e2000c101924 */
[----:B------:R-:W-:Y:S05]  /*9660*/  BRA `(.L_x_2394) ;  /* 0x0000000800a47947 */ /* 0x000fea0003800000 */
.L_x_2399:
[----:B------:R-:W-:-:S06]  /*9670*/  FMUL.FTZ R4, R24, 1 ;  /* 0x3f80000018047820 */ /* 0x000fcc0000410000 */
[----:B------:R-:W0:Y:S02]  /*9680*/  F2F.F64.F32 R4, R4 ;  /* 0x0000000400047310 */ /* 0x000e240000201800 */
[----:B0-----:R0:W-:Y:S01]  /*9690*/  STG.E.64 desc[UR36][R8.64], R4 ;  /* 0x0000000408007986 */ /* 0x0011e2000c101b24 */
[----:B------:R-:W-:Y:S05]  /*96a0*/  BRA `(.L_x_2394) ;  /* 0x0000000800947947 */ /* 0x000fea0003800000 */
.L_x_2389:
        /* <DEDUP_REMOVED lines=12> */
.L_x_2403:
[----:B------:R-:W-:Y:S01]  /*9770*/  FMUL.FTZ R4, R24, 1 ;  /* 0x3f80000018047820 */ /* 0x000fe20000410000 */
[----:B------:R-:W-:-:S05]  /*9780*/  CS2R R6, SRZ ;  /* 0x0000000000067805 */ /* 0x000fca000001ff00 */
[----:B------:R-:W0:Y:S02]  /*9790*/  F2F.F64.F32 R4, R4 ;  /* 0x0000000400047310 */ /* 0x000e240000201800 */
[----:B0-----:R0:W-:Y:S01]  /*97a0*/  STG.E.128 desc[UR36][R8.64], R4 ;  /* 0x0000000408007986 */ /* 0x0011e2000c101d24 */
[----:B------:R-:W-:Y:S05]  /*97b0*/  BRA `(.L_x_2394) ;  /* 0x0000000800507947 */ /* 0x000fea0003800000 */
.L_x_2402:
        /* <DEDUP_REMOVED lines=20> */
.L_x_2407:
[----:B------:R-:W-:Y:S05]  /*9900*/  BSYNC B0 ;  /* 0x0000000000007941 */ /* 0x000fea0003800000 */
.L_x_2406:
[----:B------:R-:W-:-:S05]  /*9910*/  LOP3.LUT R5, R0, R5, RZ, 0xfc, !PT ;  /* 0x0000000500057212 */ /* 0x000fca00078efcff */
[----:B------:R0:W-:Y:S01]  /*9920*/  STG.E.U8 desc[UR36][R8.64], R5 ;  /* 0x0000000508007986 */ /* 0x0001e2000c101124 */
[----:B------:R-:W-:Y:S05]  /*9930*/  BRA `(.L_x_2394) ;  /* 0x0000000400f07947 */ /* 0x000fea0003800000 */
.L_x_2405:
        /* <DEDUP_REMOVED lines=12> */
.L_x_2409:
[----:B------:R-:W-:Y:S01]  /*9a00*/  IMAD.MOV.U32 R0, RZ, RZ, 0x7f ;  /* 0x0000007fff007424 */ /* 0x000fe200078e00ff */
[----:B------:R-:W-:-:S04]  /*9a10*/  ISETP.GT.U32.AND P0, PT, R4, 0x7f800000, PT ;  /* 0x7f8000000400780c */ /* 0x000fc80003f04070 */
[----:B------:R-:W-:-:S09]  /*9a20*/  SEL R0, R0, 0x7c, P0 ;  /* 0x0000007c00007807 */ /* 0x000fd20000000000 */
.L_x_2410:
[----:B------:R-:W-:Y:S05]  /*9a30*/  BSYNC B0 ;  /* 0x0000000000007941 */ /* 0x000fea0003800000 */
.L_x_2408:
[----:B------:R-:W-:-:S04]  /*9a40*/  LOP3.LUT R24, R24, 0x80000000, RZ, 0xc0, !PT ;  /* 0x8000000018187812 */ /* 0x000fc800078ec0ff */
[----:B------:R-:W-:-:S04]  /*9a50*/  SHF.R.U32.HI R3, RZ, 0x18, R24 ;  /* 0x00000018ff037819 */ /* 0x000fc80000011618 */
[----:B------:R-:W-:-:S05]  /*9a60*/  LOP3.LUT R3, R0, R3, RZ, 0xfc, !PT ;  /* 0x0000000300037212 */ /* 0x000fca00078efcff */
[----:B------:R0:W-:Y:S01]  /*9a70*/  STG.E.U8 desc[UR36][R8.64], R3 ;  /* 0x0000000308007986 */ /* 0x0001e2000c101124 */
[----:B------:R-:W-:Y:S05]  /*9a80*/  BRA `(.L_x_2394) ;  /* 0x00000004009c7947 */ /* 0x000fea0003800000 */
.L_x_2404:
[----:B------:R-:W-:-:S05]  /*9a90*/  F2FP.BF16.F32.PACK_AB R24, RZ, R24 ;  /* 0x00000018ff18723e */ /* 0x000fca00000010ff */
[----:B------:R0:W-:Y:S01]  /*9aa0*/  STG.E.U16 desc[UR36][R8.64], R24 ;  /* 0x0000001808007986 */ /* 0x0001e2000c101524 */
[----:B------:R-:W-:Y:S05]  /*9ab0*/  BRA `(.L_x_2394) ;  /* 0x0000000400907947 */ /* 0x000fea0003800000 */
.L_x_2401:
        /* <DEDUP_REMOVED lines=11> */
.L_x_2413:
        /* <DEDUP_REMOVED lines=16> */
.L_x_2416:
[----:B------:R-:W-:-:S04]  /*9c70*/  LOP3.LUT R24, R24, 0x80000000, RZ, 0xc0, !PT ;  /* 0x8000000018187812 */ /* 0x000fc800078ec0ff */
[----:B------:R-:W-:-:S04]  /*9c80*/  SHF.R.U32.HI R3, RZ, 0x18, R24 ;  /* 0x00000018ff037819 */ /* 0x000fc80000011618 */
[----:B------:R-:W-:-:S04]  /*9c90*/  LOP3.LUT R0, R0, R3, RZ, 0xfc, !PT ;  /* 0x0000000300007212 */ /* 0x000fc800078efcff */
[----:B------:R-:W-:-:S07]  /*9ca0*/  PRMT R4, R0, 0x7610, R4 ;  /* 0x0000761000047816 */ /* 0x000fce0000000004 */
.L_x_2415:
[----:B------:R-:W-:Y:S05]  /*9cb0*/  BSYNC B0 ;  /* 0x0000000000007941 */ /* 0x000fea0003800000 */
.L_x_2414:
[----:B------:R0:W-:Y:S01]  /*9cc0*/  STG.E.U8 desc[UR36][R8.64], R4 ;  /* 0x0000000408007986 */ /* 0x0001e2000c101124 */
[----:B------:R-:W-:Y:S05]  /*9cd0*/  BRA `(.L_x_2394) ;  /* 0x0000000400087947 */ /* 0x000fea0003800000 */
.L_x_2412:
        /* <DEDUP_REMOVED lines=16> */
.L_x_2419:
[----:B------:R-:W-:-:S04]  /*9de0*/  LOP3.LUT R24, R24, 0x80000000, RZ, 0xc0, !PT ;  /* 0x8000000018187812 */ /* 0x000fc800078ec0ff */
[----:B------:R-:W-:-:S04]  /*9df0*/  SHF.R.U32.HI R3, RZ, 0x18, R24 ;  /* 0x00000018ff037819 */ /* 0x000fc80000011618 */
[----:B------:R-:W-:-:S04]  /*9e00*/  LOP3.LUT R0, R0, R3, RZ, 0xfc, !PT ;  /* 0x0000000300007212 */ /* 0x000fc800078efcff */
[----:B------:R-:W-:-:S07]  /*9e10*/  PRMT R4, R0, 0x7610, R4 ;  /* 0x0000761000047816 */ /* 0x000fce0000000004 */
.L_x_2418:
[----:B------:R-:W-:Y:S05]  /*9e20*/  BSYNC B0 ;  /* 0x0000000000007941 */ /* 0x000fea0003800000 */
.L_x_2417:
[----:B------:R3:W-:Y:S01]  /*9e30*/  STG.E.U8 desc[UR36][R8.64], R4 ;  /* 0x0000000408007986 */ /* 0x0007e2000c101124 */
[----:B------:R-:W-:Y:S05]  /*9e40*/  BRA `(.L_x_2394) ;  /* 0x0000000000ac7947 */ /* 0x000fea0003800000 */
.L_x_2411:
        /* <DEDUP_REMOVED lines=21> */
.L_x_2393:
        /* <DEDUP_REMOVED lines=16> */
.L_x_2422:
[----:B------:R-:W-:Y:S05]  /*a0a0*/  BRA `(.L_x_2394) ;  /* 0x0000000000147947 */ /* 0x000fea0003800000 */
.L_x_2421:
[----:B------:R-:W0:Y:S02]  /*a0b0*/  F2I.U64.TRUNC R24, R24 ;  /* 0x0000001800187311 */ /* 0x000e24000020d800 */
[----:B0-----:R2:W-:Y:S01]  /*a0c0*/  STG.E.64 desc[UR36][R8.64], R24 ;  /* 0x0000001808007986 */ /* 0x0015e2000c101b24 */
[----:B------:R-:W-:Y:S05]  /*a0d0*/  BRA `(.L_x_2394) ;  /* 0x0000000000087947 */ /* 0x000fea0003800000 */
.L_x_2420:
[----:B------:R-:W0:Y:S02]  /*a0e0*/  F2I.FTZ.U32.TRUNC.NTZ R3, R24 ;  /* 0x0000001800037305 */ /* 0x000e24000021f000 */
[----:B0-----:R0:W-:Y:S02]  /*a0f0*/  STG.E desc[UR36][R8.64], R3 ;  /* 0x0000000308007986 */ /* 0x0011e4000c101924 */
.L_x_2394:
[----:B------:R-:W-:-:S07]  /*a100*/  VIADD R27, R27, 0x80 ;  /* 0x000000801b1b7836 */ /* 0x000fce0000000000 */
.L_x_2354:
[----:B------:R-:W-:Y:S05]  /*a110*/  BSYNC B6 ;  /* 0x0000000000067941 */ /* 0x000fea0003800000 */
.L_x_2353:
[----:B------:R-:W-:-:S13]  /*a120*/  ISETP.GE.AND P0, PT, R27, R26, PT ;  /* 0x0000001a1b00720c */ /* 0x000fda0003f06270 */
[----:B------:R-:W-:Y:S05]  /*a130*/  @P0 EXIT ;  /* 0x000000000000094d */ /* 0x000fea0003800000 */
[----:B0--3--:R-:W0:Y:S01]  /*a140*/  LDC.64 R4, c[0x0][0x228] ;  /* 0x00008a00ff047b82 */ /* 0x009e220000000a00 */
[----:B------:R-:W-:Y:S01]  /*a150*/  PRMT R0, R17, 0x9910, RZ ;  /* 0x0000991011007816 */ /* 0x000fe200000000ff */
[----:B------:R-:W-:Y:S01]  /*a160*/  IMAD R2, R2, 0x200, R27 ;  /* 0x0000020002027824 */ /* 0x000fe200078e021b */
[----:B------:R-:W-:Y:S02]  /*a170*/  ULDC UR4, c[0x0][0x254] ;  /* 0x0000950000047ab9 */ /* 0x000fe40000000800 */
[----:B------:R-:W-:Y:S01]  /*a180*/  ISETP.GT.AND P1, PT, R0, 0x9, PT ;  /* 0x000000090000780c */ /* 0x000fe20003f24270 */
[----:B-12-4-:R-:W-:-:S05]  /*a190*/  IMAD R3, R2, UR4, RZ ;  /* 0x0000000402037c24 */ /* 0x016fca000f8e02ff */
        /* <DEDUP_REMOVED lines=14> */
.L_x_2426:
[----:B------:R-:W0:Y:S02]  /*a280*/  F2I.S64.TRUNC R16, R16 ;  /* 0x0000001000107311 */ /* 0x000e24000020d900 */
[----:B0-----:R-:W-:-:S05]  /*a290*/  IMAD.MOV.U32 R5, RZ, RZ, R16 ;  /* 0x000000ffff057224 */ /* 0x001fca00078e0010 */
[----:B------:R-:W-:Y:S01]  /*a2a0*/  STG.E.U8 desc[UR36][R2.64], R5 ;  /* 0x0000000502007986 */ /* 0x000fe2000c101124 */
[----:B------:R-:W-:Y:S05]  /*a2b0*/  EXIT ;  /* 0x000000000000794d */ /* 0x000fea0003800000 */
.L_x_2425:
        /* <DEDUP_REMOVED lines=9> */
.L_x_2429:
[----:B------:R-:W0:Y:S02]  /*a350*/  F2I.FTZ.TRUNC.NTZ R5, R16 ;  /* 0x0000001000057305 */ /* 0x000e24000021f100 */
[----:B0-----:R-:W-:Y:S01]  /*a360*/  STG.E desc[UR36][R2.64], R5 ;  /* 0x0000000502007986 */ /* 0x001fe2000c101924 */
[----:B------:R-:W-:Y:S05]  /*a370*/  EXIT ;  /* 0x000000000000794d */ /* 0x000fea0003800000 */
.L_x_2428:
[----:B------:R-:W0:Y:S02]  /*a380*/  F2I.FTZ.TRUNC.NTZ R5, R16 ;  /* 0x0000001000057305 */ /* 0x000e24000021f100 */
[----:B0-----:R-:W-:Y:S01]  /*a390*/  STG.E.U16 desc[UR36][R2.64], R5 ;  /* 0x0000000502007986 */ /* 0x001fe2000c101524 */
[----:B------:R-:W-:Y:S05]  /*a3a0*/  EXIT ;  /* 0x000000000000794d */ /* 0x000fea0003800000 */
.L_x_2424:
        /* <DEDUP_REMOVED lines=8> */
.L_x_2431:
[----:B------:R-:W-:-:S05]  /*a430*/  F2FP.F16.F32.PACK_AB R16, RZ, R16 ;  /* 0x00000010ff10723e */ /* 0x000fca00000000ff */
[----:B------:R-:W-:Y:S01]  /*a440*/  STG.E.U16 desc[UR36][R2.64], R16 ;  /* 0x0000001002007986 */ /* 0x000fe2000c101524 */
[----:B------:R-:W-:Y:S05]  /*a450*/  EXIT ;  /* 0x000000000000794d */ /* 0x000fea0003800000 */
.L_x_2430:
        /* <DEDUP_REMOVED lines=9> */
.L_x_2433:
[----:B------:R-:W-:-:S04]  /*a4f0*/  F2FP.F16.F32.PACK_AB R5, RZ, R16 ;  /* 0x00000010ff05723e */ /* 0x000fc800000000ff */
[----:B------:R-:W-:-:S05]  /*a500*/  PRMT R5, R5, 0x5410, RZ ;  /* 0x0000541005057816 */ /* 0x000fca00000000ff */
[----:B------:R-:W-:Y:S01]  /*a510*/  STG.E desc[UR36][R2.64], R5 ;  /* 0x0000000502007986 */ /* 0x000fe2000c101924 */
[----:B------:R-:W-:Y:S05]  /*a520*/  EXIT ;  /* 0x000000000000794d */ /* 0x000fea0003800000 */
.L_x_2432:
[----:B------:R-:W-:-:S06]  /*a530*/  FMUL.FTZ R4, R16, 1 ;  /* 0x3f80000010047820 */ /* 0x000fcc0000410000 */
[----:B------:R-:W0:Y:S02]  /*a540*/  F2F.F64.F32 R4, R4 ;  /* 0x0000000400047310 */ /* 0x000e240000201800 */
[----:B0-----:R-:W-:Y:S01]  /*a550*/  STG.E.64 desc[UR36][R2.64], R4 ;  /* 0x0000000402007986 */ /* 0x001fe2000c101b24 */
[----:B------:R-:W-:Y:S05]  /*a560*/  EXIT ;  /* 0x000000000000794d */ /* 0x000fea0003800000 */
.L_x_2423:
        /* <DEDUP_REMOVED lines=12> */
.L_x_2436:
[----:B------:R-:W-:Y:S01]  /*a630*/  FMUL.FTZ R4, R16, 1 ;  /* 0x3f80000010047820 */ /* 0x000fe20000410000 */
[----:B------:R-:W-:-:S05]  /*a640*/  CS2R R6, SRZ ;  /* 0x0000000000067805 */ /* 0x000fca000001ff00 */
[----:B------:R-:W0:Y:S02]  /*a650*/  F2F.F64.F32 R4, R4 ;  /* 0x0000000400047310 */ /* 0x000e240000201800 */
[----:B0-----:R-:W-:Y:S01]  /*a660*/  STG.E.128 desc[UR36][R2.64], R4 ;  /* 0x0000000402007986 */ /* 0x001fe2000c101d24 */
[----:B------:R-:W-:Y:S05]  /*a670*/  EXIT ;  /* 0x000000000000794d */ /* 0x000fea0003800000 */
.L_x_2435:
        /* <DEDUP_REMOVED lines=20> */
.L_x_2440:
[----:B------:R-:W-:Y:S05]  /*a7c0*/  BSYNC B0 ;  /* 0x0000000000007941 */ /* 0x000fea0003800000 */
.L_x_2439:
[----:B------:R-:W-:-:S05]  /*a7d0*/  LOP3.LUT R7, R0, R7, RZ, 0xfc, !PT ;  /* 0x0000000700077212 */ /* 0x000fca00078efcff */
[----:B------:R-:W-:Y:S01]  /*a7e0*/  STG.E.U8 desc[UR36][R2.64], R7 ;  /* 0x0000000702007986 */ /* 0x000fe2000c101124 */
[----:B------:R-:W-:Y:S05]  /*a7f0*/  EXIT ;  /* 0x000000000000794d */ /* 0x000fea0003800000 */
.L_x_2438:
[----:B------:R-:W-:Y:S01]  /*a800*/  LOP3.LUT R4, R16, 0x7fffffff, RZ, 0xc0, !PT ;  /* 0x7fffffff10047812 */ /* 0x000fe200078ec0ff */
[----:B------:R-:W-:Y:S03]  /*a810*/  BSSY B0, `(.L_x_2441) ;  /* 0x000000e000007945 */ /* 0x000fe60003800000 */
        /* <DEDUP_REMOVED lines=10> */
.L_x_2442:
[----:B------:R-:W-:Y:S01]  /*a8c0*/  IMAD.MOV.U32 R0, RZ, RZ, 0x7f ;  /* 0x0000007fff007424 */ /* 0x000fe200078e00ff */
[----:B------:R-:W-:-:S04]  /*a8d0*/  ISETP.GT.U32.AND P0, PT, R4, 0x7f800000, PT ;  /* 0x7f8000000400780c */ /* 0x000fc80003f04070 */
[----:B------:R-:W-:-:S09]  /*a8e0*/  SEL R0, R0, 0x7c, P0 ;  /* 0x0000007c00007807 */ /* 0x000fd20000000000 */
.L_x_2443:
[----:B------:R-:W-:Y:S05]  /*a8f0*/  BSYNC B0 ;  /* 0x0000000000007941 */ /* 0x000fea0003800000 */
.L_x_2441:
[----:B------:R-:W-:-:S04]  /*a900*/  LOP3.LUT R16, R16, 0x80000000, RZ, 0xc0, !PT ;  /* 0x8000000010107812 */ /* 0x000fc800078ec0ff */
[----:B------:R-:W-:-:S04]  /*a910*/  SHF.R.U32.HI R5, RZ, 0x18, R16 ;  /* 0x00000018ff057819 */ /* 0x000fc80000011610 */
[----:B------:R-:W-:-:S05]  /*a920*/  LOP3.LUT R5, R0, R5, RZ, 0xfc, !PT ;  /* 0x0000000500057212 */ /* 0x000fca00078efcff */
[----:B------:R-:W-:Y:S01]  /*a930*/  STG.E.U8 desc[UR36][R2.64], R5 ;  /* 0x0000000502007986 */ /* 0x000fe2000c101124 */
[----:B------:R-:W-:Y:S05]  /*a940*/  EXIT ;  /* 0x000000000000794d */ /* 0x000fea0003800000 */
.L_x_2437:
[----:B------:R-:W-:-:S05]  /*a950*/  F2FP.BF16.F32.PACK_AB R16, RZ, R16 ;  /* 0x00000010ff10723e */ /* 0x000fca00000010ff */
[----:B------:R-:W-:Y:S01]  /*a960*/  STG.E.U16 desc[UR36][R2.64], R16 ;  /* 0x0000001002007986 */ /* 0x000fe2000c101524 */
[----:B------:R-:W-:Y:S05]  /*a970*/  EXIT ;  /* 0x000000000000794d */ /* 0x000fea0003800000 */
.L_x_2434:
        /* <DEDUP_REMOVED lines=11> */
.L_x_2446:
        /* <DEDUP_REMOVED lines=16> */
.L_x_2449:
[----:B------:R-:W-:-:S04]  /*ab30*/  LOP3.LUT R16, R16, 0x80000000, RZ, 0xc0, !PT ;  /* 0x8000000010107812 */ /* 0x000fc800078ec0ff */
[----:B------:R-:W-:-:S04]  /*ab40*/  SHF.R.U32.HI R5, RZ, 0x18, R16 ;  /* 0x00000018ff057819 */ /* 0x000fc80000011610 */
[----:B------:R-:W-:-:S04]  /*ab50*/  LOP3.LUT R4, R4, R5, RZ, 0xfc, !PT ;  /* 0x0000000504047212 */ /* 0x000fc800078efcff */
[----:B------:R-:W-:-:S07]  /*ab60*/  PRMT R0, R4, 0x7610, R0 ;  /* 0x0000761004007816 */ /* 0x000fce0000000000 */
.L_x_2448:
[----:B------:R-:W-:Y:S05]  /*ab70*/  BSYNC B0 ;  /* 0x0000000000007941 */ /* 0x000fea0003800000 */
.L_x_2447:
[----:B------:R-:W-:Y:S01]  /*ab80*/  STG.E.U8 desc[UR36][R2.64], R0 ;  /* 0x0000000002007986 */ /* 0x000fe2000c101124 */
[----:B------:R-:W-:Y:S05]  /*ab90*/  EXIT ;  /* 0x000000000000794d */ /* 0x000fea0003800000 */
.L_x_2445:
        /* <DEDUP_REMOVED lines=16> */
.L_x_2452:
[----:B------:R-:W-:-:S04]  /*aca0*/  LOP3.LUT R16, R16, 0x80000000, RZ, 0xc0, !PT ;  /* 0x8000000010107812 */ /* 0x000fc800078ec0ff */
[----:B------:R-:W-:-:S04]  /*acb0*/  SHF.R.U32.HI R5, RZ, 0x18, R16 ;  /* 0x00000018ff057819 */ /* 0x000fc80000011610 */
[----:B------:R-:W-:-:S04]  /*acc0*/  LOP3.LUT R4, R4, R5, RZ, 0xfc, !PT ;  /* 0x0000000504047212 */ /* 0x000fc800078efcff */
[----:B------:R-:W-:-:S07]  /*acd0*/  PRMT R0, R4, 0x7610, R0 ;  /* 0x0000761004007816 */ /* 0x000fce0000000000 */
.L_x_2451:
[----:B------:R-:W-:Y:S05]  /*ace0*/  BSYNC B0 ;  /* 0x0000000000007941 */ /* 0x000fea0003800000 */
.L_x_2450:
[----:B------:R-:W-:Y:S01]  /*acf0*/  STG.E.U8 desc[UR36][R2.64], R0 ;  /* 0x0000000002007986 */ /* 0x000fe2000c101124 */
[----:B------:R-:W-:Y:S05]  /*ad00*/  EXIT ;  /* 0x000000000000794d */ /* 0x000fea0003800000 */
.L_x_2444:
        /* <DEDUP_REMOVED lines=21> */
.L_x_2427:
        /* <DEDUP_REMOVED lines=16> */
.L_x_2455:
[----:B------:R-:W-:Y:S05]  /*af60*/  EXIT ;  /* 0x000000000000794d */ /* 0x000fea0003800000 */
.L_x_2454:
[----:B------:R-:W0:Y:S02]  /*af70*/  F2I.U64.TRUNC R16, R16 ;  /* 0x0000001000107311 */ /* 0x000e24000020d800 */
[----:B0-----:R-:W-:Y:S01]  /*af80*/  STG.E.64 desc[UR36][R2.64], R16 ;  /* 0x0000001002007986 */ /* 0x001fe2000c101b24 */
[----:B------:R-:W-:Y:S05]  /*af90*/  EXIT ;  /* 0x000000000000794d */ /* 0x000fea0003800000 */
.L_x_2453:
[----:B------:R-:W0:Y:S02]  /*afa0*/  F2I.FTZ.U32.TRUNC.NTZ R5, R16 ;  /* 0x0000001000057305 */ /* 0x000e24000021f000 */
[----:B0-----:R-:W-:Y:S01]  /*afb0*/  STG.E desc[UR36][R2.64], R5 ;  /* 0x0000000502007986 */ /* 0x001fe2000c101924 */
[----:B------:R-:W-:Y:S05]  /*afc0*/  EXIT ;  /* 0x000000000000794d */ /* 0x000fea0003800000 */
.L_x_2456:
        /* <DEDUP_REMOVED lines=11> */
.L_x_5693:


//--------------------- .text._ZN2at6native18elementwise_kernelILi128ELi2EZNS0_22gpu_kernel_impl_nocastIZZZNS0_66_GLOBAL__N__d53a5ca4_28_ActivationLeakyReluKernel_cu_f5210f67_355426leaky_relu_backward_kernelERNS_18TensorIteratorBaseERKN3c106ScalarEENKUlvE_clEvENKUlvE0_clEvEUlffE_EEvS5_RKT_EUliE_EEviT1_ --------------------------
	.section	.text._ZN2at6native18elementwise_kernelILi128ELi2EZNS0_22gpu_kernel_impl_nocastIZZZNS0_66_GLOBAL__N__d53a5ca4_28_ActivationLeakyReluKernel_cu_f5210f67_355426leaky_relu_backward_kernelERNS_18TensorIteratorBaseERKN3c106ScalarEENKUlvE_clEvENKUlvE0_clEvEUlffE_EEvS5_RKT_EUliE_EEviT1_,"ax",@progbits
	.align	128
        .global         _ZN2at6native18elementwise_kernelILi128ELi2EZNS0_22gpu_kernel_impl_nocastIZZZNS0_66_GLOBAL__N__d53a5ca4_28_ActivationLeakyReluKernel_cu_f5210f67_355426leaky_relu_backward_kernelERNS_18TensorIteratorBaseERKN3c106ScalarEENKUlvE_clEvENKUlvE0_clEvEUlffE_EEvS5_RKT_EUliE_EEviT1_
        .type           _ZN2at6native18elementwise_kernelILi128ELi2EZNS0_22gpu_kernel_impl_nocastIZZZNS0_66_GLOBAL__N__d53a5ca4_28_ActivationLeakyReluKernel_cu_f5210f67_355426leaky_relu_backward_kernelERNS_18TensorIteratorBaseERKN3c106ScalarEENKUlvE_clEvENKUlvE0_clEvEUlffE_EEvS5_RKT_EUliE_EEviT1_,@function
        .size           _ZN2at6native18elementwise_kernelILi128ELi2EZNS0_22gpu_kernel_impl_nocastIZZZNS0_66_GLOBAL__N__d53a5ca4_28_ActivationLeakyReluKernel_cu_f5210f67_355426leaky_relu_backward_kernelERNS_18TensorIteratorBaseERKN3c106ScalarEENKUlvE_clEvENKUlvE0_clEvEUlffE_EEvS5_RKT_EUliE_EEviT1_,(.L_x_5694 - _ZN2at6native18elementwise_kernelILi128ELi2EZNS0_22gpu_kernel_impl_nocastIZZZNS0_66_GLOBAL__N__d53a5ca4_28_ActivationLeakyReluKernel_cu_f5210f67_355426leaky_relu_backward_kernelERNS_18TensorIteratorBaseERKN3c106ScalarEENKUlvE_clEvENKUlvE0_clEvEUlffE_EEvS5_RKT_EUliE_EEviT1_)
        .other          _ZN2at6native18elementwise_kernelILi128ELi2EZNS0_22gpu_kernel_impl_nocastIZZZNS0_66_GLOBAL__N__d53a5ca4_28_ActivationLeakyReluKernel_cu_f5210f67_355426leaky_relu_backward_kernelERNS_18TensorIteratorBaseERKN3c106ScalarEENKUlvE_clEvENKUlvE0_clEvEUlffE_EEvS5_RKT_EUliE_EEviT1_,@"STO_CUDA_ENTRY STV_DEFAULT"
_ZN2at6native18elementwise_kernelILi128ELi2EZNS0_22gpu_kernel_impl_nocastIZZZNS0_66_GLOBAL__N__d53a5ca4_28_ActivationLeakyReluKernel_cu_f5210f67_355426leaky_relu_backward_kernelERNS_18TensorIteratorBaseERKN3c106ScalarEENKUlvE_clEvENKUlvE0_clEvEUlffE_EEvS5_RKT_EUliE_EEviT1_:
.text._ZN2at6native18elementwise_kernelILi128ELi2EZNS0_22gpu_kernel_impl_nocastIZZZNS0_66_GLOBAL__N__d53a5ca4_28_ActivationLeakyReluKernel_cu_f5210f67_355426leaky_relu_backward_kernelERNS_18TensorIteratorBaseERKN3c106ScalarEENKUlvE_clEvENKUlvE0_clEvEUlffE_EEvS5_RKT_EUliE_EEviT1_:
[----:B------:R-:W-:Y:S01]  /*0000*/  LDC R1, c[0x0][0x28] ;  /* 0x00000a00ff017b82 */ /* 0x000fe20000000800 */
[----:B------:R-:W0:Y:S01]  /*0010*/  S2R R0, SR_CTAID.X ;  /* 0x0000000000007919 */ /* 0x000e220000002500 */
[----:B------:R-:W-:Y:S01]  /*0020*/  ULDC UR6, c[0x0][0x210] ;  /* 0x0000840000067ab9 */ /* 0x000fe20000000800 */
[----:B------:R-:W-:Y:S01]  /*0030*/  ULDC.64 UR4, c[0x0][0x208] ;  /* 0x0000820000047ab9 */ /* 0x000fe20000000a00 */
[----:B------:R-:W-:Y:S01]  /*0040*/  BSSY B0, `(.L_x_2457) ;  /* 0x0000177000007945 */ /* 0x000fe20003800000 */
[----:B------:R-:W0:Y:S02]  /*0050*/  S2R R3, SR_TID.X ;  /* 0x0000000000037919 */ /* 0x000e240000002100 */
[----:B0-----:R-:W-:-:S04]  /*0060*/  LEA R0, R0, R3, 0x8 ;  /* 0x0000000300007211 */ /* 0x001fc800078e40ff */
[----:B------:R-:W-:Y:S02]  /*0070*/  ISETP.GE.AND P0, PT, R0, UR6, PT ;  /* 0x0000000600007c0c */ /* 0x000fe4000bf06270 */
[----:B------:R-:W-:-:S11]  /*0080*/  MOV R9, R0 ;  /* 0x0000000000097202 */ /* 0x000fd60000000f00 */
[----:B------:R-:W-:Y:S05]  /*0090*/  @P0 BRA `(.L_x_2458) ;  /* 0x0000001400c40947 */ /* 0x000fea0003800000 */
[----:B------:R-:W0:Y:S01]  /*00a0*/  LDC R5, c[0x0][0x218] ;  /* 0x00008600ff057b82 */ /* 0x000e220000000800 */
[----:B------:R-:W-:Y:S01]  /*00b0*/  HFMA2.MMA R4, -RZ, RZ, 0, 0 ;  /* 0x00000000ff047435 */ /* 0x000fe200000001ff */
[----:B------:R-:W-:Y:S02]  /*00c0*/  CS2R R2, SRZ ;  /* 0x0000000000027805 */ /* 0x000fe4000001ff00 */
        /* <DEDUP_REMOVED lines=350> */
.L_x_2459:
[----:B------:R-:W-:Y:S01]  /*16b0*/  ULDC.64 UR8, c[0x0][0x480] ;  /* 0x0001200000087ab9 */ /* 0x000fe20000000a00 */
[----:B------:R-:W-:Y:S01]  /*16c0*/  ULDC UR7, c[0x0][0x490] ;  /* 0x0001240000077ab9 */ /* 0x000fe20000000800 */
[----:B------:R-:W-:-:S04]  /*16d0*/  IADD3 R4, P0, R4, UR8, RZ ;  /* 0x0000000804047c10 */ /* 0x000fc8000ff1e0ff */
[----:B------:R-:W-:Y:S01]  /*16e0*/  IADD3.X R5, RZ, UR9, RZ, P0, !PT ;  /* 0x00000009ff057c10 */ /* 0x000fe200087fe4ff */
[----:B------:R-:W-:-:S04]  /*16f0*/  ULDC.64 UR8, c[0x0][0x488] ;  /* 0x0001220000087ab9 */ /* 0x000fc80000000a00 */
[----:B------:R-:W2:Y:S01]  /*1700*/  LDG.E R4, desc[UR4][R4.64] ;  /* 0x0000000404047981 */ /* 0x000ea2000c1e1900 */
[----:B------:R-:W-:-:S04]  /*1710*/  IADD3 R6, P0, R2, UR8, RZ ;  /* 0x0000000802067c10 */ /* 0x000fc8000ff1e0ff */
[----:B------:R-:W-:Y:S01]  /*1720*/  IADD3.X R7, RZ, UR9, RZ, P0, !PT ;  /* 0x00000009ff077c10 */ /* 0x000fe200087fe4ff */
[----:B------:R-:W-:-:S04]  /*1730*/  ULDC.64 UR8, c[0x0][0x478] ;  /* 0x00011e0000087ab9 */ /* 0x000fc80000000a00 */
[----:B------:R-:W3:Y:S01]  /*1740*/  LDG.E R11, desc[UR4][R6.64] ;  /* 0x00000004060b7981 */ /* 0x000ee2000c1e1900 */
[----:B------:R-:W-:Y:S02]  /*1750*/  IADD3 R2, P1, R3, UR8, RZ ;  /* 0x0000000803027c10 */ /* 0x000fe4000ff3e0ff */
[----:B------:R-:W-:Y:S02]  /*1760*/  IADD3 R9, R0, 0x80, RZ ;  /* 0x0000008000097810 */ /* 0x000fe40007ffe0ff */
[----:B------:R-:W-:Y:S02]  /*1770*/  IADD3.X R3, RZ, UR9, RZ, P1, !PT ;  /* 0x00000009ff037c10 */ /* 0x000fe40008ffe4ff */
[----:B--2---:R-:W-:-:S13]  /*1780*/  FSETP.GT.FTZ.AND P0, PT, R4, RZ, PT ;  /* 0x000000ff0400720b */ /* 0x004fda0003f14000 */
[----:B---3--:R-:W-:-:S05]  /*1790*/  @!P0 FMUL.FTZ R11, R11, UR7 ;  /* 0x000000070b0b8c20 */ /* 0x008fca0008410000 */
[----:B------:R0:W-:Y:S02]  /*17a0*/  STG.E desc[UR4][R2.64], R11 ;  /* 0x0000000b02007986 */ /* 0x0001e4000c101904 */
.L_x_2458:
[----:B------:R-:W-:Y:S05]  /*17b0*/  BSYNC B0 ;  /* 0x0000000000007941 */ /* 0x000fea0003800000 */
.L_x_2457:
[----:B------:R-:W-:-:S13]  /*17c0*/  ISETP.GE.AND P0, PT, R9, UR6, PT ;  /* 0x0000000609007c0c */ /* 0x000fda000bf06270 */
[----:B------:R-:W-:Y:S05]  /*17d0*/  @P0 EXIT ;  /* 0x000000000000094d */ /* 0x000fea0003800000 */
[----:B------:R-:W1:Y:S01]  /*17e0*/  LDC R8, c[0x0][0x218] ;  /* 0x00008600ff087b82 */ /* 0x000e620000000800 */
[----:B------:R-:W-:Y:S01]  /*17f0*/  HFMA2.MMA R0, -RZ, RZ, 0, 0 ;  /* 0x00000000ff007435 */ /* 0x000fe200000001ff */
[----:B0-----:R-:W-:Y:S02]  /*1800*/  CS2R R2, SRZ ;  /* 0x0000000000027805 */ /* 0x001fe4000001ff00 */
[----:B-1----:R-:W-:-:S13]  /*1810*/  ISETP.NE.AND P0, PT, R8, RZ, PT ;  /* 0x000000ff0800720c */ /* 0x002fda0003f05270 */
[----:B------:R-:W-:Y:S05]  /*1820*/  @!P0 BRA `(.L_x_2460) ;  /* 0x0000001400708947 */ /* 0x000fea0003800000 */
[----:B------:R-:W-:Y:S01]  /*1830*/  MOV R2, RZ ;  /* 0x000000ff00027202 */ /* 0x000fe20000000f00 */
[----:B------:R-:W-:Y:S01]  /*1840*/  ULDC.64 UR6, c[0x0][0x220] ;  /* 0x0000880000067ab9 */ /* 0x000fe20000000a00 */
[----:B------:R-:W-:Y:S01]  /*1850*/  MOV R3, R9 ;  /* 0x0000000900037202 */ /* 0x000fe20000000f00 */
[----:B------:R-:W-:Y:S01]  /*1860*/  ULDC UR8, c[0x0][0x350] ;  /* 0x0000d40000087ab9 */ /* 0x000fe20000000800 */
[----:B------:R-:W-:Y:S01]  /*1870*/  ISETP.NE.AND P0, PT, R8, 0x1, PT ;  /* 0x000000010800780c */ /* 0x000fe20003f05270 */
        /* <DEDUP_REMOVED lines=326> */
[----:B------:R-:W-:-:S03]  /*2ce0*/  @P0 MOV R8, RZ ;  /* 0x000000ff00080202 */ /* 0x000fc60000000f00 */
[----:B------:R-:W1:Y:S08]  /*2cf0*/  @P0 LDC R13, c[0x0][0x33c] ;  /* 0x0000cf00ff0d0b82 */ /* 0x000e700000000800 */
[----:B------:R-:W2:Y:S08]  /*2d00*/  @P0 LDC.64 R6, c[0x0][0x468] ;  /* 0x00011a00ff060b82 */ /* 0x000eb00000000a00 */
[----:B------:R-:W3:Y:S01]  /*2d10*/  @P0 LDC R12, c[0x0][0x470] ;  /* 0x00011c00ff0c0b82 */ /* 0x000ee20000000800 */
[----:B0-----:R-:W-:-:S05]  /*2d20*/  @P0 IMAD.HI.U32 R4, R9, R10, R8 ;  /* 0x0000000a09040227 */ /* 0x001fca00078e0008 */
[----:B------:R-:W-:Y:S02]  /*2d30*/  @P0 SHF.R.U32.HI R4, RZ, R11, R4 ;  /* 0x0000000bff040219 */ /* 0x000fe40000011604 */
[----:B------:R-:W-:Y:S02]  /*2d40*/  IADD3 R11, -R9, RZ, RZ ;  /* 0x000000ff090b7210 */ /* 0x000fe40007ffe1ff */
[----:B------:R-:W-:-:S03]  /*2d50*/  @P0 IADD3 R8, -R4, RZ, RZ ;  /* 0x000000ff04080210 */ /* 0x000fc60007ffe1ff */
[----:B------:R-:W-:Y:S01]  /*2d60*/  IMAD R5, R11, UR8, R5 ;  /* 0x000000080b057c24 */ /* 0x000fe2000f8e0205 */
[----:B------:R-:W-:Y:S01]  /*2d70*/  ULDC.64 UR8, c[0x0][0x460] ;  /* 0x0001180000087ab9 */ /* 0x000fe20000000a00 */
[----:B-1----:R-:W-:Y:S02]  /*2d80*/  @P0 IMAD R9, R13, R8, R9 ;  /* 0x000000080d090224 */ /* 0x002fe400078e0209 */
[C---:B------:R-:W-:Y:S02]  /*2d90*/  IMAD R3, R5.reuse, UR6, R3 ;  /* 0x0000000605037c24 */ /* 0x040fe4000f8e0203 */
[C---:B------:R-:W-:Y:S02]  /*2da0*/  IMAD R2, R5.reuse, UR8, R2 ;  /* 0x0000000805027c24 */ /* 0x040fe4000f8e0202 */
[----:B------:R-:W-:Y:S02]  /*2db0*/  IMAD R0, R5, UR9, R0 ;  /* 0x0000000905007c24 */ /* 0x000fe4000f8e0200 */
[----:B--2---:R-:W-:-:S02]  /*2dc0*/  @P0 IMAD R3, R9, R6, R3 ;  /* 0x0000000609030224 */ /* 0x004fc400078e0203 */
[C---:B------:R-:W-:Y:S02]  /*2dd0*/  @P0 IMAD R2, R9.reuse, R7, R2 ;  /* 0x0000000709020224 */ /* 0x040fe400078e0202 */
[----:B---3--:R-:W-:-:S07]  /*2de0*/  @P0 IMAD R0, R9, R12, R0 ;  /* 0x0000000c09000224 */ /* 0x008fce00078e0200 */
.L_x_2460:
[----:B------:R-:W-:Y:S02]  /*2df0*/  ULDC.64 UR6, c[0x0][0x480] ;  /* 0x0001200000067ab9 */ /* 0x000fe40000000a00 */
        /* <DEDUP_REMOVED lines=8> */
[----:B------:R-:W-:Y:S01]  /*2e80*/  IADD3 R2, P1, R3, UR6, RZ ;  /* 0x0000000603027c10 */ /* 0x000fe2000ff3e0ff */
[----:B------:R-:W-:-:S03]  /*2e90*/  ULDC UR6, c[0x0][0x490] ;  /* 0x0001240000067ab9 */ /* 0x000fc60000000800 */
[----:B------:R-:W-:Y:S02]  /*2ea0*/  IADD3.X R3, RZ, UR7, RZ, P1, !PT ;  /* 0x00000007ff037c10 */ /* 0x000fe40008ffe4ff */
[----:B--2---:R-:W-:-:S13]  /*2eb0*/  FSETP.GT.FTZ.AND P0, PT, R4, RZ, PT ;  /* 0x000000ff0400720b */ /* 0x004fda0003f14000 */
[----:B---3--:R-:W-:-:S05]  /*2ec0*/  @!P0 FMUL.FTZ R9, R9, UR6 ;  /* 0x0000000609098c20 */ /* 0x008fca0008410000 */
[----:B------:R-:W-:Y:S01]  /*2ed0*/  STG.E desc[UR4][R2.64], R9 ;  /* 0x0000000902007986 */ /* 0x000fe2000c101904 */
[----:B------:R-:W-:Y:S05]  /*2ee0*/  EXIT ;  /* 0x000000000000794d */ /* 0x000fea0003800000 */
.L_x_2461:
        /* <DEDUP_REMOVED lines=9> */
.L_x_5694:


//--------------------- .text._ZN2at6native27unrolled_elementwise_kernelIZZZNS0_66_GLOBAL__N__d53a5ca4_28_ActivationLeakyReluKernel_cu_f5210f67_355426leaky_relu_backward_kernelERNS_18TensorIteratorBaseERKN3c106ScalarEENKUlvE_clEvENKUlvE0_clEvEUlffE_St5arrayIPcLm3EELi4E23TrivialOffsetCalculatorILi2EjESF_ILi1EjENS0_6memory15LoadWithoutCastENSI_16StoreWithoutCastEEEviT_T0_T2_T3_T4_T5_ --------------------------
	.section	.text._ZN2at6native27unrolled_elementwise_kernelIZZZNS0_66_GLOBAL__N__d53a5ca4_28_ActivationLeakyReluKernel_cu_f5210f67_355426leaky_relu_backward_kernelERNS_18TensorIteratorBaseERKN3c106ScalarEENKUlvE_clEvENKUlvE0_clEvEUlffE_St5arrayIPcLm3EELi4E23TrivialOffsetCalculatorILi2EjESF_ILi1EjENS0_6memory15LoadWithoutCastENSI_16StoreWithoutCastEEEviT_T0_T2_T3_T4_T5_,"ax",@progbits
	.align	128
        .global         _ZN2at6native27unrolled_elementwise_kernelIZZZNS0_66_GLOBAL__N__d53a5ca4_28_ActivationLeakyReluKernel_cu_f5210f67_355426leaky_relu_backward_kernelERNS_18TensorIteratorBaseERKN3c106ScalarEENKUlvE_clEvENKUlvE0_clEvEUlffE_St5arrayIPcLm3EELi4E23TrivialOffsetCalculatorILi2EjESF_ILi1EjENS0_6memory15LoadWithoutCastENSI_16StoreWithoutCastEEEviT_T0_T2_T3_T4_T5_
        .type           _ZN2at6native27unrolled_elementwise_kernelIZZZNS0_66_GLOBAL__N__d53a5ca4_28_ActivationLeakyReluKernel_cu_f5210f67_355426leaky_relu_backward_kernelERNS_18TensorIteratorBaseERKN3c106ScalarEENKUlvE_clEvENKUlvE0_clEvEUlffE_St5arrayIPcLm3EELi4E23TrivialOffsetCalculatorILi2EjESF_ILi1EjENS0_6memory15LoadWithoutCastENSI_16StoreWithoutCastEEEviT_T0_T2_T3_T4_T5_,@function
        .size           _ZN2at6native27unrolled_elementwise_kernelIZZZNS0_66_GLOBAL__N__d53a5ca4_28_ActivationLeakyReluKernel_cu_f5210f67_355426leaky_relu_backward_kernelERNS_18TensorIteratorBaseERKN3c106ScalarEENKUlvE_clEvENKUlvE0_clEvEUlffE_St5arrayIPcLm3EELi4E23TrivialOffsetCalculatorILi2EjESF_ILi1EjENS0_6memory15LoadWithoutCastENSI_16StoreWithoutCastEEEviT_T0_T2_T3_T4_T5_,(.L_x_5695 - _ZN2at6native27unrolled_elementwise_kernelIZZZNS0_66_GLOBAL__N__d53a5ca4_28_ActivationLeakyReluKernel_cu_f5210f67_355426leaky_relu_backward_kernelERNS_18TensorIteratorBaseERKN3c106ScalarEENKUlvE_clEvENKUlvE0_clEvEUlffE_St5arrayIPcLm3EELi4E23TrivialOffsetCalculatorILi2EjESF_ILi1EjENS0_6memory15LoadWithoutCastENSI_16StoreWithoutCastEEEviT_T0_T2_T3_T4_T5_)
        .other          _ZN2at6native27unrolled_elementwise_kernelIZZZNS0_66_GLOBAL__N__d53a5ca4_28_ActivationLeakyReluKernel_cu_f5210f67_355426leaky_relu_backward_kernelERNS_18TensorIteratorBaseERKN3c106ScalarEENKUlvE_clEvENKUlvE0_clEvEUlffE_St5arrayIPcLm3EELi4E23TrivialOffsetCalculatorILi2EjESF_ILi1EjENS0_6memory15LoadWithoutCastENSI_16StoreWithoutCastEEEviT_T0_T2_T3_T4_T5_,@"STO_CUDA_ENTRY STV_DEFAULT"
_ZN2at6native27unrolled_elementwise_kernelIZZZNS0_66_GLOBAL__N__d53a5ca4_28_ActivationLeakyReluKernel_cu_f5210f67_355426leaky_relu_backward_kernelERNS_18TensorIteratorBaseERKN3c106ScalarEENKUlvE_clEvENKUlvE0_clEvEUlffE_St5arrayIPcLm3EELi4E23TrivialOffsetCalculatorILi2EjESF_ILi1EjENS0_6memory15LoadWithoutCastENSI_16StoreWithoutCastEEEviT_T0_T2_T3_T4_T5_:
.text._ZN2at6native27unrolled_elementwise_kernelIZZZNS0_66_GLOBAL__N__d53a5ca4_28_ActivationLeakyReluKernel_cu_f5210f67_355426leaky_relu_backward_kernelERNS_18TensorIteratorBaseERKN3c106ScalarEENKUlvE_clEvENKUlvE0_clEvEUlffE_St5arrayIPcLm3EELi4E23TrivialOffsetCalculatorILi2EjESF_ILi1EjENS0_6memory15LoadWithoutCastENSI_16StoreWithoutCastEEEviT_T0_T2_T3_T4_T5_:
[----:B------:R-:W-:Y:S01]  /*0000*/  LDC R1, c[0x0][0x28] ;  /* 0x00000a00ff017b82 */ /* 0x000fe20000000800 */
[----:B------:R-:W0:Y:S07]  /*0010*/  S2R R3, SR_CTAID.X ;  /* 0x0000000000037919 */ /* 0x000e2e0000002500 */
[----:B------:R-:W0:Y:S01]  /*0020*/  LDC R4, c[0x0][0x210] ;  /* 0x00008400ff047b82 */ /* 0x000e220000000800 */
[----:B------:R-:W-:Y:S01]  /*0030*/  IMAD.MOV.U32 R6, RZ, RZ, RZ ;  /* 0x000000ffff067224 */ /* 0x000fe200078e00ff */
[----:B------:R-:W-:Y:S01]  /*0040*/  ULDC.64 UR4, c[0x0][0x208] ;  /* 0x0000820000047ab9 */ /* 0x000fe20000000a00 */
[----:B------:R-:W1:Y:S01]  /*0050*/  S2R R5, SR_TID.X ;  /* 0x0000000000057919 */ /* 0x000e620000002100 */
[----:B------:R-:W-:Y:S01]  /*0060*/  MOV R22, RZ ;  /* 0x000000ff00167202 */ /* 0x000fe20000000f00 */
[----:B------:R-:W-:Y:S01]  /*0070*/  HFMA2.MMA R2, -RZ, RZ, 0, 0 ;  /* 0x00000000ff027435 */ /* 0x000fe200000001ff */
[----:B------:R-:W-:Y:S01]  /*0080*/  ULDC UR6, c[0x0][0x218] ;  /* 0x0000860000067ab9 */ /* 0x000fe20000000800 */
[----:B0-----:R-:W-:Y:S01]  /*0090*/  IMAD R4, R3, -0x200, R4 ;  /* 0xfffffe0003047824 */ /* 0x001fe200078e0204 */
[----:B-1----:R-:W-:-:S04]  /*00a0*/  MOV R0, R5 ;  /* 0x0000000500007202 */ /* 0x002fc80000000f00 */
        /* <DEDUP_REMOVED lines=12> */
[----:B------:R-:W3:Y:S07]  /*0170*/  @!P1 LDG.E R6, desc[UR4][R28.64] ;  /* 0x000000041c069981 */ /* 0x000eee000c1e1900 */
[----:B------:R-:W-:Y:S01]  /*0180*/  @!P3 IMAD R23, R3, 0x200, R0 ;  /* 0x000002000317b824 */ /* 0x000fe200078e0200 */
[----:B------:R-:W-:Y:S01]  /*0190*/  @!P3 IADD3 R0, R0, 0x80, RZ ;  /* 0x000000800000b810 */ /* 0x000fe20007ffe0ff */
[----:B------:R-:W4:Y:S03]  /*01a0*/  @!P3 LDC.64 R8, c[0x0][0x230] ;  /* 0x00008c00ff08bb82 */ /* 0x000f260000000a00 */
[----:B------:R-:W-:Y:S01]  /*01b0*/  ISETP.GE.AND P0, PT, R0, R4, PT ;  /* 0x000000040000720c */ /* 0x000fe20003f06270 */
[----:B-1----:R-:W-:-:S04]  /*01c0*/  @!P1 IMAD.WIDE.U32 R12, R27, 0x4, R12 ;  /* 0x000000041b0c9825 */ /* 0x002fc800078e000c */
[----:B------:R-:W1:Y:S01]  /*01d0*/  @!P3 LDC.64 R16, c[0x0][0x238] ;  /* 0x00008e00ff10bb82 */ /* 0x000e620000000a00 */
[----:B------:R-:W5:Y:S07]  /*01e0*/  @!P1 LDG.E R22, desc[UR4][R12.64] ;  /* 0x000000040c169981 */ /* 0x000f6e000c1e1900 */
[----:B------:R-:W1:Y:S08]  /*01f0*/  @!P0 LDC.64 R10, c[0x0][0x230] ;  /* 0x00008c00ff0a8b82 */ /* 0x000e700000000a00 */
[----:B------:R-:W1:Y:S01]  /*0200*/  @!P0 LDC.64 R18, c[0x0][0x238] ;  /* 0x00008e00ff128b82 */ /* 0x000e620000000a00 */
[----:B------:R-:W-:Y:S01]  /*0210*/  @!P0 LEA R7, R3, R0, 0x9 ;  /* 0x0000000003078211 */ /* 0x000fe200078e48ff */
[----:B------:R-:W-:-:S02]  /*0220*/  IMAD.MOV.U32 R0, RZ, RZ, RZ ;  /* 0x000000ffff007224 */ /* 0x000fc400078e00ff */
[----:B--2---:R-:W-:-:S04]  /*0230*/  @!P2 IMAD.WIDE.U32 R20, R25, 0x4, R20 ;  /* 0x000000041914a825 */ /* 0x004fc800078e0014 */
[----:B----4-:R-:W-:Y:S01]  /*0240*/  @!P3 IMAD.WIDE.U32 R8, R23, 0x4, R8 ;  /* 0x000000041708b825 */ /* 0x010fe200078e0008 */
[----:B------:R-:W2:Y:S03]  /*0250*/  @!P2 LDG.E R2, desc[UR4][R20.64] ;  /* 0x000000041402a981 */ /* 0x000ea6000c1e1900 */
[----:B0-----:R-:W-:Y:S01]  /*0260*/  @!P2 IMAD.WIDE.U32 R14, R25, 0x4, R14 ;  /* 0x00000004190ea825 */ /* 0x001fe200078e000e */
[----:B------:R0:W4:Y:S03]  /*0270*/  @!P3 LDG.E R0, desc[UR4][R8.64] ;  /* 0x000000040800b981 */ /* 0x000126000c1e1900 */
[----:B-1----:R-:W-:-:S06]  /*0280*/  @!P0 IMAD.WIDE.U32 R10, R7, 0x4, R10 ;  /* 0x00000004070a8825 */ /* 0x002fcc00078e000a */
[----:B------:R-:W4:Y:S01]  /*0290*/  @!P0 LDG.E R10, desc[UR4][R10.64] ;  /* 0x000000040a0a8981 */ /* 0x000f22000c1e1900 */
[----:B------:R-:W-:Y:S01]  /*02a0*/  @!P3 IMAD.WIDE.U32 R16, R23, 0x4, R16 ;  /* 0x000000041710b825 */ /* 0x000fe200078e0010 */
[----:B0-----:R-:W0:Y:S03]  /*02b0*/  @!P1 LDC.64 R8, c[0x0][0x228] ;  /* 0x00008a00ff089b82 */ /* 0x001e260000000a00 */
[----:B------:R-:W-:Y:S01]  /*02c0*/  @!P0 IMAD.WIDE.U32 R24, R7, 0x4, R18 ;  /* 0x0000000407188825 */ /* 0x000fe200078e0012 */
[----:B------:R-:W-:Y:S01]  /*02d0*/  HFMA2.MMA R7, -RZ, RZ, 0, 0 ;  /* 0x00000000ff077435 */ /* 0x000fe200000001ff */
[----:B------:R-:W-:-:S06]  /*02e0*/  CS2R R18, SRZ ;  /* 0x0000000000127805 */ /* 0x000fcc000001ff00 */
[----:B------:R-:W4:Y:S04]  /*02f0*/  @!P2 LDG.E R18, desc[UR4][R14.64] ;  /* 0x000000040e12a981 */ /* 0x000f28000c1e1900 */
[----:B------:R-:W4:Y:S04]  /*0300*/  @!P3 LDG.E R19, desc[UR4][R16.64] ;  /* 0x000000041013b981 */ /* 0x000f28000c1e1900 */
[----:B------:R-:W4:Y:S01]  /*0310*/  @!P0 LDG.E R7, desc[UR4][R24.64] ;  /* 0x0000000418078981 */ /* 0x000f22000c1e1900 */
[----:B------:R-:W-:Y:S01]  /*0320*/  MOV R12, R5 ;  /* 0x00000005000c7202 */ /* 0x000fe20000000f00 */
[----:B------:R-:W-:Y:S01]  /*0330*/  BSSY B0, `(.L_x_2462) ;  /* 0x000001a000007945 */ /* 0x000fe20003800000 */
[----:B---3--:R-:W-:Y:S01]  /*0340*/  FSETP.GT.FTZ.AND P4, PT, R6, RZ, PT ;  /* 0x000000ff0600720b */ /* 0x008fe20003f94000 */
[----:B------:R-:W-:-:S02]  /*0350*/  VIADD R6, R5, 0x80 ;  /* 0x0000008005067836 */ /* 0x000fc40000000000 */
[----:B------:R-:W-:-:S04]  /*0360*/  @!P1 IMAD R5, R3, 0x200, R5 ;  /* 0x0000020003059824 */ /* 0x000fc800078e0205 */
[----:B0-----:R-:W-:Y:S01]  /*0370*/  @!P1 IMAD.WIDE.U32 R8, R5, 0x4, R8 ;  /* 0x0000000405089825 */ /* 0x001fe200078e0008 */
[----:B------:R-:W-:-:S05]  /*0380*/  @!P1 MOV R12, R6 ;  /* 0x00000006000c9202 */ /* 0x000fca0000000f00 */
[----:B-----5:R-:W-:-:S05]  /*0390*/  @!P4 FMUL.FTZ R22, R22, UR6 ;  /* 0x000000061616cc20 */ /* 0x020fca0008410000 */
[----:B------:R0:W-:Y:S01]  /*03a0*/  @!P1 STG.E desc[UR4][R8.64], R22 ;  /* 0x0000001608009986 */ /* 0x0001e2000c101904 */
[----:B------:R-:W-:Y:S02]  /*03b0*/  ISETP.GE.AND P5, PT, R12, R4, PT ;  /* 0x000000040c00720c */ /* 0x000fe40003fa6270 */
[----:B--2---:R-:W-:Y:S02]  /*03c0*/  FSETP.GT.FTZ.AND P3, PT, R2, RZ, PT ;  /* 0x000000ff0200720b */ /* 0x004fe40003f74000 */
[----:B----4-:R-:W-:Y:S02]  /*03d0*/  FSETP.GT.FTZ.AND P2, PT, R0, RZ, PT ;  /* 0x000000ff0000720b */ /* 0x010fe40003f54000 */
[----:B------:R-:W-:-:S09]  /*03e0*/  FSETP.GT.AND P0, PT, R10, RZ, !P0 ;  /* 0x000000ff0a00720b */ /* 0x000fd20004704000 */
[----:B------:R-:W-:Y:S02]  /*03f0*/  @!P3 FMUL.FTZ R18, R18, UR6 ;  /* 0x000000061212bc20 */ /* 0x000fe40008410000 */
[----:B------:R-:W-:Y:S02]  /*0400*/  @!P2 FMUL.FTZ R19, R19, UR6 ;  /* 0x000000061313ac20 */ /* 0x000fe40008410000 */
[----:B------:R-:W-:Y:S01]  /*0410*/  @!P0 FMUL.FTZ R7, R7, UR6 ;  /* 0x0000000607078c20 */ /* 0x000fe20008410000 */
[----:B0-----:R-:W-:Y:S06]  /*0420*/  @P5 BRA `(.L_x_2463) ;  /* 0x0000000000285947 */ /* 0x001fec0003800000 */
[----:B------:R-:W0:Y:S01]  /*0430*/  LDC.64 R10, c[0x0][0x228] ;  /* 0x00008a00ff0a7b82 */ /* 0x000e220000000a00 */
[----:B------:R-:W-:Y:S02]  /*0440*/  LEA R9, R3, R12, 0x9 ;  /* 0x0000000c03097211 */ /* 0x000fe400078e48ff */
[----:B------:R-:W-:-:S04]  /*0450*/  IADD3 R12, R12, 0x80, RZ ;  /* 0x000000800c0c7810 */ /* 0x000fc80007ffe0ff */
[----:B------:R-:W-:-:S13]  /*0460*/  ISETP.GE.AND P0, PT, R12, R4, PT ;  /* 0x000000040c00720c */ /* 0x000fda0003f06270 */
[----:B------:R-:W-:Y:S01]  /*0470*/  @!P0 IMAD R5, R3, 0x200, R12 ;  /* 0x0000020003058824 */ /* 0x000fe200078e020c */
[----:B------:R-:W-:Y:S01]  /*0480*/  @!P0 IADD3 R12, R12, 0x80, RZ ;  /* 0x000000800c0c8810 */ /* 0x000fe20007ffe0ff */
[----:B0-----:R-:W-:-:S04]  /*0490*/  IMAD.WIDE.U32 R8, R9, 0x4, R10 ;  /* 0x0000000409087825 */ /* 0x001fc800078e000a */
[----:B------:R-:W-:Y:S01]  /*04a0*/  @!P0 IMAD.WIDE.U32 R10, R5, 0x4, R10 ;  /* 0x00000004050a8825 */ /* 0x000fe200078e000a */
[----:B------:R0:W-:Y:S04]  /*04b0*/  STG.E desc[UR4][R8.64], R18 ;  /* 0x0000001208007986 */ /* 0x0001e8000c101904 */
[----:B------:R0:W-:Y:S02]  /*04c0*/  @!P0 STG.E desc[UR4][R10.64], R19 ;  /* 0x000000130a008986 */ /* 0x0001e4000c101904 */
.L_x_2463:
[----:B------:R-:W-:Y:S05]  /*04d0*/  BSYNC B0 ;  /* 0x0000000000007941 */ /* 0x000fea0003800000 */
.L_x_2462:
[----:B------:R-:W-:-:S13]  /*04e0*/  ISETP.GE.AND P0, PT, R12, R4, PT ;  /* 0x000000040c00720c */ /* 0x000fda0003f06270 */
[----:B------:R-:W-:Y:S05]  /*04f0*/  @P0 EXIT ;  /* 0x000000000000094d */ /* 0x000fea0003800000 */
[----:B------:R-:W1:Y:S01]  /*0500*/  LDC.64 R4, c[0x0][0x228] ;  /* 0x00008a00ff047b82 */ /* 0x000e620000000a00 */
[----:B------:R-:W-:-:S05]  /*0510*/  LEA R3, R3, R12, 0x9 ;  /* 0x0000000c03037211 */ /* 0x000fca00078e48ff */
[----:B-1----:R-:W-:-:S05]  /*0520*/  IMAD.WIDE.U32 R2, R3, 0x4, R4 ;  /* 0x0000000403027825 */ /* 0x002fca00078e0004 */
[----:B------:R-:W-:Y:S01]  /*0530*/  STG.E desc[UR4][R2.64], R7 ;  /* 0x0000000702007986 */ /* 0x000fe2000c101904 */
[----:B------:R-:W-:Y:S05]  /*0540*/  EXIT ;  /* 0x000000000000794d */ /* 0x000fea0003800000 */
.L_x_2464:
        /* <DEDUP_REMOVED lines=11> */
.L_x_5695:


//--------------------- .text._ZN2at6native29vectorized_elementwise_kernelILi2EZZZNS0_66_GLOBAL__N__d53a5ca4_28_ActivationLeakyReluKernel_cu_f5210f67_355426leaky_relu_backward_kernelERNS_18TensorIteratorBaseERKN3c106ScalarEENKUlvE_clEvENKUlvE0_clEvEUlffE_St5arrayIPcLm3EEEEviT0_T1_ --------------------------
	.section	.text._ZN2at6native29vectorized_elementwise_kernelILi2EZZZNS0_66_GLOBAL__N__d53a5ca4_28_ActivationLeakyReluKernel_cu_f5210f67_355426leaky_relu_backward_kernelERNS_18TensorIteratorBaseERKN3c106ScalarEENKUlvE_clEvENKUlvE0_clEvEUlffE_St5arrayIPcLm3EEEEviT0_T1_,"ax",@progbits
	.align	128
        .global         _ZN2at6native29vectorized_elementwise_kernelILi2EZZZNS0_66_GLOBAL__N__d53a5ca4_28_ActivationLeakyReluKernel_cu_f5210f67_355426leaky_relu_backward_kernelERNS_18TensorIteratorBaseERKN3c106ScalarEENKUlvE_clEvENKUlvE0_clEvEUlffE_St5arrayIPcLm3EEEEviT0_T1_
        .type           _ZN2at6native29vectorized_elementwise_kernelILi2EZZZNS0_66_GLOBAL__N__d53a5ca4_28_ActivationLeakyReluKernel_cu_f5210f67_355426leaky_relu_backward_kernelERNS_18TensorIteratorBaseERKN3c106ScalarEENKUlvE_clEvENKUlvE0_clEvEUlffE_St5arrayIPcLm3EEEEviT0_T1_,@function
        .size           _ZN2at6native29vectorized_elementwise_kernelILi2EZZZNS0_66_GLOBAL__N__d53a5ca4_28_ActivationLeakyReluKernel_cu_f5210f67_355426leaky_relu_backward_kernelERNS_18TensorIteratorBaseERKN3c106ScalarEENKUlvE_clEvENKUlvE0_clEvEUlffE_St5arrayIPcLm3EEEEviT0_T1_,(.L_x_5696 - _ZN2at6native29vectorized_elementwise_kernelILi2EZZZNS0_66_GLOBAL__N__d53a5ca4_28_ActivationLeakyReluKernel_cu_f5210f67_355426leaky_relu_backward_kernelERNS_18TensorIteratorBaseERKN3c106ScalarEENKUlvE_clEvENKUlvE0_clEvEUlffE_St5arrayIPcLm3EEEEviT0_T1_)
        .other          _ZN2at6native29vectorized_elementwise_kernelILi2EZZZNS0_66_GLOBAL__N__d53a5ca4_28_ActivationLeakyReluKernel_cu_f5210f67_355426leaky_relu_backward_kernelERNS_18TensorIteratorBaseERKN3c106ScalarEENKUlvE_clEvENKUlvE0_clEvEUlffE_St5arrayIPcLm3EEEEviT0_T1_,@"STO_CUDA_ENTRY STV_DEFAULT"
_ZN2at6native29vectorized_elementwise_kernelILi2EZZZNS0_66_GLOBAL__N__d53a5ca4_28_ActivationLeakyReluKernel_cu_f5210f67_355426leaky_relu_backward_kernelERNS_18TensorIteratorBaseERKN3c106ScalarEENKUlvE_clEvENKUlvE0_clEvEUlffE_St5arrayIPcLm3EEEEviT0_T1_:
.text._ZN2at6native29vectorized_elementwise_kernelILi2EZZZNS0_66_GLOBAL__N__d53a5ca4_28_ActivationLeakyReluKernel_cu_f5210f67_355426leaky_relu_backward_kernelERNS_18TensorIteratorBaseERKN3c106ScalarEENKUlvE_clEvENKUlvE0_clEvEUlffE_St5arrayIPcLm3EEEEviT0_T1_:
        /* <DEDUP_REMOVED lines=18> */
[----:B------:R-:W-:-:S03]  /*0120*/  IMAD.WIDE.U32 R6, R2, 0x8, R6 ;  /* 0x0000000802067825 */ /* 0x000fc600078e0006 */
[----:B------:R-:W5:Y:S04]  /*0130*/  LDG.E.64 R12, desc[UR4][R4.64+0x800] ;  /* 0x00080004040c7981 */ /* 0x000f68000c1e1b00 */
[----:B------:R-:W5:Y:S04]  /*0140*/  LDG.E.64 R16, desc[UR4][R6.64] ;  /* 0x0000000406107981 */ /* 0x000f68000c1e1b00 */
[----:B------:R-:W5:Y:S04]  /*0150*/  LDG.E.64 R14, desc[UR4][R4.64+0xc00] ;  /* 0x000c0004040e7981 */ /* 0x000f68000c1e1b00 */
[----:B------:R-:W5:Y:S04]  /*0160*/  LDG.E.64 R18, desc[UR4][R6.64+0x400] ;  /* 0x0004000406127981 */ /* 0x000f68000c1e1b00 */
[----:B------:R-:W5:Y:S04]  /*0170*/  LDG.E.64 R20, desc[UR4][R6.64+0x800] ;  /* 0x0008000406147981 */ /* 0x000f68000c1e1b00 */
[----:B------:R-:W5:Y:S01]  /*0180*/  LDG.E.64 R24, desc[UR4][R6.64+0xc00] ;  /* 0x000c000406187981 */ /* 0x000f62000c1e1b00 */
[----:B---3--:R-:W-:-:S04]  /*0190*/  IMAD.WIDE.U32 R8, R0, 0x4, R8 ;  /* 0x0000000400087825 */ /* 0x008fc800078e0008 */
[----:B------:R-:W-:Y:S01]  /*01a0*/  IMAD.WIDE R8, R2, 0x8, R8 ;  /* 0x0000000802087825 */ /* 0x000fe200078e0208 */
[----:B----4-:R-:W-:Y:S02]  /*01b0*/  FSETP.GT.FTZ.AND P6, PT, R23, RZ, PT ;  /* 0x000000ff1700720b */ /* 0x010fe40003fd4000 */
[----:B------:R-:W-:Y:S02]  /*01c0*/  FSETP.GT.FTZ.AND P5, PT, R22, RZ, PT ;  /* 0x000000ff1600720b */ /* 0x000fe40003fb4000 */
[----:B--2---:R-:W-:Y:S02]  /*01d0*/  FSETP.GT.FTZ.AND P3, PT, R10, RZ, PT ;  /* 0x000000ff0a00720b */ /* 0x004fe40003f74000 */
[----:B------:R-:W-:Y:S02]  /*01e0*/  FSETP.GT.FTZ.AND P4, PT, R11, RZ, PT ;  /* 0x000000ff0b00720b */ /* 0x000fe40003f94000 */
[----:B-----5:R-:W-:Y:S02]  /*01f0*/  FSETP.GT.FTZ.AND P1, PT, R12, RZ, PT ;  /* 0x000000ff0c00720b */ /* 0x020fe40003f34000 */
[----:B------:R-:W-:-:S03]  /*0200*/  FSETP.GT.FTZ.AND P2, PT, R13, RZ, PT ;  /* 0x000000ff0d00720b */ /* 0x000fc60003f54000 */
[----:B------:R-:W-:Y:S01]  /*0210*/  @!P6 FMUL.FTZ R17, R17, UR6 ;  /* 0x000000061111ec20 */ /* 0x000fe20008410000 */
[----:B------:R-:W-:Y:S02]  /*0220*/  FSETP.GT.FTZ.AND P0, PT, R15, RZ, PT ;  /* 0x000000ff0f00720b */ /* 0x000fe40003f14000 */
[----:B------:R-:W-:Y:S01]  /*0230*/  FSETP.GT.FTZ.AND P6, PT, R14, RZ, PT ;  /* 0x000000ff0e00720b */ /* 0x000fe20003fd4000 */
[----:B------:R-:W-:Y:S02]  /*0240*/  @!P5 FMUL.FTZ R16, R16, UR6 ;  /* 0x000000061010dc20 */ /* 0x000fe40008410000 */
[----:B------:R-:W-:Y:S01]  /*0250*/  @!P4 FMUL.FTZ R19, R19, UR6 ;  /* 0x000000061313cc20 */ /* 0x000fe20008410000 */
[----:B------:R-:W-:-:S03]  /*0260*/  @!P3 FMUL.FTZ R18, R18, UR6 ;  /* 0x000000061212bc20 */ /* 0x000fc60008410000 */
[----:B------:R-:W-:Y:S01]  /*0270*/  @!P2 FMUL.FTZ R21, R21, UR6 ;  /* 0x000000061515ac20 */ /* 0x000fe20008410000 */
[----:B------:R-:W-:-:S03]  /*0280*/  @!P1 FMUL.FTZ R20, R20, UR6 ;  /* 0x0000000614149c20 */ /* 0x000fc60008410000 */
[----:B------:R-:W-:Y:S02]  /*0290*/  @!P0 FMUL.FTZ R25, R25, UR6 ;  /* 0x0000000619198c20 */ /* 0x000fe40008410000 */
[----:B------:R-:W-:Y:S01]  /*02a0*/  @!P6 FMUL.FTZ R24, R24, UR6 ;  /* 0x000000061818ec20 */ /* 0x000fe20008410000 */
[----:B------:R-:W-:Y:S04]  /*02b0*/  STG.E.64 desc[UR4][R8.64], R16 ;  /* 0x0000001008007986 */ /* 0x000fe8000c101b04 */
[----:B------:R-:W-:Y:S04]  /*02c0*/  STG.E.64 desc[UR4][R8.64+0x400], R18 ;  /* 0x0004001208007986 */ /* 0x000fe8000c101b04 */
[----:B------:R-:W-:Y:S04]  /*02d0*/  STG.E.64 desc[UR4][R8.64+0x800], R20 ;  /* 0x0008001408007986 */ /* 0x000fe8000c101b04 */
[----:B------:R-:W-:Y:S01]  /*02e0*/  STG.E.64 desc[UR4][R8.64+0xc00], R24 ;  /* 0x000c001808007986 */ /* 0x000fe2000c101b04 */
[----:B------:R-:W-:Y:S05]  /*02f0*/  EXIT ;  /* 0x000000000000794d */ /* 0x000fea0003800000 */
.L_x_2465:
[----:B------:R-:W0:Y:S01]  /*0300*/  S2R R11, SR_TID.X ;  /* 0x00000000000b7919 */ /* 0x000e220000002100 */
[----:B------:R-:W-:Y:S01]  /*0310*/  HFMA2.MMA R28, -RZ, RZ, 0, 0 ;  /* 0x00000000ff1c7435 */ /* 0x000fe200000001ff */
[----:B------:R-:W-:Y:S02]  /*0320*/  MOV R24, RZ ;  /* 0x000000ff00187202 */ /* 0x000fe40000000f00 */
[----:B------:R-:W-:Y:S01]  /*0330*/  CS2R R20, SRZ ;  /* 0x0000000000147805 */ /* 0x000fe2000001ff00 */
[----:B------:R-:W-:Y:S01]  /*0340*/  HFMA2.MMA R4, -RZ, RZ, 0, 0 ;  /* 0x00000000ff047435 */ /* 0x000fe200000001ff */
[----:B------:R-:W-:Y:S01]  /*0350*/  ULDC UR6, c[0x0][0x218] ;  /* 0x0000860000067ab9 */ /* 0x000fe20000000800 */
[----:B0-----:R-:W-:Y:S01]  /*0360*/  ISETP.GE.AND P6, PT, R11, R2, PT ;  /* 0x000000020b00720c */ /* 0x001fe20003fc6270 */
[----:B------:R-:W-:-:S12]  /*0370*/  IMAD.MOV.U32 R9, RZ, RZ, R11 ;  /* 0x000000ffff097224 */ /* 0x000fd800078e000b */
[----:B------:R-:W-:Y:S01]  /*0380*/  @!P6 IADD3 R15, R0, R9, RZ ;  /* 0x00000009000fe210 */ /* 0x000fe20007ffe0ff */
[----:B------:R-:W-:Y:S01]  /*0390*/  @!P6 VIADD R9, R9, 0x80 ;  /* 0x000000800909e836 */ /* 0x000fe20000000000 */
[----:B------:R-:W0:Y:S04]  /*03a0*/  @!P6 LDC.64 R6, c[0x0][0x230] ;  /* 0x00008c00ff06eb82 */ /* 0x000e280000000a00 */
[----:B------:R-:W-:-:S04]  /*03b0*/  ISETP.GE.AND P0, PT, R9, R2, PT ;  /* 0x000000020900720c */ /* 0x000fc80003f06270 */
[----:B------:R-:W1:Y:S09]  /*03c0*/  @!P6 LDC.64 R16, c[0x0][0x238] ;  /* 0x00008e00ff10eb82 */ /* 0x000e720000000a00 */
[----:B------:R-:W-:Y:S01]  /*03d0*/  @!P0 IADD3 R3, R0, R9, RZ ;  /* 0x0000000900038210 */ /* 0x000fe20007ffe0ff */
[----:B------:R-:W-:Y:S01]  /*03e0*/  @!P0 VIADD R9, R9, 0x80 ;  /* 0x0000008009098836 */ /* 0x000fe20000000000 */
[----:B------:R-:W2:Y:S04]  /*03f0*/  @!P0 LDC.64 R26, c[0x0][0x230] ;  /* 0x00008c00ff1a8b82 */ /* 0x000ea80000000a00 */
[----:B------:R-:W-:Y:S01]  /*0400*/  ISETP.GE.AND P3, PT, R9, R2, PT ;  /* 0x000000020900720c */ /* 0x000fe20003f66270 */
[----:B0-----:R-:W-:-:S03]  /*0410*/  @!P6 IMAD.WIDE.U32 R6, R15, 0x4, R6 ;  /* 0x000000040f06e825 */ /* 0x001fc600078e0006 */
[----:B------:R-:W0:Y:S02]  /*0420*/  @!P0 LDC.64 R18, c[0x0][0x238] ;  /* 0x00008e00ff128b82 */ /* 0x000e240000000a00 */
[----:B------:R3:W4:Y:S01]  /*0430*/  @!P6 LDG.E R28, desc[UR4][R6.64] ;  /* 0x00000004061ce981 */ /* 0x000722000c1e1900 */
[----:B-1----:R-:W-:-:S06]  /*0440*/  @!P6 IMAD.WIDE.U32 R16, R15, 0x4, R16 ;  /* 0x000000040f10e825 */ /* 0x002fcc00078e0010 */
[----:B------:R-:W-:Y:S01]  /*0450*/  @!P3 IADD3 R29, R0, R9, RZ ;  /* 0x00000009001db210 */ /* 0x000fe20007ffe0ff */
[----:B------:R-:W-:Y:S01]  /*0460*/  @!P3 VIADD R9, R9, 0x80 ;  /* 0x000000800909b836 */ /* 0x000fe20000000000 */
[----:B------:R-:W1:Y:S01]  /*0470*/  @!P3 LDC.64 R12, c[0x0][0x230] ;  /* 0x00008c00ff0cbb82 */ /* 0x000e620000000a00 */
[----:B---3--:R-:W-:Y:S01]  /*0480*/  CS2R R6, SRZ ;  /* 0x0000000000067805 */ /* 0x008fe2000001ff00 */
[----:B------:R3:W5:Y:S02]  /*0490*/  @!P6 LDG.E R21, desc[UR4][R16.64] ;  /* 0x000000041015e981 */ /* 0x000764000c1e1900 */
[----:B------:R-:W-:Y:S01]  /*04a0*/  ISETP.GE.AND P4, PT, R9, R2, PT ;  /* 0x000000020900720c */ /* 0x000fe20003f86270 */
[----:B--2---:R-:W-:-:S03]  /*04b0*/  @!P0 IMAD.WIDE.U32 R26, R3, 0x4, R26 ;  /* 0x00000004031a8825 */ /* 0x004fc600078e001a */
[----:B------:R-:W2:Y:S02]  /*04c0*/  @!P3 LDC.64 R22, c[0x0][0x238] ;  /* 0x00008e00ff16bb82 */ /* 0x000ea40000000a00 */
[----:B------:R-:W5:Y:S07]  /*04d0*/  @!P0 LDG.E R7, desc[UR4][R26.64] ;  /* 0x000000041a078981 */ /* 0x000f6e000c1e1900 */
[----:B------:R-:W-:Y:S01]  /*04e0*/  @!P4 IADD3 R5, R0, R9, RZ ;  /* 0x000000090005c210 */ /* 0x000fe20007ffe0ff */
[----:B------:R-:W-:Y:S01]  /*04f0*/  @!P4 VIADD R9, R9, 0x80 ;  /* 0x000000800909c836 */ /* 0x000fe20000000000 */
[----:B------:R-:W2:Y:S04]  /*0500*/  @!P4 LDC.64 R14, c[0x0][0x230] ;  /* 0x00008c00ff0ecb82 */ /* 0x000ea80000000a00 */
[----:B------:R-:W-:Y:S01]  /*0510*/  ISETP.GE.AND P1, PT, R9, R2, PT ;  /* 0x000000020900720c */ /* 0x000fe20003f26270 */
[----:B-1----:R-:W-:-:S03]  /*0520*/  @!P3 IMAD.WIDE.U32 R12, R29, 0x4, R12 ;  /* 0x000000041d0cb825 */ /* 0x002fc600078e000c */
[----:B---3--:R-:W1:Y:S02]  /*0530*/  @!P4 LDC.64 R16, c[0x0][0x238] ;  /* 0x00008e00ff10cb82 */ /* 0x008e640000000a00 */
[----:B------:R3:W5:Y:S07]  /*0540*/  @!P3 LDG.E R24, desc[UR4][R12.64] ;  /* 0x000000040c18b981 */ /* 0x00076e000c1e1900 */
[----:B------:R-:W-:Y:S01]  /*0550*/  @!P1 IMAD.IADD R25, R0, 0x1, R9 ;  /* 0x0000000100199824 */ /* 0x000fe200078e0209 */
[----:B------:R-:W-:Y:S01]  /*0560*/  @!P1 IADD3 R9, R9, 0x80, RZ ;  /* 0x0000008009099810 */ /* 0x000fe20007ffe0ff */
[----:B---3--:R-:W3:Y:S03]  /*0570*/  @!P1 LDC.64 R12, c[0x0][0x238] ;  /* 0x00008e00ff0c9b82 */ /* 0x008ee60000000a00 */
[----:B------:R-:W-:Y:S01]  /*0580*/  ISETP.GE.AND P2, PT, R9, R2, PT ;  /* 0x000000020900720c */ /* 0x000fe20003f46270 */
[----:B0-----:R-:W-:-:S12]  /*0590*/  @!P0 IMAD.WIDE.U32 R18, R3, 0x4, R18 ;  /* 0x0000000403128825 */ /* 0x001fd800078e0012 */
[----:B------:R-:W-:Y:S01]  /*05a0*/  @!P2 IMAD.IADD R8, R0, 0x1, R9 ;  /* 0x000000010008a824 */ /* 0x000fe200078e0209 */
[----:B------:R-:W-:-:S04]  /*05b0*/  @!P2 IADD3 R9, R9, 0x80, RZ ;  /* 0x000000800909a810 */ /* 0x000fc80007ffe0ff */
[----:B------:R-:W-:Y:S01]  /*05c0*/  ISETP.GE.AND P5, PT, R9, R2, PT ;  /* 0x000000020900720c */ /* 0x000fe20003fa6270 */
[----:B------:R-:W-:Y:S01]  /*05d0*/  IMAD.MOV.U32 R3, RZ, RZ, RZ ;  /* 0x000000ffff037224 */ /* 0x000fe200078e00ff */
[----:B------:R-:W-:Y:S01]  /*05e0*/  CS2R R26, SRZ ;  /* 0x00000000001a7805 */ /* 0x000fe2000001ff00 */
[----:B--2---:R-:W-:-:S04]  /*05f0*/  @!P4 IMAD.WIDE.U32 R14, R5, 0x4, R14 ;  /* 0x00000004050ec825 */ /* 0x004fc800078e000e */
[----:B------:R0:W2:Y:S04]  /*0600*/  @!P0 LDG.E R3, desc[UR4][R18.64] ;  /* 0x0000000412038981 */ /* 0x0000a8000c1e1900 */
[----:B------:R1:W2:Y:S02]  /*0610*/  @!P4 LDG.E R27, desc[UR4][R14.64] ;  /* 0x000000040e1bc981 */ /* 0x0002a4000c1e1900 */
[----:B------:R-:W-:Y:S02]  /*0620*/  @!P5 IADD3 R10, R0, R9, RZ ;  /* 0x00000009000ad210 */ /* 0x000fe40007ffe0ff */
[----:B------:R-:W-:Y:S01]  /*0630*/  @!P5 IADD3 R9, R9, 0x80, RZ ;  /* 0x000000800909d810 */ /* 0x000fe20007ffe0ff */
[----:B0-----:R-:W0:Y:S03]  /*0640*/  @!P1 LDC.64 R18, c[0x0][0x230] ;  /* 0x00008c00ff129b82 */ /* 0x001e260000000a00 */
[----:B------:R-:W-:-:S05]  /*0650*/  ISETP.GE.AND P0, PT, R9, R2, PT ;  /* 0x000000020900720c */ /* 0x000fca0003f06270 */
[----:B-1----:R-:W1:Y:S01]  /*0660*/  @!P2 LDC.64 R14, c[0x0][0x230] ;  /* 0x00008c00ff0eab82 */ /* 0x002e620000000a00 */
[----:B---3--:R-:W-:-:S04]  /*0670*/  @!P1 IMAD.WIDE.U32 R12, R25, 0x4, R12 ;  /* 0x00000004190c9825 */ /* 0x008fc800078e000c */
[----:B------:R-:W-:Y:S01]  /*0680*/  @!P3 IMAD.WIDE.U32 R22, R29, 0x4, R22 ;  /* 0x000000041d16b825 */ /* 0x000fe200078e0016 */
[----:B------:R3:W2:Y:S03]  /*0690*/  @!P1 LDG.E R6, desc[UR4][R12.64] ;  /* 0x000000040c069981 */ /* 0x0006a6000c1e1900 */
[----:B------:R-:W-:Y:S01]  /*06a0*/  @!P4 IMAD.WIDE.U32 R16, R5, 0x4, R16 ;  /* 0x000000040510c825 */ /* 0x000fe200078e0010 */
[----:B------:R0:W2:Y:S03]  /*06b0*/  @!P3 LDG.E R4, desc[UR4][R22.64] ;  /* 0x000000041604b981 */ /* 0x0000a6000c1e1900 */
[----:B------:R-:W-:Y:S01]  /*06c0*/  IMAD.MOV.U32 R5, RZ, RZ, RZ ;  /* 0x000000ffff057224 */ /* 0x000fe200078e00ff */
[----:B---3--:R-:W3:Y:S01]  /*06d0*/  @!P0 LDC.64 R12, c[0x0][0x230] ;  /* 0x00008c00ff0c8b82 */ /* 0x008ee20000000a00 */
[----:B0-----:R-:W-:-:S04]  /*06e0*/  @!P1 IMAD.WIDE.U32 R18, R25, 0x4, R18 ;  /* 0x0000000419129825 */ /* 0x001fc800078e0012 */
[----:B------:R0:W2:Y:S03]  /*06f0*/  @!P4 LDG.E R5, desc[UR4][R16.64] ;  /* 0x000000041005c981 */ /* 0x0000a6000c1e1900 */
[----:B------:R-:W3:Y:S01]  /*0700*/  @!P5 LDC.64 R22, c[0x0][0x230] ;  /* 0x00008c00ff16db82 */ /* 0x000ee20000000a00 */
[----:B------:R-:W-:Y:S01]  /*0710*/  IMAD.MOV.U32 R25, RZ, RZ, RZ ;  /* 0x000000ffff197224 */ /* 0x000fe200078e00ff */
[----:B------:R0:W2:Y:S01]  /*0720*/  @!P1 LDG.E R26, desc[UR4][R18.64] ;  /* 0x00000004121a9981 */ /* 0x0000a2000c1e1900 */
[----:B-1----:R-:W-:-:S05]  /*0730*/  @!P2 IMAD.WIDE.U32 R14, R8, 0x4, R14 ;  /* 0x00000004080ea825 */ /* 0x002fca00078e000e */
[----:B0-----:R-:W0:Y:S01]  /*0740*/  @!P5 LDC.64 R16, c[0x0][0x238] ;  /* 0x00008e00ff10db82 */ /* 0x001e220000000a00 */
[----:B------:R1:W2:Y:S01]  /*0750*/  @!P2 LDG.E R25, desc[UR4][R14.64] ;  /* 0x000000040e19a981 */ /* 0x0002a2000c1e1900 */
[----:B------:R-:W-:-:S06]  /*0760*/  @!P0 IADD3 R9, R0, R9, RZ ;  /* 0x0000000900098210 */ /* 0x000fcc0007ffe0ff */
[----:B------:R-:W0:Y:S08]  /*0770*/  @!P0 LDC.64 R18, c[0x0][0x238] ;  /* 0x00008e00ff128b82 */ /* 0x000e300000000a00 */
[----:B-1----:R-:W1:Y:S01]  /*0780*/  @!P2 LDC.64 R14, c[0x0][0x238] ;  /* 0x00008e00ff0eab82 */ /* 0x002e620000000a00 */
[----:B---3--:R-:W-:-:S04]  /*0790*/  @!P0 IMAD.WIDE.U32 R12, R9, 0x4, R12 ;  /* 0x00000004090c8825 */ /* 0x008fc800078e000c */
[C---:B------:R-:W-:Y:S02]  /*07a0*/  @!P5 IMAD.WIDE.U32 R22, R10.reuse, 0x4, R22 ;  /* 0x000000040a16d825 */ /* 0x040fe400078e0016 */
[----:B------:R-:W3:Y:S02]  /*07b0*/  @!P0 LDG.E R12, desc[UR4][R12.64] ;  /* 0x000000040c0c8981 */ /* 0x000ee4000c1e1900 */
[----:B0-----:R-:W-:Y:S02]  /*07c0*/  @!P5 IMAD.WIDE.U32 R16, R10, 0x4, R16 ;  /* 0x000000040a10d825 */ /* 0x001fe400078e0010 */
[----:B------:R0:W3:Y:S01]  /*07d0*/  @!P5 LDG.E R20, desc[UR4][R22.64] ;  /* 0x000000041614d981 */ /* 0x0000e2000c1e1900 */
[----:B------:R-:W-:Y:S01]  /*07e0*/  HFMA2.MMA R10, -RZ, RZ, 0, 0 ;  /* 0x00000000ff0a7435 */ /* 0x000fe200000001ff */
[----:B------:R-:W-:Y:S01]  /*07f0*/  MOV R29, RZ ;  /* 0x000000ff001d7202 */ /* 0x000fe20000000f00 */
[----:B------:R-:W-:-:S04]  /*0800*/  @!P0 IMAD.WIDE.U32 R18, R9, 0x4, R18 ;  /* 0x0000000409128825 */ /* 0x000fc800078e0012 */
[----:B0-----:R-:W-:-:S04]  /*0810*/  IMAD.MOV.U32 R22, RZ, RZ, RZ ;  /* 0x000000ffff167224 */ /* 0x001fc800078e00ff */
[----:B------:R-:W3:Y:S01]  /*0820*/  @!P0 LDG.E R10, desc[UR4][R18.64] ;  /* 0x00000004120a8981 */ /* 0x000ee2000c1e1900 */
[----:B-1----:R-:W-:Y:S02]  /*0830*/  @!P2 IMAD.WIDE.U32 R14, R8, 0x4, R14 ;  /* 0x00000004080ea825 */ /* 0x002fe400078e000e */
[----:B------:R-:W0:Y:S01]  /*0840*/  @!P6 LDC.64 R8, c[0x0][0x228] ;  /* 0x00008a00ff08eb82 */ /* 0x000e220000000a00 */
[----:B------:R-:W3:Y:S04]  /*0850*/  @!P5 LDG.E R22, desc[UR4][R16.64] ;  /* 0x000000041016d981 */ /* 0x000ee8000c1e1900 */
[----:B------:R-:W3:Y:S01]  /*0860*/  @!P2 LDG.E R29, desc[UR4][R14.64] ;  /* 0x000000040e1da981 */ /* 0x000ee2000c1e1900 */
[----:B------:R-:W-:Y:S04]  /*0870*/  BSSY B0, `(.L_x_2466) ;  /* 0x0000042000007945 */ /* 0x000fe80003800000 */
[----:B------:R-:W-:Y:S01]  /*0880*/  BSSY B1, `(.L_x_2467) ;  /* 0x000003a000017945 */ /* 0x000fe20003800000 */
[----:B----4-:R-:W-:-:S13]  /*0890*/  FSETP.GT.FTZ.AND P1, PT, R28, RZ, PT ;  /* 0x000000ff1c00720b */ /* 0x010fda0003f34000 */
[----:B-----5:R-:W-:Y:S01]  /*08a0*/  @!P1 FMUL.FTZ R21, R21, UR6 ;  /* 0x0000000615159c20 */ /* 0x020fe20008410000 */
[----:B------:R-:W-:Y:S02]  /*08b0*/  FSETP.GT.FTZ.AND P2, PT, R7, RZ, PT ;  /* 0x000000ff0700720b */ /* 0x000fe40003f54000 */
[----:B------:R-:W-:-:S05]  /*08c0*/  @!P6 IADD3 R7, R0, R11, RZ ;  /* 0x0000000b0007e210 */ /* 0x000fca0007ffe0ff */
[----:B0-----:R-:W-:-:S04]  /*08d0*/  @!P6 IMAD.WIDE.U32 R8, R7, 0x4, R8 ;  /* 0x000000040708e825 */ /* 0x001fc800078e0008 */
[----:B------:R-:W-:Y:S01]  /*08e0*/  VIADD R7, R11, 0x80 ;  /* 0x000000800b077836 */ /* 0x000fe20000000000 */
[----:B------:R-:W-:Y:S01]  /*08f0*/  FSETP.GT.FTZ.AND P5, PT, R24, RZ, PT ;  /* 0x000000ff1800720b */ /* 0x000fe20003fb4000 */
[----:B------:R0:W-:Y:S03]  /*0900*/  @!P6 STG.E desc[UR4][R8.64], R21 ;  /* 0x000000150800e986 */ /* 0x0001e6000c101904 */
[----:B------:R-:W-:Y:S01]  /*0910*/  @!P6 MOV R11, R7 ;  /* 0x00000007000be202 */ /* 0x000fe20000000f00 */
[----:B--2---:R-:W-:Y:S01]  /*0920*/  @!P2 FMUL.FTZ R3, R3, UR6 ;  /* 0x000000060303ac20 */ /* 0x004fe20008410000 */
[----:B------:R-:W-:-:S07]  /*0930*/  FSETP.GT.FTZ.AND P1, PT, R27, RZ, PT ;  /* 0x000000ff1b00720b */ /* 0x000fce0003f34000 */
[----:B------:R-:W-:Y:S01]  /*0940*/  @!P5 FMUL.FTZ R4, R4, UR6 ;  /* 0x000000060404dc20 */ /* 0x000fe20008410000 */
[----:B------:R-:W-:Y:S02]  /*0950*/  ISETP.GE.AND P5, PT, R11, R2, PT ;  /* 0x000000020b00720c */ /* 0x000fe40003fa6270 */
[----:B------:R-:W-:Y:S02]  /*0960*/  FSETP.GT.FTZ.AND P4, PT, R26, RZ, PT ;  /* 0x000000ff1a00720b */ /* 0x000fe40003f94000 */
[----:B------:R-:W-:Y:S01]  /*0970*/  FSETP.GT.FTZ.AND P3, PT, R25, RZ, PT ;  /* 0x000000ff1900720b */ /* 0x000fe20003f74000 */
[----:B------:R-:W-:-:S10]  /*0980*/  @!P1 FMUL.FTZ R5, R5, UR6 ;  /* 0x0000000605059c20 */ /* 0x000fd40008410000 */
[----:B------:R-:W-:Y:S01]  /*0990*/  @!P4 FMUL.FTZ R6, R6, UR6 ;  /* 0x000000060606cc20 */ /* 0x000fe20008410000 */
[----:B---3--:R-:W-:Y:S02]  /*09a0*/  FSETP.GT.AND P0, PT, R12, RZ, !P0 ;  /* 0x000000ff0c00720b */ /* 0x008fe40004704000 */
[----:B------:R-:W-:-:S11]  /*09b0*/  FSETP.GT.FTZ.AND P2, PT, R20, RZ, PT ;  /* 0x000000ff1400720b */ /* 0x000fd60003f54000 */
[----:B------:R-:W-:Y:S02]  /*09c0*/  @!P0 FMUL.FTZ R10, R10, UR6 ;  /* 0x000000060a0a8c20 */ /* 0x000fe40008410000 */
[----:B------:R-:W-:Y:S01]  /*09d0*/  @!P2 FMUL.FTZ R22, R22, UR6 ;  /* 0x000000061616ac20 */ /* 0x000fe20008410000 */
[----:B------:R-:W-:Y:S01]  /*09e0*/  @!P3 FMUL.FTZ R29, R29, UR6 ;  /* 0x000000061d1dbc20 */ /* 0x000fe20008410000 */
[----:B0-----:R-:W-:Y:S06]  /*09f0*/  @P5 BRA `(.L_x_2468) ;  /* 0x0000000000305947 */ /* 0x001fec0003800000 */
[----:B------:R-:W0:Y:S01]  /*0a00*/  LDC.64 R8, c[0x0][0x228] ;  /* 0x00008a00ff087b82 */ /* 0x000e220000000a00 */
[----:B------:R-:W-:Y:S01]  /*0a10*/  IADD3 R7, R0, R11, RZ ;  /* 0x0000000b00077210 */ /* 0x000fe20007ffe0ff */
[----:B------:R-:W-:-:S05]  /*0a20*/  VIADD R11, R11, 0x80 ;  /* 0x000000800b0b7836 */ /* 0x000fca0000000000 */
[----:B------:R-:W-:Y:S01]  /*0a30*/  ISETP.GE.AND P0, PT, R11, R2, PT ;  /* 0x000000020b00720c */ /* 0x000fe20003f06270 */
[----:B0-----:R-:W-:-:S05]  /*0a40*/  IMAD.WIDE.U32 R8, R7, 0x4, R8 ;  /* 0x0000000407087825 */ /* 0x001fca00078e0008 */
[----:B------:R0:W-:Y:S07]  /*0a50*/  STG.E desc[UR4][R8.64], R3 ;  /* 0x0000000308007986 */ /* 0x0001ee000c101904 */
[----:B------:R-:W-:Y:S05]  /*0a60*/  @P0 BRA `(.L_x_2469) ;  /* 0x0000000000300947 */ /* 0x000fea0003800000 */
[----:B0-----:R-:W0:Y:S01]  /*0a70*/  LDC.64 R8, c[0x0][0x228] ;  /* 0x00008a00ff087b82 */ /* 0x001e220000000a00 */
[----:B------:R-:W-:Y:S02]  /*0a80*/  IADD3 R3, R0, R11, RZ ;  /* 0x0000000b00037210 */ /* 0x000fe40007ffe0ff */
[----:B------:R-:W-:-:S03]  /*0a90*/  IADD3 R11, R11, 0x80, RZ ;  /* 0x000000800b0b7810 */ /* 0x000fc60007ffe0ff */
[----:B0-----:R-:W-:-:S05]  /*0aa0*/  IMAD.WIDE.U32 R8, R3, 0x4, R8 ;  /* 0x0000000403087825 */ /* 0x001fca00078e0008 */
[----:B------:R0:W-:Y:S02]  /*0ab0*/  STG.E desc[UR4][R8.64], R4 ;  /* 0x0000000408007986 */ /* 0x0001e4000c101904 */
.L_x_2468:
[----:B------:R-:W-:-:S13]  /*0ac0*/  ISETP.GE.AND P0, PT, R11, R2, PT ;  /* 0x000000020b00720c */ /* 0x000fda0003f06270 */
[----:B------:R-:W-:Y:S05]  /*0ad0*/  @P0 BRA `(.L_x_2470) ;  /* 0x0000000000300947 */ /* 0x000fea0003800000 */
[----:B0-----:R-:W0:Y:S01]  /*0ae0*/  LDC.64 R8, c[0x0][0x228] ;  /* 0x00008a00ff087b82 */ /* 0x001e220000000a00 */
[----:B------:R-:W-:Y:S01]  /*0af0*/  IMAD.IADD R3, R0, 0x1, R11 ;  /* 0x0000000100037824 */ /* 0x000fe200078e020b */
[----:B------:R-:W-:-:S03]  /*0b00*/  IADD3 R11, R11, 0x80, RZ ;  /* 0x000000800b0b7810 */ /* 0x000fc60007ffe0ff */
[----:B0-----:R-:W-:-:S05]  /*0b10*/  IMAD.WIDE.U32 R8, R3, 0x4, R8 ;  /* 0x0000000403087825 */ /* 0x001fca00078e0008 */
[----:B------:R1:W-:Y:S02]  /*0b20*/  STG.E desc[UR4][R8.64], R5 ;  /* 0x0000000508007986 */ /* 0x0003e4000c101904 */
.L_x_2469:
[----:B------:R-:W-:-:S13]  /*0b30*/  ISETP.GE.AND P0, PT, R11, R2, PT ;  /* 0x000000020b00720c */ /* 0x000fda0003f06270 */
[----:B------:R-:W-:Y:S05]  /*0b40*/  @P0 BRA `(.L_x_2471) ;  /* 0x0000000000340947 */ /* 0x000fea0003800000 */
[----:B-1----:R-:W1:Y:S01]  /*0b50*/  LDC.64 R4, c[0x0][0x228] ;  /* 0x00008a00ff047b82 */ /* 0x002e620000000a00 */
[----:B0-----:R-:W-:Y:S01]  /*0b60*/  IADD3 R3, R0, R11, RZ ;  /* 0x0000000b00037210 */ /* 0x001fe20007ffe0ff */
[----:B------:R-:W-:-:S04]  /*0b70*/  VIADD R11, R11, 0x80 ;  /* 0x000000800b0b7836 */ /* 0x000fc80000000000 */
[----:B-1----:R-:W-:-:S05]  /*0b80*/  IMAD.WIDE.U32 R4, R3, 0x4, R4 ;  /* 0x0000000403047825 */ /* 0x002fca00078e0004 */
[----:B------:R1:W-:Y:S02]  /*0b90*/  STG.E desc[UR4][R4.64], R6 ;  /* 0x0000000604007986 */ /* 0x0003e4000c101904 */
.L_x_2470:
[----:B------:R-:W-:-:S13]  /*0ba0*/  ISETP.GE.AND P0, PT, R11, R2, PT ;  /* 0x000000020b00720c */ /* 0x000fda0003f06270 */
[----:B------:R-:W-:Y:S05]  /*0bb0*/  @P0 BREAK B1 ;  /* 0x0000000000010942 */ /* 0x000fea0003800000 */
[----:B------:R-:W-:Y:S05]  /*0bc0*/  @P0 BRA `(.L_x_2472) ;  /* 0x0000000000300947 */ /* 0x000fea0003800000 */
[----:B01----:R-:W0:Y:S01]  /*0bd0*/  LDC.64 R4, c[0x0][0x228] ;  /* 0x00008a00ff047b82 */ /* 0x003e220000000a00 */
[----:B------:R-:W-:Y:S02]  /*0be0*/  IADD3 R3, R0, R11, RZ ;  /* 0x0000000b00037210 */ /* 0x000fe40007ffe0ff */
[----:B------:R-:W-:-:S03]  /*0bf0*/  IADD3 R11, R11, 0x80, RZ ;  /* 0x000000800b0b7810 */ /* 0x000fc60007ffe0ff */
[----:B0-----:R-:W-:-:S05]  /*0c00*/  IMAD.WIDE.U32 R4, R3, 0x4, R4 ;  /* 0x0000000403047825 */ /* 0x001fca00078e0004 */
[----:B------:R2:W-:Y:S02]  /*0c10*/  STG.E desc[UR4][R4.64], R29 ;  /* 0x0000001d04007986 */ /* 0x0005e4000c101904 */
.L_x_2471:
[----:B------:R-:W-:Y:S05]  /*0c20*/  BSYNC B1 ;  /* 0x0000000000017941 */ /* 0x000fea0003800000 */
.L_x_2467:
[----:B------:R-:W-:-:S13]  /*0c30*/  ISETP.GE.AND P0, PT, R11, R2, PT ;  /* 0x000000020b00720c */ /* 0x000fda0003f06270 */
[----:B-12---:R-:W1:Y:S01]  /*0c40*/  @!P0 LDC.64 R4, c[0x0][0x228] ;  /* 0x00008a00ff048b82 */ /* 0x006e620000000a00 */
[----:B0-----:R-:W-:Y:S01]  /*0c50*/  @!P0 IMAD.IADD R3, R0, 0x1, R11 ;  /* 0x0000000100038824 */ /* 0x001fe200078e020b */
[----:B------:R-:W-:-:S03]  /*0c60*/  @!P0 IADD3 R11, R11, 0x80, RZ ;  /* 0x000000800b0b8810 */ /* 0x000fc60007ffe0ff */
[----:B-1----:R-:W-:-:S05]  /*0c70*/  @!P0 IMAD.WIDE.U32 R4, R3, 0x4, R4 ;  /* 0x0000000403048825 */ /* 0x002fca00078e0004 */
[----:B------:R2:W-:Y:S02]  /*0c80*/  @!P0 STG.E desc[UR4][R4.64], R22 ;  /* 0x0000001604008986 */ /* 0x0005e4000c101904 */
.L_x_2472:
[----:B------:R-:W-:Y:S05]  /*0c90*/  BSYNC B0 ;  /* 0x0000000000007941 */ /* 0x000fea0003800000 */
.L_x_2466:
[----:B------:R-:W-:Y:S05]  /*0ca0*/  WARPSYNC.ALL ;  /* 0x0000000000007948 */ /* 0x000fea0003800000 */
[----:B------:R-:W-:-:S13]  /*0cb0*/  ISETP.GE.AND P0, PT, R11, R2, PT ;  /* 0x000000020b00720c */ /* 0x000fda0003f06270 */
[----:B------:R-:W-:Y:S05]  /*0cc0*/  @P0 EXIT ;  /* 0x000000000000094d */ /* 0x000fea0003800000 */
[----:B------:R-:W3:Y:S01]  /*0cd0*/  LDC.64 R2, c[0x0][0x228] ;  /* 0x00008a00ff027b82 */ /* 0x000ee20000000a00 */
[----:B------:R-:W-:-:S05]  /*0ce0*/  IADD3 R11, R0, R11, RZ ;  /* 0x0000000b000b7210 */ /* 0x000fca0007ffe0ff */
[----:B---3--:R-:W-:-:S05]  /*0cf0*/  IMAD.WIDE.U32 R2, R11, 0x4, R2 ;  /* 0x000000040b027825 */ /* 0x008fca00078e0002 */
[----:B------:R-:W-:Y:S01]  /*0d00*/  STG.E desc[UR4][R2.64], R10 ;  /* 0x0000000a02007986 */ /* 0x000fe2000c101904 */
[----:B------:R-:W-:Y:S05]  /*0d10*/  EXIT ;  /* 0x000000000000794d */ /* 0x000fea0003800000 */
.L_x_2473:
        /* <DEDUP_REMOVED lines=14> */
.L_x_5696:


//--------------------- .text._ZN2at6native29vectorized_elementwise_kernelILi4EZZZNS0_66_GLOBAL__N__d53a5ca4_28_ActivationLeakyReluKernel_cu_f5210f67_355426leaky_relu_backward_kernelERNS_18TensorIteratorBaseERKN3c106ScalarEENKUlvE_clEvENKUlvE0_clEvEUlffE_St5arrayIPcLm3EEEEviT0_T1_ --------------------------
	.section	.text._ZN2at6native29vectorized_elementwise_kernelILi4EZZZNS0_66_GLOBAL__N__d53a5ca4_28_ActivationLeakyReluKernel_cu_f5210f67_355426leaky_relu_backward_kernelERNS_18TensorIteratorBaseERKN3c106ScalarEENKUlvE_clEvENKUlvE0_clEvEUlffE_St5arrayIPcLm3EEEEviT0_T1_,"ax",@progbits
	.align	128
        .global         _ZN2at6native29vectorized_elementwise_kernelILi4EZZZNS0_66_GLOBAL__N__d53a5ca4_28_ActivationLeakyReluKernel_cu_f5210f67_355426leaky_relu_backward_kernelERNS_18TensorIteratorBaseERKN3c106ScalarEENKUlvE_clEvENKUlvE0_clEvEUlffE_St5arrayIPcLm3EEEEviT0_T1_
        .type           _ZN2at6native29vectorized_elementwise_kernelILi4EZZZNS0_66_GLOBAL__N__d53a5ca4_28_ActivationLeakyReluKernel_cu_f5210f67_355426leaky_relu_backward_kernelERNS_18TensorIteratorBaseERKN3c106ScalarEENKUlvE_clEvENKUlvE0_clEvEUlffE_St5arrayIPcLm3EEEEviT0_T1_,@function
        .size           _ZN2at6native29vectorized_elementwise_kernelILi4EZZZNS0_66_GLOBAL__N__d53a5ca4_28_ActivationLeakyReluKernel_cu_f5210f67_355426leaky_relu_backward_kernelERNS_18TensorIteratorBaseERKN3c106ScalarEENKUlvE_clEvENKUlvE0_clEvEUlffE_St5arrayIPcLm3EEEEviT0_T1_,(.L_x_5697 - _ZN2at6native29vectorized_elementwise_kernelILi4EZZZNS0_66_GLOBAL__N__d53a5ca4_28_ActivationLeakyReluKernel_cu_f5210f67_355426leaky_relu_backward_kernelERNS_18TensorIteratorBaseERKN3c106ScalarEENKUlvE_clEvENKUlvE0_clEvEUlffE_St5arrayIPcLm3EEEEviT0_T1_)
        .other          _ZN2at6native29vectorized_elementwise_kernelILi4EZZZNS0_66_GLOBAL__N__d53a5ca4_28_ActivationLeakyReluKernel_cu_f5210f67_355426leaky_relu_backward_kernelERNS_18TensorIteratorBaseERKN3c106ScalarEENKUlvE_clEvENKUlvE0_clEvEUlffE_St5arrayIPcLm3EEEEviT0_T1_,@"STO_CUDA_ENTRY STV_DEFAULT"
_ZN2at6native29vectorized_elementwise_kernelILi4EZZZNS0_66_GLOBAL__N__d53a5ca4_28_ActivationLeakyReluKernel_cu_f5210f67_355426leaky_relu_backward_kernelERNS_18TensorIteratorBaseERKN3c106ScalarEENKUlvE_clEvENKUlvE0_clEvEUlffE_St5arrayIPcLm3EEEEviT0_T1_:
.text._ZN2at6native29vectorized_elementwise_kernelILi4EZZZNS0_66_GLOBAL__N__d53a5ca4_28_ActivationLeakyReluKernel_cu_f5210f67_355426leaky_relu_backward_kernelERNS_18TensorIteratorBaseERKN3c106ScalarEENKUlvE_clEvENKUlvE0_clEvEUlffE_St5arrayIPcLm3EEEEviT0_T1_:
        /* <DEDUP_REMOVED lines=15> */
[----:B------:R-:W4:Y:S01]  /*00f0*/  LDG.E.128 R16, desc[UR4][R20.64] ;  /* 0x0000000414107981 */ /* 0x000f22000c1e1d00 */
[----:B--2---:R-:W-:-:S04]  /*0100*/  IMAD.WIDE R4, R0, 0x4, R6 ;  /* 0x0000000400047825 */ /* 0x004fc800078e0206 */
[----:B------:R-:W-:Y:S02]  /*0110*/  IMAD.WIDE.U32 R22, R2, 0x10, R4 ;  /* 0x0000001002167825 */ /* 0x000fe400078e0004 */
[----:B------:R-:W2:Y:S04]  /*0120*/  LDG.E.128 R4, desc[UR4][R20.64+0x800] ;  /* 0x0008000414047981 */ /* 0x000ea8000c1e1d00 */
[----:B------:R-:W5:Y:S04]  /*0130*/  LDG.E.128 R8, desc[UR4][R22.64] ;  /* 0x0000000416087981 */ /* 0x000f68000c1e1d00 */
[----:B------:R-:W5:Y:S01]  /*0140*/  LDG.E.128 R12, desc[UR4][R22.64+0x800] ;  /* 0x00080004160c7981 */ /* 0x000f62000c1e1d00 */
[----:B----4-:R-:W-:-:S02]  /*0150*/  FSETP.GT.FTZ.AND P6, PT, R19, RZ, PT ;  /* 0x000000ff1300720b */ /* 0x010fc40003fd4000 */
[----:B------:R-:W-:Y:S02]  /*0160*/  FSETP.GT.FTZ.AND P3, PT, R16, RZ, PT ;  /* 0x000000ff1000720b */ /* 0x000fe40003f74000 */
[----:B------:R-:W-:Y:S01]  /*0170*/  FSETP.GT.FTZ.AND P4, PT, R17, RZ, PT ;  /* 0x000000ff1100720b */ /* 0x000fe20003f94000 */
[----:B---3--:R-:W-:Y:S01]  /*0180*/  IMAD.WIDE.U32 R16, R0, 0x4, R24 ;  /* 0x0000000400107825 */ /* 0x008fe200078e0018 */
[----:B------:R-:W-:Y:S02]  /*0190*/  FSETP.GT.FTZ.AND P5, PT, R18, RZ, PT ;  /* 0x000000ff1200720b */ /* 0x000fe40003fb4000 */
[----:B--2---:R-:W-:Y:S02]  /*01a0*/  FSETP.GT.FTZ.AND P0, PT, R5, RZ, PT ;  /* 0x000000ff0500720b */ /* 0x004fe40003f14000 */
[----:B------:R-:W-:Y:S01]  /*01b0*/  FSETP.GT.FTZ.AND P2, PT, R7, RZ, PT ;  /* 0x000000ff0700720b */ /* 0x000fe20003f54000 */
[----:B------:R-:W-:-:S04]  /*01c0*/  IMAD.WIDE R16, R2, 0x10, R16 ;  /* 0x0000001002107825 */ /* 0x000fc800078e0210 */
[----:B-----5:R-:W-:Y:S01]  /*01d0*/  @!P6 FMUL.FTZ R11, R11, UR6 ;  /* 0x000000060b0bec20 */ /* 0x020fe20008410000 */
[----:B------:R-:W-:Y:S01]  /*01e0*/  FSETP.GT.FTZ.AND P1, PT, R6, RZ, PT ;  /* 0x000000ff0600720b */ /* 0x000fe20003f34000 */
[----:B------:R-:W-:Y:S01]  /*01f0*/  @!P3 FMUL.FTZ R8, R8, UR6 ;  /* 0x000000060808bc20 */ /* 0x000fe20008410000 */
[----:B------:R-:W-:Y:S01]  /*0200*/  FSETP.GT.FTZ.AND P6, PT, R4, RZ, PT ;  /* 0x000000ff0400720b */ /* 0x000fe20003fd4000 */
[----:B------:R-:W-:Y:S01]  /*0210*/  @!P4 FMUL.FTZ R9, R9, UR6 ;  /* 0x000000060909cc20 */ /* 0x000fe20008410000 */
[----:B------:R-:W-:Y:S01]  /*0220*/  @!P5 FMUL.FTZ R10, R10, UR6 ;  /* 0x000000060a0adc20 */ /* 0x000fe20008410000 */
[----:B------:R-:W-:Y:S02]  /*0230*/  @!P0 FMUL.FTZ R13, R13, UR6 ;  /* 0x000000060d0d8c20 */ /* 0x000fe40008410000 */
[----:B------:R-:W-:Y:S02]  /*0240*/  @!P2 FMUL.FTZ R15, R15, UR6 ;  /* 0x000000060f0fac20 */ /* 0x000fe40008410000 */
[----:B------:R-:W-:Y:S04]  /*0250*/  STG.E.128 desc[UR4][R16.64], R8 ;  /* 0x0000000810007986 */ /* 0x000fe8000c101d04 */
[----:B------:R-:W-:-:S02]  /*0260*/  @!P1 FMUL.FTZ R14, R14, UR6 ;  /* 0x000000060e0e9c20 */ /* 0x000fc40008410000 */
[----:B------:R-:W-:-:S05]  /*0270*/  @!P6 FMUL.FTZ R12, R12, UR6 ;  /* 0x000000060c0cec20 */ /* 0x000fca0008410000 */
[----:B------:R-:W-:Y:S01]  /*0280*/  STG.E.128 desc[UR4][R16.64+0x800], R12 ;  /* 0x0008000c10007986 */ /* 0x000fe2000c101d04 */
[----:B------:R-:W-:Y:S05]  /*0290*/  EXIT ;  /* 0x000000000000794d */ /* 0x000fea0003800000 */
.L_x_2474:
        /* <DEDUP_REMOVED lines=124> */
.L_x_2477:
[----:B------:R-:W-:-:S13]  /*0a60*/  ISETP.GE.AND P0, PT, R11, R2, PT ;  /* 0x000000020b00720c */ /* 0x000fda0003f06270 */
[----:B------:R-:W-:Y:S05]  /*0a70*/  @P0 BRA `(.L_x_2479) ;  /* 0x0000000000300947 */ /* 0x000fea0003800000 */
[----:B0-----:R-:W0:Y:S01]  /*0a80*/  LDC.64 R8, c[0x0][0x228] ;  /* 0x00008a00ff087b82 */ /* 0x001e220000000a00 */
[----:B------:R-:W-:Y:S01]  /*0a90*/  IMAD.IADD R3, R0, 0x1, R11 ;  /* 0x0000000100037824 */ /* 0x000fe200078e020b */
[----:B------:R-:W-:-:S03]  /*0aa0*/  IADD3 R11, R11, 0x80, RZ ;  /* 0x000000800b0b7810 */ /* 0x000fc60007ffe0ff */
[----:B0-----:R-:W-:-:S05]  /*0ab0*/  IMAD.WIDE.U32 R8, R3, 0x4, R8 ;  /* 0x0000000403087825 */ /* 0x001fca00078e0008 */
[----:B------:R1:W-:Y:S02]  /*0ac0*/  STG.E desc[UR4][R8.64], R5 ;  /* 0x0000000508007986 */ /* 0x0003e4000c101904 */
.L_x_2478:
[----:B------:R-:W-:-:S13]  /*0ad0*/  ISETP.GE.AND P0, PT, R11, R2, PT ;  /* 0x000000020b00720c */ /* 0x000fda0003f06270 */
[----:B------:R-:W-:Y:S05]  /*0ae0*/  @P0 BRA `(.L_x_2480) ;  /* 0x0000000000340947 */ /* 0x000fea0003800000 */
[----:B-1----:R-:W1:Y:S01]  /*0af0*/  LDC.64 R4, c[0x0][0x228] ;  /* 0x00008a00ff047b82 */ /* 0x002e620000000a00 */
[----:B0-----:R-:W-:Y:S01]  /*0b00*/  IADD3 R3, R0, R11, RZ ;  /* 0x0000000b00037210 */ /* 0x001fe20007ffe0ff */
[----:B------:R-:W-:-:S04]  /*0b10*/  VIADD R11, R11, 0x80 ;  /* 0x000000800b0b7836 */ /* 0x000fc80000000000 */
[----:B-1----:R-:W-:-:S05]  /*0b20*/  IMAD.WIDE.U32 R4, R3, 0x4, R4 ;  /* 0x0000000403047825 */ /* 0x002fca00078e0004 */
[----:B------:R1:W-:Y:S02]  /*0b30*/  STG.E desc[UR4][R4.64], R6 ;  /* 0x0000000604007986 */ /* 0x0003e4000c101904 */
.L_x_2479:
        /* <DEDUP_REMOVED lines=8> */
.L_x_2480:
[----:B------:R-:W-:Y:S05]  /*0bc0*/  BSYNC B1 ;  /* 0x0000000000017941 */ /* 0x000fea0003800000 */
.L_x_2476:
[----:B------:R-:W-:-:S13]  /*0bd0*/  ISETP.GE.AND P0, PT, R11, R2, PT ;  /* 0x000000020b00720c */ /* 0x000fda0003f06270 */
[----:B-12---:R-:W1:Y:S01]  /*0be0*/  @!P0 LDC.64 R4, c[0x0][0x228] ;  /* 0x00008a00ff048b82 */ /* 0x006e620000000a00 */
[----:B0-----:R-:W-:Y:S01]  /*0bf0*/  @!P0 IMAD.IADD R3, R0, 0x1, R11 ;  /* 0x0000000100038824 */ /* 0x001fe200078e020b */
[----:B------:R-:W-:-:S03]  /*0c00*/  @!P0 IADD3 R11, R11, 0x80, RZ ;  /* 0x000000800b0b8810 */ /* 0x000fc60007ffe0ff */
[----:B-1----:R-:W-:-:S05]  /*0c10*/  @!P0 IMAD.WIDE.U32 R4, R3, 0x4, R4 ;  /* 0x0000000403048825 */ /* 0x002fca00078e0004 */
[----:B------:R2:W-:Y:S02]  /*0c20*/  @!P0 STG.E desc[UR4][R4.64], R22 ;  /* 0x0000001604008986 */ /* 0x0005e4000c101904 */
.L_x_2481:
[----:B------:R-:W-:Y:S05]  /*0c30*/  BSYNC B0 ;  /* 0x0000000000007941 */ /* 0x000fea0003800000 */
.L_x_2475:
        /* <DEDUP_REMOVED lines=8> */
.L_x_2482:
        /* <DEDUP_REMOVED lines=12> */
.L_x_5697:


//--------------------- .text._ZN2at6native29vectorized_elementwise_kernelILi8EZZZNS0_66_GLOBAL__N__d53a5ca4_28_ActivationLeakyReluKernel_cu_f5210f67_355426leaky_relu_backward_kernelERNS_18TensorIteratorBaseERKN3c106ScalarEENKUlvE_clEvENKUlvE0_clEvEUlffE_St5arrayIPcLm3EEEEviT0_T1_ --------------------------
	.section	.text._ZN2at6native29vectorized_elementwise_kernelILi8EZZZNS0_66_GLOBAL__N__d53a5ca4_28_ActivationLeakyReluKernel_cu_f5210f67_355426leaky_relu_backward_kernelERNS_18TensorIteratorBaseERKN3c106ScalarEENKUlvE_clEvENKUlvE0_clEvEUlffE_St5arrayIPcLm3EEEEviT0_T1_,"ax",@progbits
	.align	128
        .global         _ZN2at6native29vectorized_elementwise_kernelILi8EZZZNS0_66_GLOBAL__N__d53a5ca4_28_ActivationLeakyReluKernel_cu_f5210f67_355426leaky_relu_backward_kernelERNS_18TensorIteratorBaseERKN3c106ScalarEENKUlvE_clEvENKUlvE0_clEvEUlffE_St5arrayIPcLm3EEEEviT0_T1_
        .type           _ZN2at6native29vectorized_elementwise_kernelILi8EZZZNS0_66_GLOBAL__N__d53a5ca4_28_ActivationLeakyReluKernel_cu_f5210f67_355426leaky_relu_backward_kernelERNS_18TensorIteratorBaseERKN3c106ScalarEENKUlvE_clEvENKUlvE0_clEvEUlffE_St5arrayIPcLm3EEEEviT0_T1_,@function
        .size           _ZN2at6native29vectorized_elementwise_kernelILi8EZZZNS0_66_GLOBAL__N__d53a5ca4_28_ActivationLeakyReluKernel_cu_f5210f67_355426leaky_relu_backward_kernelERNS_18TensorIteratorBaseERKN3c106ScalarEENKUlvE_clEvENKUlvE0_clEvEUlffE_St5arrayIPcLm3EEEEviT0_T1_,(.L_x_5698 - _ZN2at6native29vectorized_elementwise_kernelILi8EZZZNS0_66_GLOBAL__N__d53a5ca4_28_ActivationLeakyReluKernel_cu_f5210f67_355426leaky_relu_backward_kernelERNS_18TensorIteratorBaseERKN3c106ScalarEENKUlvE_clEvENKUlvE0_clEvEUlffE_St5arrayIPcLm3EEEEviT0_T1_)
        .other          _ZN2at6native29vectorized_elementwise_kernelILi8EZZZNS0_66_GLOBAL__N__d53a5ca4_28_ActivationLeakyReluKernel_cu_f5210f67_355426leaky_relu_backward_kernelERNS_18TensorIteratorBaseERKN3c106ScalarEENKUlvE_clEvENKUlvE0_clEvEUlffE_St5arrayIPcLm3EEEEviT0_T1_,@"STO_CUDA_ENTRY STV_DEFAULT"
_ZN2at6native29vectorized_elementwise_kernelILi8EZZZNS0_66_GLOBAL__N__d53a5ca4_28_ActivationLeakyReluKernel_cu_f5210f67_355426leaky_relu_backward_kernelERNS_18TensorIteratorBaseERKN3c106ScalarEENKUlvE_clEvENKUlvE0_clEvEUlffE_St5arrayIPcLm3EEEEviT0_T1_:
.text._ZN2at6native29vectorized_elementwise_kernelILi8EZZZNS0_66_GLOBAL__N__d53a5ca4_28_ActivationLeakyReluKernel_cu_f5210f67_355426leaky_relu_backward_kernelERNS_18TensorIteratorBaseERKN3c106ScalarEENKUlvE_clEvENKUlvE0_clEvEUlffE_St5arrayIPcLm3EEEEviT0_T1_:
        /* <DEDUP_REMOVED lines=42> */
.L_x_2483:
        /* <DEDUP_REMOVED lines=124> */
.L_x_2486:
[----:B------:R-:W-:-:S13]  /*0a60*/  ISETP.GE.AND P0, PT, R11, R2, PT ;  /* 0x000000020b00720c */ /* 0x000fda0003f06270 */
[----:B------:R-:W-:Y:S05]  /*0a70*/  @P0 BRA `(.L_x_2488) ;  /* 0x0000000000300947 */ /* 0x000fea0003800000 */
[----:B0-----:R-:W0:Y:S01]  /*0a80*/  LDC.64 R8, c[0x0][0x228] ;  /* 0x00008a00ff087b82 */ /* 0x001e220000000a00 */
[----:B------:R-:W-:Y:S01]  /*0a90*/  IMAD.IADD R3, R0, 0x1, R11 ;  /* 0x0000000100037824 */ /* 0x000fe200078e020b */
[----:B------:R-:W-:-:S03]  /*0aa0*/  IADD3 R11, R11, 0x80, RZ ;  /* 0x000000800b0b7810 */ /* 0x000fc60007ffe0ff */
[----:B0-----:R-:W-:-:S05]  /*0ab0*/  IMAD.WIDE.U32 R8, R3, 0x4, R8 ;  /* 0x0000000403087825 */ /* 0x001fca00078e0008 */
[----:B------:R1:W-:Y:S02]  /*0ac0*/  STG.E desc[UR4][R8.64], R5 ;  /* 0x0000000508007986 */ /* 0x0003e4000c101904 */
.L_x_2487:
[----:B------:R-:W-:-:S13]  /*0ad0*/  ISETP.GE.AND P0, PT, R11, R2, PT ;  /* 0x000000020b00720c */ /* 0x000fda0003f06270 */
[----:B------:R-:W-:Y:S05]  /*0ae0*/  @P0 BRA `(.L_x_2489) ;  /* 0x0000000000340947 */ /* 0x000fea0003800000 */
[----:B-1----:R-:W1:Y:S01]  /*0af0*/  LDC.64 R4, c[0x0][0x228] ;  /* 0x00008a00ff047b82 */ /* 0x002e620000000a00 */
[----:B0-----:R-:W-:Y:S01]  /*0b00*/  IADD3 R3, R0, R11, RZ ;  /* 0x0000000b00037210 */ /* 0x001fe20007ffe0ff */
[----:B------:R-:W-:-:S04]  /*0b10*/  VIADD R11, R11, 0x80 ;  /* 0x000000800b0b7836 */ /* 0x000fc80000000000 */
[----:B-1----:R-:W-:-:S05]  /*0b20*/  IMAD.WIDE.U32 R4, R3, 0x4, R4 ;  /* 0x0000000403047825 */ /* 0x002fca00078e0004 */
[----:B------:R1:W-:Y:S02]  /*0b30*/  STG.E desc[UR4][R4.64], R6 ;  /* 0x0000000604007986 */ /* 0x0003e4000c101904 */
.L_x_2488:
        /* <DEDUP_REMOVED lines=8> */
.L_x_2489:
[----:B------:R-:W-:Y:S05]  /*0bc0*/  BSYNC B1 ;  /* 0x0000000000017941 */ /* 0x000fea0003800000 */
.L_x_2485:
[----:B------:R-:W-:-:S13]  /*0bd0*/  ISETP.GE.AND P0, PT, R11, R2, PT ;  /* 0x000000020b00720c */ /* 0x000fda0003f06270 */
[----:B-12---:R-:W1:Y:S01]  /*0be0*/  @!P0 LDC.64 R4, c[0x0][0x228] ;  /* 0x00008a00ff048b82 */ /* 0x006e620000000a00 */
[----:B0-----:R-:W-:Y:S01]  /*0bf0*/  @!P0 IMAD.IADD R3, R0, 0x1, R11 ;  /* 0x0000000100038824 */ /* 0x001fe200078e020b */
[----:B------:R-:W-:-:S03]  /*0c00*/  @!P0 IADD3 R11, R11, 0x80, RZ ;  /* 0x000000800b0b8810 */ /* 0x000fc60007ffe0ff */
[----:B-1----:R-:W-:-:S05]  /*0c10*/  @!P0 IMAD.WIDE.U32 R4, R3, 0x4, R4 ;  /* 0x0000000403048825 */ /* 0x002fca00078e0004 */
[----:B------:R2:W-:Y:S02]  /*0c20*/  @!P0 STG.E desc[UR4][R4.64], R22 ;  /* 0x0000001604008986 */ /* 0x0005e4000c101904 */
.L_x_2490:
[----:B------:R-:W-:Y:S05]  /*0c30*/  BSYNC B0 ;  /* 0x0000000000007941 */ /* 0x000fea0003800000 */
.L_x_2484:
        /* <DEDUP_REMOVED lines=8> */
.L_x_2491:
        /* <DEDUP_REMOVED lines=12> */
.L_x_5698:


//--------------------- .text._ZN2at6native18elementwise_kernelILi128ELi4EZNS0_15gpu_kernel_implIZZZNS0_66_GLOBAL__N__d53a5ca4_28_ActivationLeakyReluKernel_cu_f5210f67_355426leaky_relu_backward_kernelERNS_18TensorIteratorBaseERKN3c106ScalarEENKUlvE_clEvENKUlvE_clEvEUlddE_EEvS5_RKT_EUliE_EEviT1_ --------------------------
	.section	.text._ZN2at6native18elementwise_kernelILi128ELi4EZNS0_15gpu_kernel_implIZZZNS0_66_GLOBAL__N__d53a5ca4_28_ActivationLeakyReluKernel_cu_f5210f67_355426leaky_relu_backward_kernelERNS_18TensorIteratorBaseERKN3c106ScalarEENKUlvE_clEvENKUlvE_clEvEUlddE_EEvS5_RKT_EUliE_EEviT1_,"ax",@progbits
	.align	128
        .global         _ZN2at6native18elementwise_kernelILi128ELi4EZNS0_15gpu_kernel_implIZZZNS0_66_GLOBAL__N__d53a5ca4_28_ActivationLeakyReluKernel_cu_f5210f67_355426leaky_relu_backward_kernelERNS_18TensorIteratorBaseERKN3c106ScalarEENKUlvE_clEvENKUlvE_clEvEUlddE_EEvS5_RKT_EUliE_EEviT1_
        .type           _ZN2at6native18elementwise_kernelILi128ELi4EZNS0_15gpu_kernel_implIZZZNS0_66_GLOBAL__N__d53a5ca4_28_ActivationLeakyReluKernel_cu_f5210f67_355426leaky_relu_backward_kernelERNS_18TensorIteratorBaseERKN3c106ScalarEENKUlvE_clEvENKUlvE_clEvEUlddE_EEvS5_RKT_EUliE_EEviT1_,@function
        .size           _ZN2at6native18elementwise_kernelILi128ELi4EZNS0_15gpu_kernel_implIZZZNS0_66_GLOBAL__N__d53a5ca4_28_ActivationLeakyReluKernel_cu_f5210f67_355426leaky_relu_backward_kernelERNS_18TensorIteratorBaseERKN3c106ScalarEENKUlvE_clEvENKUlvE_clEvEUlddE_EEvS5_RKT_EUliE_EEviT1_,(.L_x_5699 - _ZN2at6native18elementwise_kernelILi128ELi4EZNS0_15gpu_kernel_implIZZZNS0_66_GLOBAL__N__d53a5ca4_28_ActivationLeakyReluKernel_cu_f5210f67_355426leaky_relu_backward_kernelERNS_18TensorIteratorBaseERKN3c106ScalarEENKUlvE_clEvENKUlvE_clEvEUlddE_EEvS5_RKT_EUliE_EEviT1_)
        .other          _ZN2at6native18elementwise_kernelILi128ELi4EZNS0_15gpu_kernel_implIZZZNS0_66_GLOBAL__N__d53a5ca4_28_ActivationLeakyReluKernel_cu_f5210f67_355426leaky_relu_backward_kernelERNS_18TensorIteratorBaseERKN3c106ScalarEENKUlvE_clEvENKUlvE_clEvEUlddE_EEvS5_RKT_EUliE_EEviT1_,@"STO_CUDA_ENTRY STV_DEFAULT"
_ZN2at6native18elementwise_kernelILi128ELi4EZNS0_15gpu_kernel_implIZZZNS0_66_GLOBAL__N__d53a5ca4_28_ActivationLeakyReluKernel_cu_f5210f67_355426leaky_relu_backward_kernelERNS_18TensorIteratorBaseERKN3c106ScalarEENKUlvE_clEvENKUlvE_clEvEUlddE_EEvS5_RKT_EUliE_EEviT1_:
.text._ZN2at6native18elementwise_kernelILi128ELi4EZNS0_15gpu_kernel_implIZZZNS0_66_GLOBAL__N__d53a5ca4_28_ActivationLeakyReluKernel_cu_f5210f67_355426leaky_relu_backward_kernelERNS_18TensorIteratorBaseERKN3c106ScalarEENKUlvE_clEvENKUlvE_clEvEUlddE_EEvS5_RKT_EUliE_EEviT1_:
        /* <DEDUP_REMOVED lines=364> */
[----:B------:R-:W-:-:S07]  /*16c0*/  IMAD R24, R3, UR6, R24 ;  /* 0x0000000603187c24 */ /* 0x000fce000f8e0218 */
.L_x_2494:
        /* <DEDUP_REMOVED lines=19> */
[----:B--2---:R0:W1:Y:S01]  /*1800*/  I2F.F64.S16 R18, R2 ;  /* 0x0000000200127312 */ /* 0x0040620000101c00 */
[----:B------:R-:W-:Y:S05]  /*1810*/  BRA `(.L_x_2500) ;  /* 0x0000000c007c7947 */ /* 0x000fea0003800000 */
.L_x_2498:
[----:B------:R-:W2:Y:S02]  /*1820*/  LDG.E.U8 R2, desc[UR36][R2.64] ;  /* 0x0000002402027981 */ /* 0x000ea4000c1e1100 */
[----:B--2---:R0:W1:Y:S01]  /*1830*/  I2F.F64.U16 R18, R2 ;  /* 0x0000000200127312 */ /* 0x0040620000101800 */
[----:B------:R-:W-:Y:S05]  /*1840*/  BRA `(.L_x_2500) ;  /* 0x0000000c00707947 */ /* 0x000fea0003800000 */
.L_x_2497:
[----:B------:R-:W-:-:S13]  /*1850*/  ISETP.NE.AND P0, PT, R4, 0x2, PT ;  /* 0x000000020400780c */ /* 0x000fda0003f05270 */
[----:B------:R-:W-:Y:S05]  /*1860*/  @!P0 BRA `(.L_x_2501) ;  /* 0x0000000000288947 */ /* 0x000fea0003800000 */
[----:B------:R-:W-:-:S13]  /*1870*/  ISETP.NE.AND P0, PT, R4, 0x3, PT ;  /* 0x000000030400780c */ /* 0x000fda0003f05270 */
[----:B------:R-:W-:Y:S05]  /*1880*/  @!P0 BRA `(.L_x_2502) ;  /* 0x0000000000148947 */ /* 0x000fea0003800000 */
[----:B------:R-:W-:-:S13]  /*1890*/  ISETP.NE.AND P0, PT, R4, 0x4, PT ;  /* 0x000000040400780c */ /* 0x000fda0003f05270 */
[----:B------:R-:W-:Y:S05]  /*18a0*/  @P0 BRA `(.L_x_2499) ;  /* 0x0000000800fc0947 */ /* 0x000fea0003800000 */
[----:B------:R-:W2:Y:S02]  /*18b0*/  LDG.E.64 R18, desc[UR36][R2.64] ;  /* 0x0000002402127981 */ /* 0x000ea4000c1e1b00 */
[----:B--2---:R-:W0:Y:S01]  /*18c0*/  I2F.F64.S64 R18, R18 ;  /* 0x0000001200127312 */ /* 0x004e220000301c00 */
[----:B------:R-:W-:Y:S05]  /*18d0*/  BRA `(.L_x_2500) ;  /* 0x0000000c004c7947 */ /* 0x000fea0003800000 */
.L_x_2502:
[----:B------:R-:W2:Y:S02]  /*18e0*/  LDG.E R2, desc[UR36][R2.64] ;  /* 0x0000002402027981 */ /* 0x000ea4000c1e1900 */
[----:B--2---:R0:W1:Y:S01]  /*18f0*/  I2F.F64 R18, R2 ;  /* 0x0000000200127312 */ /* 0x0040620000201c00 */
[----:B------:R-:W-:Y:S05]  /*1900*/  BRA `(.L_x_2500) ;  /* 0x0000000c00407947 */ /* 0x000fea0003800000 */
.L_x_2501:
[----:B------:R-:W2:Y:S02]  /*1910*/  LDG.E.U16 R2, desc[UR36][R2.64] ;  /* 0x0000002402027981 */ /* 0x000ea4000c1e1500 */
[----:B--2---:R0:W1:Y:S01]  /*1920*/  I2F.F64.S16 R18, R2 ;  /* 0x0000000200127312 */ /* 0x0040620000101c00 */
[----:B------:R-:W-:Y:S05]  /*1930*/  BRA `(.L_x_2500) ;  /* 0x0000000c00347947 */ /* 0x000fea0003800000 */
.L_x_2496:
[----:B------:R-:W-:-:S13]  /*1940*/  ISETP.GT.AND P0, PT, R4, 0x6, PT ;  /* 0x000000060400780c */ /* 0x000fda0003f04270 */
[----:B------:R-:W-:Y:S05]  /*1950*/  @P0 BRA `(.L_x_2503) ;  /* 0x0000000000340947 */ /* 0x000fea0003800000 */
[----:B------:R-:W-:-:S13]  /*1960*/  ISETP.NE.AND P0, PT, R4, 0x5, PT ;  /* 0x000000050400780c */ /* 0x000fda0003f05270 */
[----:B------:R-:W-:Y:S05]  /*1970*/  @!P0 BRA `(.L_x_2504) ;  /* 0x0000000000188947 */ /* 0x000fea0003800000 */
[----:B------:R-:W-:-:S13]  /*1980*/  ISETP.NE.AND P0, PT, R4, 0x6, PT ;  /* 0x000000060400780c */ /* 0x000fda0003f05270 */
[----:B------:R-:W-:Y:S05]  /*1990*/  @P0 BRA `(.L_x_2499) ;  /* 0x0000000800c00947 */ /* 0x000fea0003800000 */
[----:B------:R-:W2:Y:S02]  /*19a0*/  LDG.E R18, desc[UR36][R2.64] ;  /* 0x0000002402127981 */ /* 0x000ea4000c1e1900 */
[----:B--2---:R-:W-:-:S06]  /*19b0*/  FMUL.FTZ R18, R18, 1 ;  /* 0x3f80000012127820 */ /* 0x004fcc0000410000 */
[----:B------:R-:W0:Y:S01]  /*19c0*/  F2F.F64.F32 R18, R18 ;  /* 0x0000001200127310 */ /* 0x000e220000201800 */
[----:B------:R-:W-:Y:S05]  /*19d0*/  BRA `(.L_x_2500) ;  /* 0x0000000c000c7947 */ /* 0x000fea0003800000 */
.L_x_2504:
[----:B------:R-:W2:Y:S02]  /*19e0*/  LDG.E.U16 R0, desc[UR36][R2.64] ;  /* 0x0000002402007981 */ /* 0x000ea4000c1e1500 */
[----:B--2---:R-:W-:-:S05]  /*19f0*/  HADD2.F32 R0, -RZ, R0.H0_H0 ;  /* 0x20000000ff007230 */ /* 0x004fca0000004100 */
[----:B------:R-:W-:-:S04]  /*1a00*/  FMUL.FTZ R0, R0, 1 ;  /* 0x3f80000000007820 */ /* 0x000fc80000410000 */
[----:B------:R0:W1:Y:S01]  /*1a10*/  F2F.F64.F32 R18, R0 ;  /* 0x0000000000127310 */ /* 0x0000620000201800 */
[----:B------:R-:W-:Y:S05]  /*1a20*/  BRA `(.L_x_2500) ;  /* 0x0000000800f87947 */ /* 0x000fea0003800000 */
.L_x_2503:
[----:B------:R-:W-:-:S13]  /*1a30*/  ISETP.NE.AND P0, PT, R4, 0x7, PT ;  /* 0x000000070400780c */ /* 0x000fda0003f05270 */
[----:B------:R-:W-:Y:S05]  /*1a40*/  @!P0 BRA `(.L_x_2505) ;  /* 0x0000000000348947 */ /* 0x000fea0003800000 */
        /* <DEDUP_REMOVED lines=8> */
.L_x_2506:
[----:B------:R-:W2:Y:S02]  /*1ad0*/  LDG.E.U16 R2, desc[UR36][R2.64] ;  /* 0x0000002402027981 */ /* 0x000ea4000c1e1500 */
[----:B--2---:R-:W-:-:S05]  /*1ae0*/  HADD2.F32 R0, -RZ, R2.H0_H0 ;  /* 0x20000002ff007230 */ /* 0x004fca0000004100 */
[----:B------:R-:W-:-:S04]  /*1af0*/  FMUL.FTZ R0, R0, 1 ;  /* 0x3f80000000007820 */ /* 0x000fc80000410000 */
[----:B------:R0:W1:Y:S01]  /*1b00*/  F2F.F64.F32 R18, R0 ;  /* 0x0000000000127310 */ /* 0x0000620000201800 */
[----:B------:R-:W-:Y:S05]  /*1b10*/  BRA `(.L_x_2500) ;  /* 0x0000000800bc7947 */ /* 0x000fea0003800000 */
.L_x_2505:
[----:B------:R0:W5:Y:S01]  /*1b20*/  LDG.E.64 R18, desc[UR36][R2.64] ;  /* 0x0000002402127981 */ /* 0x000162000c1e1b00 */
[----:B------:R-:W-:Y:S05]  /*1b30*/  BRA `(.L_x_2500) ;  /* 0x0000000800b47947 */ /* 0x000fea0003800000 */
.L_x_2495:
        /* <DEDUP_REMOVED lines=8> */
[----:B------:R-:W2:Y:S01]  /*1bc0*/  LDG.E.U8 R2, desc[UR36][R2.64] ;  /* 0x0000002402027981 */ /* 0x000ea2000c1e1100 */
[----:B------:R-:W-:Y:S01]  /*1bd0*/  IMAD.MOV.U32 R18, RZ, RZ, RZ ;  /* 0x000000ffff127224 */ /* 0x000fe200078e00ff */
[----:B--2---:R-:W-:-:S04]  /*1be0*/  ISETP.NE.AND P0, PT, R2, RZ, PT ;  /* 0x000000ff0200720c */ /* 0x004fc80003f05270 */
[----:B------:R-:W-:Y:S01]  /*1bf0*/  FSEL R19, RZ, 1.875, !P0 ;  /* 0x3ff00000ff137808 */ /* 0x000fe20004000000 */
[----:B------:R-:W-:Y:S08]  /*1c00*/  BRA `(.L_x_2500) ;  /* 0x0000000800807947 */ /* 0x000ff00003800000 */
.L_x_2509:
[----:B------:R0:W5:Y:S01]  /*1c10*/  LDG.E.64 R18, desc[UR36][R2.64] ;  /* 0x0000002402127981 */ /* 0x000162000c1e1b00 */
[----:B------:R-:W-:Y:S05]  /*1c20*/  BRA `(.L_x_2500) ;  /* 0x0000000800787947 */ /* 0x000fea0003800000 */
.L_x_2508:
        /* <DEDUP_REMOVED lines=24> */
[----:B------:R-:W-:-:S05]  /*1db0*/  LOP3.LUT R5, R5, 0x80000000, R0, 0xf8, !PT ;  /* 0x8000000005057812 */ /* 0x000fca00078ef800 */
[----:B------:R-:W-:-:S04]  /*1dc0*/  FMUL.FTZ R5, R5, 1 ;  /* 0x3f80000005057820 */ /* 0x000fc80000410000 */
[----:B------:R0:W1:Y:S01]  /*1dd0*/  F2F.F64.F32 R18, R5 ;  /* 0x0000000500127310 */ /* 0x0000620000201800 */
[----:B------:R-:W-:Y:S05]  /*1de0*/  BRA `(.L_x_2500) ;  /* 0x0000000800087947 */ /* 0x000fea0003800000 */
.L_x_2511:
        /* <DEDUP_REMOVED lines=11> */
[----:B------:R-:W-:-:S05]  /*1ea0*/  LOP3.LUT R4, R4, 0x80000000, R5, 0xf8, !PT ;  /* 0x8000000004047812 */ /* 0x000fca00078ef805 */
[----:B------:R-:W-:-:S04]  /*1eb0*/  FMUL.FTZ R4, R4, 1 ;  /* 0x3f80000004047820 */ /* 0x000fc80000410000 */
[----:B------:R0:W1:Y:S01]  /*1ec0*/  F2F.F64.F32 R18, R4 ;  /* 0x0000000400127310 */ /* 0x0000620000201800 */
[----:B------:R-:W-:Y:S05]  /*1ed0*/  BRA `(.L_x_2500) ;  /* 0x0000000400cc7947 */ /* 0x000fea0003800000 */
.L_x_2510:
[----:B------:R-:W2:Y:S02]  /*1ee0*/  LDG.E.U16 R0, desc[UR36][R2.64] ;  /* 0x0000002402007981 */ /* 0x000ea4000c1e1500 */
[----:B--2---:R-:W-:-:S04]  /*1ef0*/  IMAD.U32 R0, R0, 0x10000, RZ ;  /* 0x0001000000007824 */ /* 0x004fc800078e00ff */
[----:B------:R-:W-:-:S04]  /*1f00*/  FMUL.FTZ R0, R0, 1 ;  /* 0x3f80000000007820 */ /* 0x000fc80000410000 */
[----:B------:R0:W1:Y:S01]  /*1f10*/  F2F.F64.F32 R18, R0 ;  /* 0x0000000000127310 */ /* 0x0000620000201800 */
[----:B------:R-:W-:Y:S05]  /*1f20*/  BRA `(.L_x_2500) ;  /* 0x0000000400b87947 */ /* 0x000fea0003800000 */
.L_x_2507:
        /* <DEDUP_REMOVED lines=9> */
[----:B--2---:R0:W1:Y:S01]  /*1fc0*/  I2F.F64.U16 R18, R2 ;  /* 0x0000000200127312 */ /* 0x0040620000101800 */
[----:B------:R-:W-:Y:S05]  /*1fd0*/  BRA `(.L_x_2500) ;  /* 0x00000004008c7947 */ /* 0x000fea0003800000 */
.L_x_2514:
        /* <DEDUP_REMOVED lines=21> */
.L_x_2518:
[----:B------:R-:W-:Y:S05]  /*2130*/  BSYNC B1 ;  /* 0x0000000000017941 */ /* 0x000fea0003800000 */
.L_x_2517:
[----:B------:R-:W-:Y:S01]  /*2140*/  LEA R3, R0, 0x3b800000, 0x17 ;  /* 0x3b80000000037811 */ /* 0x000fe200078eb8ff */
[----:B------:R-:W-:-:S05]  /*2150*/  IMAD.SHL.U32 R0, R2, 0x100000, RZ ;  /* 0x0010000002007824 */ /* 0x000fca00078e00ff */
[----:B------:R-:W-:-:S07]  /*2160*/  LOP3.LUT R0, R3, R0, R4, 0xfe, !PT ;  /* 0x0000000003007212 */ /* 0x000fce00078efe04 */
.L_x_2516:
[----:B------:R-:W-:Y:S05]  /*2170*/  BSYNC B0 ;  /* 0x0000000000007941 */ /* 0x000fea0003800000 */
.L_x_2515:
[----:B------:R-:W-:-:S04]  /*2180*/  FMUL.FTZ R0, R0, 1 ;  /* 0x3f80000000007820 */ /* 0x000fc80000410000 */
[----:B------:R2:W3:Y:S01]  /*2190*/  F2F.F64.F32 R18, R0 ;  /* 0x0000000000127310 */ /* 0x0004e20000201800 */
[----:B------:R-:W-:Y:S05]  /*21a0*/  BRA `(.L_x_2500) ;  /* 0x0000000400187947 */ /* 0x000fea0003800000 */
.L_x_2513:
        /* <DEDUP_REMOVED lines=21> */
.L_x_2522:
[----:B------:R-:W-:Y:S05]  /*2300*/  BSYNC B1 ;  /* 0x0000000000017941 */ /* 0x000fea0003800000 */
.L_x_2521:
[----:B------:R-:W-:Y:S01]  /*2310*/  LEA R3, R0, 0x37800000, 0x17 ;  /* 0x3780000000037811 */ /* 0x000fe200078eb8ff */
[----:B------:R-:W-:-:S05]  /*2320*/  IMAD.SHL.U32 R0, R2, 0x200000, RZ ;  /* 0x0020000002007824 */ /* 0x000fca00078e00ff */
[----:B------:R-:W-:-:S07]  /*2330*/  LOP3.LUT R0, R3, R0, R4, 0xfe, !PT ;  /* 0x0000000003007212 */ /* 0x000fce00078efe04 */
.L_x_2520:
[----:B------:R-:W-:Y:S05]  /*2340*/  BSYNC B0 ;  /* 0x0000000000007941 */ /* 0x000fea0003800000 */
.L_x_2519:
[----:B------:R-:W-:-:S04]  /*2350*/  FMUL.FTZ R0, R0, 1 ;  /* 0x3f80000000007820 */ /* 0x000fc80000410000 */
[----:B------:R4:W0:Y:S01]  /*2360*/  F2F.F64.F32 R18, R0 ;  /* 0x0000000000127310 */ /* 0x0008220000201800 */
[----:B------:R-:W-:Y:S05]  /*2370*/  BRA `(.L_x_2500) ;  /* 0x0000000000a47947 */ /* 0x000fea0003800000 */
.L_x_2512:
        /* <DEDUP_REMOVED lines=14> */
.L_x_2526:
[----:B------:R-:W-:Y:S05]  /*2460*/  BSYNC B0 ;  /* 0x0000000000007941 */ /* 0x000fea0003800000 */
.L_x_2525:
[----:B------:R-:W-:-:S04]  /*2470*/  FMUL.FTZ R0, R0, 1 ;  /* 0x3f80000000007820 */ /* 0x000fc80000410000 */
[----:B------:R0:W1:Y:S01]  /*2480*/  F2F.F64.F32 R18, R0 ;  /* 0x0000000000127310 */ /* 0x0000620000201800 */
[----:B------:R-:W-:Y:S05]  /*2490*/  BRA `(.L_x_2500) ;  /* 0x00000000005c7947 */ /* 0x000fea0003800000 */
.L_x_2499:
[----:B------:R-:W-:Y:S01]  /*24a0*/  MOV R2, 0x0 ;  /* 0x0000000000027802 */ /* 0x000fe20000000f00 */
[----:B------:R-:W-:Y:S01]  /*24b0*/  ULDC.64 UR4, c[0x4][0x128] ;  /* 0x01004a0000047ab9 */ /* 0x000fe20000000a00 */
[----:B------:R-:W-:Y:S01]  /*24c0*/  ULDC.64 UR6, c[0x4][0x8] ;  /* 0x0100020000067ab9 */ /* 0x000fe20000000a00 */
[----:B------:R-:W-:Y:S01]  /*24d0*/  MOV R4, UR4 ;  /* 0x0000000400047c02 */ /* 0x000fe20008000f00 */
[----:B------:R-:W-:Y:S01]  /*24e0*/  IMAD.U32 R5, RZ, RZ, UR5 ;  /* 0x00000005ff057e24 */ /* 0x000fe2000f8e00ff */
[----:B------:R-:W-:Y:S01]  /*24f0*/  ULDC.64 UR4, c[0x4][0x130] ;  /* 0x01004c0000047ab9 */ /* 0x000fe20000000a00 */
[----:B------:R-:W0:Y:S01]  /*2500*/  LDC.64 R2, c[0x4][R2] ;  /* 0x0100000002027b82 */ /* 0x000e220000000a00 */
[----:B------:R-:W-:Y:S02]  /*2510*/  IMAD.U32 R6, RZ, RZ, UR4 ;  /* 0x00000004ff067e24 */ /* 0x000fe4000f8e00ff */
[----:B------:R-:W-:Y:S02]  /*2520*/  IMAD.U32 R7, RZ, RZ, UR5 ;  /* 0x00000005ff077e24 */ /* 0x000fe4000f8e00ff */
[----:B------:R-:W-:-:S02]  /*2530*/  IMAD.U32 R10, RZ, RZ, UR6 ;  /* 0x00000006ff0a7e24 */ /* 0x000fc4000f8e00ff */
[----:B------:R-:W-:Y:S02]  /*2540*/  IMAD.U32 R11, RZ, RZ, UR7 ;  /* 0x00000007ff0b7e24 */ /* 0x000fe4000f8e00ff */
[----:B------:R-:W-:Y:S02]  /*2550*/  IMAD.MOV.U32 R8, RZ, RZ, 0x4e ;  /* 0x0000004eff087424 */ /* 0x000fe400078e00ff */
[----:B------:R-:W-:Y:S02]  /*2560*/  IMAD.MOV.U32 R12, RZ, RZ, 0x1 ;  /* 0x00000001ff0c7424 */ /* 0x000fe400078e00ff */
[----:B------:R-:W-:-:S07]  /*2570*/  IMAD.MOV.U32 R13, RZ, RZ, RZ ;  /* 0x000000ffff0d7224 */ /* 0x000fce00078e00ff */
[----:B------:R-:W-:-:S07]  /*2580*/  LEPC R20, `(.L_x_2527) ;  /* 0x000000001014794e */ /* 0x000fce0000000000 */
[----:B0-----:R-:W-:Y:S05]  /*2590*/  CALL.ABS.NOINC R2 ;  /* 0x0000000002007343 */ /* 0x001fea0003c00000 */
.L_x_2527:
[----:B------:R-:W-:Y:S01]  /*25a0*/  CS2R R18, SRZ ;  /* 0x0000000000127805 */ /* 0x000fe2000001ff00 */
[----:B------:R-:W-:Y:S06]  /*25b0*/  BRA `(.L_x_2500) ;  /* 0x0000000000147947 */ /* 0x000fec0003800000 */
.L_x_2524:
[----:B------:R-:W2:Y:S02]  /*25c0*/  LDG.E.64 R18, desc[UR36][R2.64] ;  /* 0x0000002402127981 */ /* 0x000ea4000c1e1b00 */
[----:B--2---:R-:W0:Y:S01]  /*25d0*/  I2F.F64.U64 R18, R18 ;  /* 0x0000001200127312 */ /* 0x004e220000301800 */
[----:B------:R-:W-:Y:S05]  /*25e0*/  BRA `(.L_x_2500) ;  /* 0x0000000000087947 */ /* 0x000fea0003800000 */
.L_x_2523:
[----:B------:R-:W2:Y:S02]  /*25f0*/  LDG.E R2, desc[UR36][R2.64] ;  /* 0x0000002402027981 */ /* 0x000ea4000c1e1900 */
[----:B--2---:R0:W1:Y:S02]  /*2600*/  I2F.F64.U32 R18, R2 ;  /* 0x0000000200127312 */ /* 0x0040640000201800 */
.L_x_2500:
[----:B0-----:R-:W2:Y:S01]  /*2610*/  LDC.U8 R2, c[0x0][0x4a2] ;  /* 0x00012880ff027b82 */ /* 0x001ea20000000000 */
[----:B------:R-:W-:Y:S02]  /*2620*/  ULDC.64 UR4, c[0x0][0x488] ;  /* 0x0001220000047ab9 */ /* 0x000fe40000000a00 */
[----:B------:R-:W-:-:S05]  /*2630*/  IADD3 R4, P1, R24, UR4, RZ ;  /* 0x0000000418047c10 */ /* 0x000fca000ff3e0ff */
[----:B------:R-:W-:Y:S01]  /*2640*/  IMAD.X R5, RZ, RZ, UR5, P1 ;  /* 0x00000005ff057e24 */ /* 0x000fe200088e06ff */
[----:B--2-4-:R-:W-:-:S04]  /*2650*/  PRMT R0, R2, 0x9910, RZ ;  /* 0x0000991002007816 */ /* 0x014fc800000000ff */
        /* <DEDUP_REMOVED lines=11> */
[----:B--2---:R-:W0:Y:S01]  /*2710*/  I2F.F64.S16 R2, R2 ;  /* 0x0000000200027312 */ /* 0x004e220000101c00 */
[----:B------:R-:W-:Y:S05]  /*2720*/  BRA `(.L_x_2533) ;  /* 0x0000000c007c7947 */ /* 0x000fea0003800000 */
.L_x_2531:
[----:B------:R-:W2:Y:S02]  /*2730*/  LDG.E.U8 R2, desc[UR36][R4.64] ;  /* 0x0000002404027981 */ /* 0x000ea4000c1e1100 */
[----:B--2---:R-:W0:Y:S01]  /*2740*/  I2F.F64.U16 R2, R2 ;  /* 0x0000000200027312 */ /* 0x004e220000101800 */
[----:B------:R-:W-:Y:S05]  /*2750*/  BRA `(.L_x_2533) ;  /* 0x0000000c00707947 */ /* 0x000fea0003800000 */
.L_x_2530:
        /* <DEDUP_REMOVED lines=9> */
.L_x_2535:
[----:B------:R-:W2:Y:S02]  /*27f0*/  LDG.E R2, desc[UR36][R4.64] ;  /* 0x0000002404027981 */ /* 0x000ea4000c1e1900 */
[----:B--2---:R-:W2:Y:S01]  /*2800*/  I2F.F64 R2, R2 ;  /* 0x0000000200027312 */ /* 0x004ea20000201c00 */
[----:B------:R-:W-:Y:S05]  /*2810*/  BRA `(.L_x_2533) ;  /* 0x0000000c00407947 */ /* 0x000fea0003800000 */
.L_x_2534:
[----:B------:R-:W2:Y:S02]  /*2820*/  LDG.E.U16 R2, desc[UR36][R4.64] ;  /* 0x0000002404027981 */ /* 0x000ea4000c1e1500 */
[----:B--2---:R-:W4:Y:S01]  /*2830*/  I2F.F64.S16 R2, R2 ;  /* 0x0000000200027312 */ /* 0x004f220000101c00 */
[----:B------:R-:W-:Y:S05]  /*2840*/  BRA `(.L_x_2533) ;  /* 0x0000000c00347947 */ /* 0x000fea0003800000 */
.L_x_2529:
        /* <DEDUP_REMOVED lines=10> */
.L_x_2537:
[----:B------:R-:W2:Y:S02]  /*28f0*/  LDG.E.U16 R0, desc[UR36][R4.64] ;  /* 0x0000002404007981 */ /* 0x000ea4000c1e1500 */
[----:B--2---:R-:W-:-:S05]  /*2900*/  HADD2.F32 R0, -RZ, R0.H0_H0 ;  /* 0x20000000ff007230 */ /* 0x004fca0000004100 */
[----:B------:R-:W-:-:S04]  /*2910*/  FMUL.FTZ R0, R0, 1 ;  /* 0x3f80000000007820 */ /* 0x000fc80000410000 */
[----:B------:R0:W2:Y:S01]  /*2920*/  F2F.F64.F32 R2, R0 ;  /* 0x0000000000027310 */ /* 0x0000a20000201800 */
[----:B------:R-:W-:Y:S05]  /*2930*/  BRA `(.L_x_2533) ;  /* 0x0000000800f87947 */ /* 0x000fea0003800000 */
.L_x_2536:
        /* <DEDUP_REMOVED lines=10> */
.L_x_2539:
[----:B------:R-:W2:Y:S02]  /*29e0*/  LDG.E.U16 R4, desc[UR36][R4.64] ;  /* 0x0000002404047981 */ /* 0x000ea4000c1e1500 */
[----:B--2---:R-:W-:-:S05]  /*29f0*/  HADD2.F32 R0, -RZ, R4.H0_H0 ;  /* 0x20000004ff007230 */ /* 0x004fca0000004100 */
[----:B------:R-:W-:-:S04]  /*2a00*/  FMUL.FTZ R0, R0, 1 ;  /* 0x3f80000000007820 */ /* 0x000fc80000410000 */
[----:B------:R0:W2:Y:S01]  /*2a10*/  F2F.F64.F32 R2, R0 ;  /* 0x0000000000027310 */ /* 0x0000a20000201800 */
[----:B------:R-:W-:Y:S05]  /*2a20*/  BRA `(.L_x_2533) ;  /* 0x0000000800bc7947 */ /* 0x000fea0003800000 */
.L_x_2538:
[----:B------:R0:W5:Y:S01]  /*2a30*/  LDG.E.64 R2, desc[UR36][R4.64] ;  /* 0x0000002404027981 */ /* 0x000162000c1e1b00 */
[----:B------:R-:W-:Y:S05]  /*2a40*/  BRA `(.L_x_2533) ;  /* 0x0000000800b47947 */ /* 0x000fea0003800000 */
.L_x_2528:
        /* <DEDUP_REMOVED lines=13> */
.L_x_2542:
[----:B------:R0:W5:Y:S01]  /*2b20*/  LDG.E.64 R2, desc[UR36][R4.64] ;  /* 0x0000002404027981 */ /* 0x000162000c1e1b00 */
[----:B------:R-:W-:Y:S05]  /*2b30*/  BRA `(.L_x_2533) ;  /* 0x0000000800787947 */ /* 0x000fea0003800000 */
.L_x_2541:
        /* <DEDUP_REMOVED lines=24> */
[----:B------:R-:W-:-:S05]  /*2cc0*/  LOP3.LUT R3, R3, 0x80000000, R0, 0xf8, !PT ;  /* 0x8000000003037812 */ /* 0x000fca00078ef800 */
[----:B------:R-:W-:-:S06]  /*2cd0*/  FMUL.FTZ R3, R3, 1 ;  /* 0x3f80000003037820 */ /* 0x000fcc0000410000 */
[----:B------:R-:W0:Y:S01]  /*2ce0*/  F2F.F64.F32 R2, R3 ;  /* 0x0000000300027310 */ /* 0x000e220000201800 */
[----:B------:R-:W-:Y:S05]  /*2cf0*/  BRA `(.L_x_2533) ;  /* 0x0000000800087947 */ /* 0x000fea0003800000 */
.L_x_2544:
        /* <DEDUP_REMOVED lines=11> */
[----:B------:R-:W-:-:S05]  /*2db0*/  LOP3.LUT R2, R2, 0x80000000, R3, 0xf8, !PT ;  /* 0x8000000002027812 */ /* 0x000fca00078ef803 */
[----:B------:R-:W-:-:S06]  /*2dc0*/  FMUL.FTZ R2, R2, 1 ;  /* 0x3f80000002027820 */ /* 0x000fcc0000410000 */
[----:B------:R-:W0:Y:S01]  /*2dd0*/  F2F.F64.F32 R2, R2 ;  /* 0x0000000200027310 */ /* 0x000e220000201800 */
[----:B------:R-:W-:Y:S05]  /*2de0*/  BRA `(.L_x_2533) ;  /* 0x0000000400cc7947 */ /* 0x000fea0003800000 */
.L_x_2543:
[----:B------:R-:W2:Y:S02]  /*2df0*/  LDG.E.U16 R0, desc[UR36][R4.64] ;  /* 0x0000002404007981 */ /* 0x000ea4000c1e1500 */
[----:B--2---:R-:W-:-:S04]  /*2e00*/  IMAD.U32 R0, R0, 0x10000, RZ ;  /* 0x0001000000007824 */ /* 0x004fc800078e00ff */
[----:B------:R-:W-:-:S04]  /*2e10*/  FMUL.FTZ R0, R0, 1 ;  /* 0x3f80000000007820 */ /* 0x000fc80000410000 */
[----:B------:R0:W2:Y:S01]  /*2e20*/  F2F.F64.F32 R2, R0 ;  /* 0x0000000000027310 */ /* 0x0000a20000201800 */
[----:B------:R-:W-:Y:S05]  /*2e30*/  BRA `(.L_x_2533) ;  /* 0x0000000400b87947 */ /* 0x000fea0003800000 */
.L_x_2540:
        /* <DEDUP_REMOVED lines=9> */
[----:B--2---:R-:W0:Y:S01]  /*2ed0*/  I2F.F64.U16 R2, R2 ;  /* 0x0000000200027312 */ /* 0x004e220000101800 */
[----:B------:R-:W-:Y:S05]  /*2ee0*/  BRA `(.L_x_2533) ;  /* 0x00000004008c7947 */ /* 0x000fea0003800000 */
.L_x_2547:
        /* <DEDUP_REMOVED lines=21> */
.L_x_2551:
[----:B------:R-:W-:Y:S05]  /*3040*/  BSYNC B1 ;  /* 0x0000000000017941 */ /* 0x000fea0003800000 */
.L_x_2550:
[----:B------:R-:W-:Y:S01]  /*3050*/  LEA R3, R0, 0x3b800000, 0x17 ;  /* 0x3b80000000037811 */ /* 0x000fe200078eb8ff */
[----:B------:R-:W-:-:S05]  /*3060*/  IMAD.SHL.U32 R0, R2, 0x100000, RZ ;  /* 0x0010000002007824 */ /* 0x000fca00078e00ff */
[----:B------:R-:W-:-:S07]  /*3070*/  LOP3.LUT R0, R3, R0, R4, 0xfe, !PT ;  /* 0x0000000003007212 */ /* 0x000fce00078efe04 */
.L_x_2549:
[----:B------:R-:W-:Y:S05]  /*3080*/  BSYNC B0 ;  /* 0x0000000000007941 */ /* 0x000fea0003800000 */
.L_x_2548:
[----:B------:R-:W-:-:S04]  /*3090*/  FMUL.FTZ R0, R0, 1 ;  /* 0x3f80000000007820 */ /* 0x000fc80000410000 */
[----:B------:R0:W2:Y:S01]  /*30a0*/  F2F.F64.F32 R2, R0 ;  /* 0x0000000000027310 */ /* 0x0000a20000201800 */
[----:B------:R-:W-:Y:S05]  /*30b0*/  BRA `(.L_x_2533) ;  /* 0x0000000400187947 */ /* 0x000fea0003800000 */
.L_x_2546:
[----:B------:R-:W2:Y:S01]  /*30c0*/  LDG.E.U8 R2, desc[UR36][R4.64] ;  /* 0x0000002404027981 */ /* 0x000ea2000c1e1100 */
[----:B------:R-:W-:Y:S01]  /*30d0*/  BSSY B0, `(.L_x_2552) ;  /* 0x0000018000007945 */ /* 0x000fe20003800000 */
[----:B------:R-:W-:Y:S01]  /*30e0*/  IMAD.MOV.U32 R0, RZ, RZ, RZ ;  /* 0x000000ffff007224 */ /* 0x000fe200078e00ff */
[----:B--2---:R-:W-:-:S13]  /*30f0*/  ISETP.NE.AND P0, PT, R2, RZ, PT ;  /* 0x000000ff0200720c */ /* 0x004fda0003f05270 */
[----:B------:R-:W-:Y:S05]  /*3100*/  @!P0 BRA `(.L_x_2553) ;  /* 0x0000000000508947 */ /* 0x000fea0003800000 */
[----:B------:R-:W-:-:S13]  /*3110*/  ISETP.NE.AND P0, PT, R2, 0x80, PT ;  /* 0x000000800200780c */ /* 0x000fda0003f05270 */
[----:B------:R-:W-:Y:S01]  /*3120*/  @!P0 MOV R0, 0x7f800001 ;  /* 0x7f80000100008802 */ /* 0x000fe20000000f00 */
        /* <DEDUP_REMOVED lines=14> */
.L_x_2555:
[----:B------:R-:W-:Y:S05]  /*3210*/  BSYNC B1 ;  /* 0x0000000000017941 */ /* 0x000fea0003800000 */
.L_x_2554:
[----:B------:R-:W-:Y:S01]  /*3220*/  LEA R3, R0, 0x37800000, 0x17 ;  /* 0x3780000000037811 */ /* 0x000fe200078eb8ff */
[----:B------:R-:W-:-:S05]  /*3230*/  IMAD.SHL.U32 R0, R2, 0x200000, RZ ;  /* 0x0020000002007824 */ /* 0x000fca00078e00ff */
[----:B------:R-:W-:-:S07]  /*3240*/  LOP3.LUT R0, R3, R0, R4, 0xfe, !PT ;  /* 0x0000000003007212 */ /* 0x000fce00078efe04 */
.L_x_2553:
[----:B------:R-:W-:Y:S05]  /*3250*/  BSYNC B0 ;  /* 0x0000000000007941 */ /* 0x000fea0003800000 */
.L_x_2552:
[----:B------:R-:W-:-:S04]  /*3260*/  FMUL.FTZ R0, R0, 1 ;  /* 0x3f80000000007820 */ /* 0x000fc80000410000 */
[----:B------:R0:W2:Y:S01]  /*3270*/  F2F.F64.F32 R2, R0 ;  /* 0x0000000000027310 */ /* 0x0000a20000201800 */
[----:B------:R-:W-:Y:S05]  /*3280*/  BRA `(.L_x_2533) ;  /* 0x0000000000a47947 */ /* 0x000fea0003800000 */
.L_x_2545:
        /* <DEDUP_REMOVED lines=14> */
.L_x_2559:
[----:B------:R-:W-:Y:S05]  /*3370*/  BSYNC B0 ;  /* 0x0000000000007941 */ /* 0x000fea0003800000 */
.L_x_2558:
[----:B------:R-:W-:-:S04]  /*3380*/  FMUL.FTZ R0, R0, 1 ;  /* 0x3f80000000007820 */ /* 0x000fc80000410000 */
[----:B------:R0:W2:Y:S01]  /*3390*/  F2F.F64.F32 R2, R0 ;  /* 0x0000000000027310 */ /* 0x0000a20000201800 */
[----:B------:R-:W-:Y:S05]  /*33a0*/  BRA `(.L_x_2533) ;  /* 0x00000000005c7947 */ /* 0x000fea0003800000 */
.L_x_2532:
        /* <DEDUP_REMOVED lines=16> */
.L_x_2560:
[----:B------:R-:W-:Y:S01]  /*34b0*/  CS2R R2, SRZ ;  /* 0x0000000000027805 */ /* 0x000fe2000001ff00 */
[----:B------:R-:W-:Y:S06]  /*34c0*/  BRA `(.L_x_2533) ;  /* 0x0000000000147947 */ /* 0x000fec0003800000 */
.L_x_2557:
[----:B------:R-:W2:Y:S02]  /*34d0*/  LDG.E.64 R2, desc[UR36][R4.64] ;  /* 0x0000002404027981 */ /* 0x000ea4000c1e1b00 */
[----:B--2---:R-:W0:Y:S01]  /*34e0*/  I2F.F64.U64 R2, R2 ;  /* 0x0000000200027312 */ /* 0x004e220000301800 */
[----:B------:R-:W-:Y:S05]  /*34f0*/  BRA `(.L_x_2533) ;  /* 0x0000000000087947 */ /* 0x000fea0003800000 */
.L_x_2556:
[----:B------:R-:W2:Y:S02]  /*3500*/  LDG.E R2, desc[UR36][R4.64] ;  /* 0x0000002404027981 */ /* 0x000ea4000c1e1900 */
[----:B--2---:R-:W0:Y:S02]  /*3510*/  I2F.F64.U32 R2, R2 ;  /* 0x0000000200027312 */ /* 0x004e240000201800 */
.L_x_2533:
[----:B------:R-:W0:Y:S01]  /*3520*/  LDC.U8 R6, c[0x0][0x4a0] ;  /* 0x00012800ff067b82 */ /* 0x000e220000000000 */
[----:B------:R-:W-:Y:S01]  /*3530*/  ULDC.64 UR4, c[0x0][0x490] ;  /* 0x0001240000047ab9 */ /* 0x000fe20000000a00 */
[----:B-1-3-5:R-:W-:Y:S02]  /*3540*/  DSETP.GT.AND P0, PT, R18, RZ, PT ;  /* 0x000000ff1200722a */ /* 0x02afe40003f04000 */
[----:B0-2-4-:R-:W-:-:S10]  /*3550*/  DMUL R4, R2, UR4 ;  /* 0x0000000402047c28 */ /* 0x015fd40008000000 */
[----:B------:R-:W-:Y:S02]  /*3560*/  FSEL R4, R2, R4, P0 ;  /* 0x0000000402047208 */ /* 0x000fe40000000000 */
[----:B------:R-:W-:Y:S02]  /*3570*/  FSEL R5, R3, R5, P0 ;  /* 0x0000000503057208 */ /* 0x000fe40000000000 */
        /* <DEDUP_REMOVED lines=11> */
[----:B------:R-:W0:Y:S02]  /*3630*/  F2I.F64.TRUNC R5, R4 ;  /* 0x0000000400057311 */ /* 0x000e24000030d100 */
[----:B0-----:R0:W-:Y:S01]  /*3640*/  STG.E.U8 desc[UR36][R16.64], R5 ;  /* 0x0000000510007986 */ /* 0x0011e2000c101124 */
[----:B------:R-:W-:Y:S05]  /*3650*/  BRA `(.L_x_2566) ;  /* 0x0000001000087947 */ /* 0x000fea0003800000 */
.L_x_2564:
[----:B------:R-:W0:Y:S02]  /*3660*/  F2I.S64.F64.TRUNC R4, R4 ;  /* 0x0000000400047311 */ /* 0x000e24000030d900 */
[----:B0-----:R-:W-:-:S05]  /*3670*/  IMAD.MOV.U32 R3, RZ, RZ, R4 ;  /* 0x000000ffff037224 */ /* 0x001fca00078e0004 */
[----:B------:R1:W-:Y:S01]  /*3680*/  STG.E.U8 desc[UR36][R16.64], R3 ;  /* 0x0000000310007986 */ /* 0x0003e2000c101124 */
[----:B------:R-:W-:Y:S05]  /*3690*/  BRA `(.L_x_2566) ;  /* 0x0000000c00f87947 */ /* 0x000fea0003800000 */
.L_x_2563:
[----:B------:R-:W-:-:S13]  /*36a0*/  ISETP.NE.AND P0, PT, R0, 0x2, PT ;  /* 0x000000020000780c */ /* 0x000fda0003f05270 */
[----:B------:R-:W-:Y:S05]  /*36b0*/  @!P0 BRA `(.L_x_2567) ;  /* 0x0000000000288947 */ /* 0x000fea0003800000 */
[----:B------:R-:W-:-:S13]  /*36c0*/  ISETP.NE.AND P0, PT, R0, 0x3, PT ;  /* 0x000000030000780c */ /* 0x000fda0003f05270 */
[----:B------:R-:W-:Y:S05]  /*36d0*/  @!P0 BRA `(.L_x_2568) ;  /* 0x0000000000148947 */ /* 0x000fea0003800000 */
[----:B------:R-:W-:-:S13]  /*36e0*/  ISETP.NE.AND P0, PT, R0, 0x4, PT ;  /* 0x000000040000780c */ /* 0x000fda0003f05270 */
[----:B------:R-:W-:Y:S05]  /*36f0*/  @P0 BRA `(.L_x_2565) ;  /* 0x0000000c00880947 */ /* 0x000fea0003800000 */
[----:B------:R-:W0:Y:S02]  /*3700*/  F2I.S64.F64.TRUNC R4, R4 ;  /* 0x0000000400047311 */ /* 0x000e24000030d900 */
[----:B0-----:R4:W-:Y:S01]  /*3710*/  STG.E.64 desc[UR36][R16.64], R4 ;  /* 0x0000000410007986 */ /* 0x0019e2000c101b24 */
[----:B------:R-:W-:Y:S05]  /*3720*/  BRA `(.L_x_2566) ;  /* 0x0000000c00d47947 */ /* 0x000fea0003800000 */
.L_x_2568:
[----:B------:R-:W0:Y:S02]  /*3730*/  F2I.F64.TRUNC R5, R4 ;  /* 0x0000000400057311 */ /* 0x000e24000030d100 */
[----:B0-----:R3:W-:Y:S01]  /*3740*/  STG.E desc[UR36][R16.64], R5 ;  /* 0x0000000510007986 */ /* 0x0017e2000c101924 */
[----:B------:R-:W-:Y:S05]  /*3750*/  BRA `(.L_x_2566) ;  /* 0x0000000c00c87947 */ /* 0x000fea0003800000 */
.L_x_2567:
[----:B------:R-:W0:Y:S02]  /*3760*/  F2I.F64.TRUNC R5, R4 ;  /* 0x0000000400057311 */ /* 0x000e24000030d100 */
[----:B0-----:R2:W-:Y:S01]  /*3770*/  STG.E.U16 desc[UR36][R16.64], R5 ;  /* 0x0000000510007986 */ /* 0x0015e2000c101524 */
[----:B------:R-:W-:Y:S05]  /*3780*/  BRA `(.L_x_2566) ;  /* 0x0000000c00bc7947 */ /* 0x000fea0003800000 */
.L_x_2562:
[----:B------:R-:W-:-:S13]  /*3790*/  ISETP.GT.AND P0, PT, R0, 0x6, PT ;  /* 0x000000060000780c */ /* 0x000fda0003f04270 */
[----:B------:R-:W-:Y:S05]  /*37a0*/  @P0 BRA `(.L_x_2569) ;  /* 0x00000000004c0947 */ /* 0x000fea0003800000 */
[----:B------:R-:W-:-:S13]  /*37b0*/  ISETP.NE.AND P0, PT, R0, 0x5, PT ;  /* 0x000000050000780c */ /* 0x000fda0003f05270 */
[----:B------:R-:W-:Y:S05]  /*37c0*/  @!P0 BRA `(.L_x_2570) ;  /* 0x0000000000248947 */ /* 0x000fea0003800000 */
[----:B------:R-:W-:-:S13]  /*37d0*/  ISETP.NE.AND P0, PT, R0, 0x6, PT ;  /* 0x000000060000780c */ /* 0x000fda0003f05270 */
[----:B------:R-:W-:Y:S05]  /*37e0*/  @P0 BRA `(.L_x_2565) ;  /* 0x0000000c004c0947 */ /* 0x000fea0003800000 */
[----:B------:R-:W-:Y:S01]  /*37f0*/  UMOV UR4, 0xf0000000 ;  /* 0xf000000000047882 */ /* 0x000fe20000000000 */
[----:B------:R-:W-:Y:S01]  /*3800*/  UMOV UR5, 0x380fffff ;  /* 0x380fffff00057882 */ /* 0x000fe20000000000 */
[----:B------:R-:W0:Y:S01]  /*3810*/  F2F.F32.F64 R3, R4 ;  /* 0x0000000400037310 */ /* 0x000e220000301000 */
[----:B------:R-:W-:-:S14]  /*3820*/  DSETP.GEU.AND P0, PT, |R4|, UR4, PT ;  /* 0x0000000404007e2a */ /* 0x000fdc000bf0e200 */
[----:B0-----:R-:W-:-:S05]  /*3830*/  @!P0 FMUL R3, R3, 1.175494350822287508e-38 ;  /* 0x0080000003038820 */ /* 0x001fca0000400000 */
[----:B------:R0:W-:Y:S01]  /*3840*/  STG.E desc[UR36][R16.64], R3 ;  /* 0x0000000310007986 */ /* 0x0001e2000c101924 */
[----:B------:R-:W-:Y:S05]  /*3850*/  BRA `(.L_x_2566) ;  /* 0x0000000c00887947 */ /* 0x000fea0003800000 */
.L_x_2570:
[----:B------:R-:W-:Y:S01]  /*3860*/  UMOV UR4, 0xf0000000 ;  /* 0xf000000000047882 */ /* 0x000fe20000000000 */
[----:B------:R-:W-:Y:S01]  /*3870*/  UMOV UR5, 0x380fffff ;  /* 0x380fffff00057882 */ /* 0x000fe20000000000 */
[----:B------:R-:W0:Y:S01]  /*3880*/  F2F.F32.F64 R0, R4 ;  /* 0x0000000400007310 */ /* 0x000e220000301000 */
[----:B------:R-:W-:-:S14]  /*3890*/  DSETP.GEU.AND P0, PT, |R4|, UR4, PT ;  /* 0x0000000404007e2a */ /* 0x000fdc000bf0e200 */
[----:B0-----:R-:W-:-:S05]  /*38a0*/  @!P0 FMUL R0, R0, 1.175494350822287508e-38 ;  /* 0x0080000000008820 */ /* 0x001fca0000400000 */
[----:B------:R-:W-:-:S05]  /*38b0*/  F2FP.F16.F32.PACK_AB R0, RZ, R0 ;  /* 0x00000000ff00723e */ /* 0x000fca00000000ff */
[----:B------:R0:W-:Y:S01]  /*38c0*/  STG.E.U16 desc[UR36][R16.64], R0 ;  /* 0x0000000010007986 */ /* 0x0001e2000c101524 */
[----:B------:R-:W-:Y:S05]  /*38d0*/  BRA `(.L_x_2566) ;  /* 0x0000000c00687947 */ /* 0x000fea0003800000 */
.L_x_2569:
[----:B------:R-:W-:-:S13]  /*38e0*/  ISETP.NE.AND P0, PT, R0, 0x7, PT ;  /* 0x000000070000780c */ /* 0x000fda0003f05270 */
[----:B------:R-:W-:Y:S05]  /*38f0*/  @!P0 BRA `(.L_x_2571) ;  /* 0x0000000000548947 */ /* 0x000fea0003800000 */
[----:B------:R-:W-:-:S13]  /*3900*/  ISETP.NE.AND P0, PT, R0, 0x8, PT ;  /* 0x000000080000780c */ /* 0x000fda0003f05270 */
[----:B------:R-:W-:Y:S05]  /*3910*/  @!P0 BRA `(.L_x_2572) ;  /* 0x0000000000288947 */ /* 0x000fea0003800000 */
[----:B------:R-:W-:-:S13]  /*3920*/  ISETP.NE.AND P0, PT, R0, 0x9, PT ;  /* 0x000000090000780c */ /* 0x000fda0003f05270 */
[----:B------:R-:W-:Y:S05]  /*3930*/  @P0 BRA `(.L_x_2565) ;  /* 0x0000000800f80947 */ /* 0x000fea0003800000 */
[----:B------:R-:W-:Y:S01]  /*3940*/  UMOV UR4, 0xf0000000 ;  /* 0xf000000000047882 */ /* 0x000fe20000000000 */
[----:B------:R-:W-:Y:S01]  /*3950*/  UMOV UR5, 0x380fffff ;  /* 0x380fffff00057882 */ /* 0x000fe20000000000 */
[----:B------:R-:W0:Y:S01]  /*3960*/  F2F.F32.F64 R2, R4 ;  /* 0x0000000400027310 */ /* 0x000e220000301000 */
[----:B------:R-:W-:Y:S01]  /*3970*/  DSETP.GEU.AND P0, PT, |R4|, UR4, PT ;  /* 0x0000000404007e2a */ /* 0x000fe2000bf0e200 */
[----:B------:R-:W-:-:S13]  /*3980*/  IMAD.MOV.U32 R3, RZ, RZ, RZ ;  /* 0x000000ffff037224 */ /* 0x000fda00078e00ff */
[----:B0-----:R-:W-:-:S05]  /*3990*/  @!P0 FMUL R2, R2, 1.175494350822287508e-38 ;  /* 0x0080000002028820 */ /* 0x001fca0000400000 */
[----:B------:R0:W-:Y:S01]  /*39a0*/  STG.E.64 desc[UR36][R16.64], R2 ;  /* 0x0000000210007986 */ /* 0x0001e2000c101b24 */
[----:B------:R-:W-:Y:S05]  /*39b0*/  BRA `(.L_x_2566) ;  /* 0x0000000c00307947 */ /* 0x000fea0003800000 */
.L_x_2572:
[----:B------:R-:W-:Y:S01]  /*39c0*/  UMOV UR4, 0xf0000000 ;  /* 0xf000000000047882 */ /* 0x000fe20000000000 */
[----:B------:R-:W-:Y:S01]  /*39d0*/  UMOV UR5, 0x380fffff ;  /* 0x380fffff00057882 */ /* 0x000fe20000000000 */
[----:B------:R-:W0:Y:S01]  /*39e0*/  F2F.F32.F64 R0, R4 ;  /* 0x0000000400007310 */ /* 0x000e220000301000 */
[----:B------:R-:W-:-:S14]  /*39f0*/  DSETP.GEU.AND P0, PT, |R4|, UR4, PT ;  /* 0x0000000404007e2a */ /* 0x000fdc000bf0e200 */
[----:B0-----:R-:W-:-:S05]  /*3a00*/  @!P0 FMUL R0, R0, 1.175494350822287508e-38 ;  /* 0x0080000000008820 */ /* 0x001fca0000400000 */
[----:B------:R-:W-:-:S04]  /*3a10*/  F2FP.F16.F32.PACK_AB R3, RZ, R0 ;  /* 0x00000000ff03723e */ /* 0x000fc800000000ff */
[----:B------:R-:W-:-:S05]  /*3a20*/  PRMT R3, R3, 0x5410, RZ ;  /* 0x0000541003037816 */ /* 0x000fca00000000ff */
[----:B------:R0:W-:Y:S01]  /*3a30*/  STG.E desc[UR36][R16.64], R3 ;  /* 0x0000000310007986 */ /* 0x0001e2000c101924 */
[----:B------:R-:W-:Y:S05]  /*3a40*/  BRA `(.L_x_2566) ;  /* 0x0000000c000c7947 */ /* 0x000fea0003800000 */
.L_x_2571:
[----:B------:R0:W-:Y:S01]  /*3a50*/  STG.E.64 desc[UR36][R16.64], R4 ;  /* 0x0000000410007986 */ /* 0x0001e2000c101b24 */
[----:B------:R-:W-:Y:S05]  /*3a60*/  BRA `(.L_x_2566) ;  /* 0x0000000c00047947 */ /* 0x000fea0003800000 */
.L_x_2561:
        /* <DEDUP_REMOVED lines=8> */
[----:B------:R-:W-:-:S06]  /*3af0*/  DSETP.NEU.AND P0, PT, R4, RZ, PT ;  /* 0x000000ff0400722a */ /* 0x000fcc0003f0d000 */
[----:B------:R-:W-:-:S05]  /*3b00*/  SEL R3, RZ, 0x1, !P0 ;  /* 0x00000001ff037807 */ /* 0x000fca0004000000 */
[----:B------:R0:W-:Y:S01]  /*3b10*/  STG.E.U8 desc[UR36][R16.64], R3 ;  /* 0x0000000310007986 */ /* 0x0001e2000c101124 */
[----:B------:R-:W-:Y:S05]  /*3b20*/  BRA `(.L_x_2566) ;  /* 0x0000000800d47947 */ /* 0x000fea0003800000 */
.L_x_2575:
[----:B------:R-:W-:-:S05]  /*3b30*/  CS2R R6, SRZ ;  /* 0x0000000000067805 */ /* 0x000fca000001ff00 */
[----:B------:R0:W-:Y:S01]  /*3b40*/  STG.E.128 desc[UR36][R16.64], R4 ;  /* 0x0000000410007986 */ /* 0x0001e2000c101d24 */
[----:B------:R-:W-:Y:S05]  /*3b50*/  BRA `(.L_x_2566) ;  /* 0x0000000800c87947 */ /* 0x000fea0003800000 */
.L_x_2574:
        /* <DEDUP_REMOVED lines=10> */
[----:B------:R-:W-:-:S13]  /*3c00*/  BSSY B0, `(.L_x_2578) ;  /* 0x000000f000007945 */ /* 0x000fda0003800000 */
[----:B0-----:R-:W-:-:S05]  /*3c10*/  @!P0 FMUL R7, R7, 1.175494350822287508e-38 ;  /* 0x0080000007078820 */ /* 0x001fca0000400000 */
        /* <DEDUP_REMOVED lines=13> */
.L_x_2579:
[----:B------:R-:W-:Y:S05]  /*3cf0*/  BSYNC B0 ;  /* 0x0000000000007941 */ /* 0x000fea0003800000 */
.L_x_2578:
[----:B------:R-:W-:-:S05]  /*3d00*/  LOP3.LUT R3, R0, R3, RZ, 0xfc, !PT ;  /* 0x0000000300037212 */ /* 0x000fca00078efcff */
[----:B------:R0:W-:Y:S01]  /*3d10*/  STG.E.U8 desc[UR36][R16.64], R3 ;  /* 0x0000000310007986 */ /* 0x0001e2000c101124 */
[----:B------:R-:W-:Y:S05]  /*3d20*/  BRA `(.L_x_2566) ;  /* 0x0000000800547947 */ /* 0x000fea0003800000 */
.L_x_2577:
[----:B------:R-:W-:Y:S01]  /*3d30*/  UMOV UR4, 0xf0000000 ;  /* 0xf000000000047882 */ /* 0x000fe20000000000 */
[----:B------:R-:W-:Y:S01]  /*3d40*/  UMOV UR5, 0x380fffff ;  /* 0x380fffff00057882 */ /* 0x000fe20000000000 */
[----:B------:R-:W0:Y:S01]  /*3d50*/  F2F.F32.F64 R3, R4 ;  /* 0x0000000400037310 */ /* 0x000e220000301000 */
[----:B------:R-:W-:Y:S01]  /*3d60*/  DSETP.GEU.AND P0, PT, |R4|, UR4, PT ;  /* 0x0000000404007e2a */ /* 0x000fe2000bf0e200 */
[----:B------:R-:W-:-:S13]  /*3d70*/  BSSY B0, `(.L_x_2580) ;  /* 0x0000010000007945 */ /* 0x000fda0003800000 */
[----:B0-----:R-:W-:-:S05]  /*3d80*/  @!P0 FMUL R3, R3, 1.175494350822287508e-38 ;  /* 0x0080000003038820 */ /* 0x001fca0000400000 */
        /* <DEDUP_REMOVED lines=11> */
.L_x_2581:
[----:B------:R-:W-:Y:S01]  /*3e40*/  IMAD.MOV.U32 R0, RZ, RZ, 0x7f ;  /* 0x0000007fff007424 */ /* 0x000fe200078e00ff */
[----:B------:R-:W-:-:S04]  /*3e50*/  ISETP.GT.U32.AND P0, PT, R2, 0x7f800000, PT ;  /* 0x7f8000000200780c */ /* 0x000fc80003f04070 */
[----:B------:R-:W-:-:S09]  /*3e60*/  SEL R0, R0, 0x7c, P0 ;  /* 0x0000007c00007807 */ /* 0x000fd20000000000 */
.L_x_2582:
[----:B------:R-:W-:Y:S05]  /*3e70*/  BSYNC B0 ;  /* 0x0000000000007941 */ /* 0x000fea0003800000 */
.L_x_2580:
[----:B------:R-:W-:-:S04]  /*3e80*/  LOP3.LUT R2, R3, 0x80000000, RZ, 0xc0, !PT ;  /* 0x8000000003027812 */ /* 0x000fc800078ec0ff */
[----:B------:R-:W-:-:S04]  /*3e90*/  SHF.R.U32.HI R3, RZ, 0x18, R2 ;  /* 0x00000018ff037819 */ /* 0x000fc80000011602 */
[----:B------:R-:W-:-:S05]  /*3ea0*/  LOP3.LUT R3, R0, R3, RZ, 0xfc, !PT ;  /* 0x0000000300037212 */ /* 0x000fca00078efcff */
[----:B------:R0:W-:Y:S01]  /*3eb0*/  STG.E.U8 desc[UR36][R16.64], R3 ;  /* 0x0000000310007986 */ /* 0x0001e2000c101124 */
[----:B------:R-:W-:Y:S05]  /*3ec0*/  BRA `(.L_x_2566) ;  /* 0x0000000400ec7947 */ /* 0x000fea0003800000 */
.L_x_2576:
[----:B------:R-:W-:Y:S01]  /*3ed0*/  UMOV UR4, 0xf0000000 ;  /* 0xf000000000047882 */ /* 0x000fe20000000000 */
[----:B------:R-:W-:Y:S01]  /*3ee0*/  UMOV UR5, 0x380fffff ;  /* 0x380fffff00057882 */ /* 0x000fe20000000000 */
[----:B------:R-:W0:Y:S01]  /*3ef0*/  F2F.F32.F64 R0, R4 ;  /* 0x0000000400007310 */ /* 0x000e220000301000 */
[----:B------:R-:W-:-:S14]  /*3f00*/  DSETP.GEU.AND P0, PT, |R4|, UR4, PT ;  /* 0x0000000404007e2a */ /* 0x000fdc000bf0e200 */
[----:B0-----:R-:W-:-:S05]  /*3f10*/  @!P0 FMUL R0, R0, 1.175494350822287508e-38 ;  /* 0x0080000000008820 */ /* 0x001fca0000400000 */
[----:B------:R-:W-:-:S05]  /*3f20*/  F2FP.BF16.F32.PACK_AB R0, RZ, R0 ;  /* 0x00000000ff00723e */ /* 0x000fca00000010ff */
[----:B------:R0:W-:Y:S01]  /*3f30*/  STG.E.U16 desc[UR36][R16.64], R0 ;  /* 0x0000000010007986 */ /* 0x0001e2000c101524 */
[----:B------:R-:W-:Y:S05]  /*3f40*/  BRA `(.L_x_2566) ;  /* 0x0000000400cc7947 */ /* 0x000fea0003800000 */
.L_x_2573:
        /* <DEDUP_REMOVED lines=8> */
[----:B------:R-:W0:Y:S02]  /*3fd0*/  F2I.U32.F64.TRUNC R5, R4 ;  /* 0x0000000400057311 */ /* 0x000e24000030d000 */
[----:B0-----:R0:W-:Y:S01]  /*3fe0*/  STG.E.U16 desc[UR36][R16.64], R5 ;  /* 0x0000000510007986 */ /* 0x0011e2000c101524 */
[----:B------:R-:W-:Y:S05]  /*3ff0*/  BRA `(.L_x_2566) ;  /* 0x0000000400a07947 */ /* 0x000fea0003800000 */
.L_x_2585:
[----:B------:R-:W-:Y:S01]  /*4000*/  UMOV UR4, 0xf0000000 ;  /* 0xf000000000047882 */ /* 0x000fe20000000000 */
[----:B------:R-:W-:Y:S01]  /*4010*/  UMOV UR5, 0x380fffff ;  /* 0x380fffff00057882 */ /* 0x000fe20000000000 */
[----:B------:R-:W0:Y:S01]  /*4020*/  F2F.F32.F64 R3, R4 ;  /* 0x0000000400037310 */ /* 0x000e220000301000 */
[----:B------:R-:W-:Y:S01]  /*4030*/  DSETP.GEU.AND P0, PT, |R4|, UR4, PT ;  /* 0x0000000404007e2a */ /* 0x000fe2000bf0e200 */
[----:B------:R-:W-:Y:S01]  /*4040*/  BSSY B0, `(.L_x_2586) ;  /* 0x0000015000007945 */ /* 0x000fe20003800000 */
[----:B------:R-:W-:-:S12]  /*4050*/  IMAD.MOV.U32 R8, RZ, RZ, 0x80 ;  /* 0x00000080ff087424 */ /* 0x000fd800078e00ff */
[----:B0-----:R-:W-:-:S05]  /*4060*/  @!P0 FMUL R3, R3, 1.175494350822287508e-38 ;  /* 0x0080000003038820 */ /* 0x001fca0000400000 */
        /* <DEDUP_REMOVED lines=14> */
.L_x_2588:
[----:B------:R-:W-:-:S04]  /*4150*/  LOP3.LUT R2, R3, 0x80000000, RZ, 0xc0, !PT ;  /* 0x8000000003027812 */ /* 0x000fc800078ec0ff */
[----:B------:R-:W-:-:S04]  /*4160*/  SHF.R.U32.HI R3, RZ, 0x18, R2 ;  /* 0x00000018ff037819 */ /* 0x000fc80000011602 */
[----:B------:R-:W-:-:S04]  /*4170*/  LOP3.LUT R0, R0, R3, RZ, 0xfc, !PT ;  /* 0x0000000300007212 */ /* 0x000fc800078efcff */
[----:B------:R-:W-:-:S07]  /*4180*/  PRMT R8, R0, 0x7610, R8 ;  /* 0x0000761000087816 */ /* 0x000fce0000000008 */
.L_x_2587:
[----:B------:R-:W-:Y:S05]  /*4190*/  BSYNC B0 ;  /* 0x0000000000007941 */ /* 0x000fea0003800000 */
.L_x_2586:
[----:B------:R0:W-:Y:S01]  /*41a0*/  STG.E.U8 desc[UR36][R16.64], R8 ;  /* 0x0000000810007986 */ /* 0x0001e2000c101124 */
[----:B------:R-:W-:Y:S05]  /*41b0*/  BRA `(.L_x_2566) ;  /* 0x0000000400307947 */ /* 0x000fea0003800000 */
.L_x_2584:
        /* <DEDUP_REMOVED lines=21> */
.L_x_2591:
[----:B------:R-:W-:-:S04]  /*4310*/  LOP3.LUT R2, R3, 0x80000000, RZ, 0xc0, !PT ;  /* 0x8000000003027812 */ /* 0x000fc800078ec0ff */
[----:B------:R-:W-:-:S04]  /*4320*/  SHF.R.U32.HI R3, RZ, 0x18, R2 ;  /* 0x00000018ff037819 */ /* 0x000fc80000011602 */
[----:B------:R-:W-:-:S04]  /*4330*/  LOP3.LUT R0, R0, R3, RZ, 0xfc, !PT ;  /* 0x0000000300007212 */ /* 0x000fc800078efcff */
[----:B------:R-:W-:-:S07]  /*4340*/  PRMT R8, R0, 0x7610, R8 ;  /* 0x0000761000087816 */ /* 0x000fce0000000008 */
.L_x_2590:
[----:B------:R-:W-:Y:S05]  /*4350*/  BSYNC B0 ;  /* 0x0000000000007941 */ /* 0x000fea0003800000 */
.L_x_2589:
[----:B------:R0:W-:Y:S01]  /*4360*/  STG.E.U8 desc[UR36][R16.64], R8 ;  /* 0x0000000810007986 */ /* 0x0001e2000c101124 */
[----:B------:R-:W-:Y:S05]  /*4370*/  BRA `(.L_x_2566) ;  /* 0x0000000000c07947 */ /* 0x000fea0003800000 */
.L_x_2583:
        /* <DEDUP_REMOVED lines=22> */
[----:B------:R-:W-:-:S05]  /*44e0*/  @!P0 IMAD.MOV R0, RZ, RZ, R2 ;  /* 0x000000ffff008224 */ /* 0x000fca00078e0202 */
[----:B------:R-:W-:-:S05]  /*44f0*/  @P1 MOV R3, R0 ;  /* 0x0000000000031202 */ /* 0x000fca0000000f00 */
[----:B------:R0:W-:Y:S01]  /*4500*/  STG.E.U8 desc[UR36][R16.64], R3 ;  /* 0x0000000310007986 */ /* 0x0001e2000c101124 */
[----:B------:R-:W-:Y:S05]  /*4510*/  BRA `(.L_x_2566) ;  /* 0x0000000000587947 */ /* 0x000fea0003800000 */
.L_x_2565:
        /* <DEDUP_REMOVED lines=16> */
.L_x_2594:
[----:B------:R-:W-:Y:S05]  /*4620*/  BRA `(.L_x_2566) ;  /* 0x0000000000147947 */ /* 0x000fea0003800000 */
.L_x_2593:
[----:B------:R-:W0:Y:S02]  /*4630*/  F2I.U64.F64.TRUNC R4, R4 ;  /* 0x0000000400047311 */ /* 0x000e24000030d800 */
[----:B0-----:R0:W-:Y:S01]  /*4640*/  STG.E.64 desc[UR36][R16.64], R4 ;  /* 0x0000000410007986 */ /* 0x0011e2000c101b24 */
[----:B------:R-:W-:Y:S05]  /*4650*/  BRA `(.L_x_2566) ;  /* 0x0000000000087947 */ /* 0x000fea0003800000 */
.L_x_2592:
[----:B------:R-:W0:Y:S02]  /*4660*/  F2I.U32.F64.TRUNC R5, R4 ;  /* 0x0000000400057311 */ /* 0x000e24000030d000 */
[----:B0-----:R0:W-:Y:S02]  /*4670*/  STG.E desc[UR36][R16.64], R5 ;  /* 0x0000000510007986 */ /* 0x0011e4000c101924 */
.L_x_2566:
[----:B------:R-:W-:-:S04]  /*4680*/  IMAD R22, R25, 0x200, R22 ;  /* 0x0000020019167824 */ /* 0x000fc800078e0216 */
[----:B------:R-:W-:-:S07]  /*4690*/  VIADD R23, R22, 0x80 ;  /* 0x0000008016177836 */ /* 0x000fce0000000000 */
.L_x_2493:
[----:B------:R-:W-:Y:S05]  /*46a0*/  BSYNC B6 ;  /* 0x0000000000067941 */ /* 0x000fea0003800000 */
.L_x_2492:
        /* <DEDUP_REMOVED lines=358> */
.L_x_2597:
        /* <DEDUP_REMOVED lines=21> */
.L_x_2601:
[----:B------:R-:W2:Y:S02]  /*5e60*/  LDG.E.U8 R2, desc[UR36][R2.64] ;  /* 0x0000002402027981 */ /* 0x000ea4000c1e1100 */
[----:B--2---:R0:W1:Y:S01]  /*5e70*/  I2F.F64.U16 R18, R2 ;  /* 0x0000000200127312 */ /* 0x0040620000101800 */
[----:B------:R-:W-:Y:S05]  /*5e80*/  BRA `(.L_x_2603) ;  /* 0x0000000c00707947 */ /* 0x000fea0003800000 */
.L_x_2600:
        /* <DEDUP_REMOVED lines=9> */
.L_x_2605:
[----:B------:R-:W2:Y:S02]  /*5f20*/  LDG.E R2, desc[UR36][R2.64] ;  /* 0x0000002402027981 */ /* 0x000ea4000c1e1900 */
[----:B--2---:R0:W1:Y:S01]  /*5f30*/  I2F.F64 R18, R2 ;  /* 0x0000000200127312 */ /* 0x0040620000201c00 */
[----:B------:R-:W-:Y:S05]  /*5f40*/  BRA `(.L_x_2603) ;  /* 0x0000000c00407947 */ /* 0x000fea0003800000 */
.L_x_2604:
[----:B------:R-:W2:Y:S02]  /*5f50*/  LDG.E.U16 R2, desc[UR36][R2.64] ;  /* 0x0000002402027981 */ /* 0x000ea4000c1e1500 */
[----:B--2---:R0:W1:Y:S01]  /*5f60*/  I2F.F64.S16 R18, R2 ;  /* 0x0000000200127312 */ /* 0x0040620000101c00 */
[----:B------:R-:W-:Y:S05]  /*5f70*/  BRA `(.L_x_2603) ;  /* 0x0000000c00347947 */ /* 0x000fea0003800000 */
.L_x_2599:
        /* <DEDUP_REMOVED lines=10> */
.L_x_2607:
[----:B------:R-:W2:Y:S02]  /*6020*/  LDG.E.U16 R0, desc[UR36][R2.64] ;  /* 0x0000002402007981 */ /* 0x000ea4000c1e1500 */
[----:B--2---:R-:W-:-:S05]  /*6030*/  HADD2.F32 R0, -RZ, R0.H0_H0 ;  /* 0x20000000ff007230 */ /* 0x004fca0000004100 */
[----:B------:R-:W-:-:S04]  /*6040*/  FMUL.FTZ R0, R0, 1 ;  /* 0x3f80000000007820 */ /* 0x000fc80000410000 */
[----:B------:R0:W1:Y:S01]  /*6050*/  F2F.F64.F32 R18, R0 ;  /* 0x0000000000127310 */ /* 0x0000620000201800 */
[----:B------:R-:W-:Y:S05]  /*6060*/  BRA `(.L_x_2603) ;  /* 0x0000000800f87947 */ /* 0x000fea0003800000 */
.L_x_2606:
        /* <DEDUP_REMOVED lines=10> */
.L_x_2609:
[----:B------:R-:W2:Y:S02]  /*6110*/  LDG.E.U16 R2, desc[UR36][R2.64] ;  /* 0x0000002402027981 */ /* 0x000ea4000c1e1500 */
[----:B--2---:R-:W-:-:S05]  /*6120*/  HADD2.F32 R0, -RZ, R2.H0_H0 ;  /* 0x20000002ff007230 */ /* 0x004fca0000004100 */
[----:B------:R-:W-:-:S04]  /*6130*/  FMUL.FTZ R0, R0, 1 ;  /* 0x3f80000000007820 */ /* 0x000fc80000410000 */
[----:B------:R0:W1:Y:S01]  /*6140*/  F2F.F64.F32 R18, R0 ;  /* 0x0000000000127310 */ /* 0x0000620000201800 */
[----:B------:R-:W-:Y:S05]  /*6150*/  BRA `(.L_x_2603) ;  /* 0x0000000800bc7947 */ /* 0x000fea0003800000 */
.L_x_2608:
[----:B------:R0:W5:Y:S01]  /*6160*/  LDG.E.64 R18, desc[UR36][R2.64] ;  /* 0x0000002402127981 */ /* 0x000162000c1e1b00 */
[----:B------:R-:W-:Y:S05]  /*6170*/  BRA `(.L_x_2603) ;  /* 0x0000000800b47947 */ /* 0x000fea0003800000 */
.L_x_2598:
        /* <DEDUP_REMOVED lines=13> */
.L_x_2612:
[----:B------:R0:W5:Y:S01]  /*6250*/  LDG.E.64 R18, desc[UR36][R2.64] ;  /* 0x0000002402127981 */ /* 0x000162000c1e1b00 */
[----:B------:R-:W-:Y:S05]  /*6260*/  BRA `(.L_x_2603) ;  /* 0x0000000800787947 */ /* 0x000fea0003800000 */
.L_x_2611:
        /* <DEDUP_REMOVED lines=26> */
[----:B------:R3:W4:Y:S01]  /*6410*/  F2F.F64.F32 R18, R5 ;  /* 0x0000000500127310 */ /* 0x0007220000201800 */
[----:B------:R-:W-:Y:S05]  /*6420*/  BRA `(.L_x_2603) ;  /* 0x0000000800087947 */ /* 0x000fea0003800000 */
.L_x_2614:
        /* <DEDUP_REMOVED lines=13> */
[----:B------:R1:W2:Y:S01]  /*6500*/  F2F.F64.F32 R18, R4 ;  /* 0x0000000400127310 */ /* 0x0002a20000201800 */
[----:B------:R-:W-:Y:S05]  /*6510*/  BRA `(.L_x_2603) ;  /* 0x0000000400cc7947 */ /* 0x000fea0003800000 */
.L_x_2613:
[----:B------:R-:W2:Y:S02]  /*6520*/  LDG.E.U16 R0, desc[UR36][R2.64] ;  /* 0x0000002402007981 */ /* 0x000ea4000c1e1500 */
[----:B--2---:R-:W-:-:S04]  /*6530*/  IMAD.U32 R0, R0, 0x10000, RZ ;  /* 0x0001000000007824 */ /* 0x004fc800078e00ff */
[----:B------:R-:W-:-:S04]  /*6540*/  FMUL.FTZ R0, R0, 1 ;  /* 0x3f80000000007820 */ /* 0x000fc80000410000 */
[----:B------:R0:W1:Y:S01]  /*6550*/  F2F.F64.F32 R18, R0 ;  /* 0x0000000000127310 */ /* 0x0000620000201800 */
[----:B------:R-:W-:Y:S05]  /*6560*/  BRA `(.L_x_2603) ;  /* 0x0000000400b87947 */ /* 0x000fea0003800000 */
.L_x_2610:
        /* <DEDUP_REMOVED lines=11> */
.L_x_2617:
        /* <DEDUP_REMOVED lines=12> */
[----:B------:R-:W-:Y:S02]  /*66e0*/  SHF.L.U32 R4, R3, 0x1f, RZ ;  /* 0x0000001f03047819 */ /* 0x000fe400000006ff */
[----:B------:R-:W-:-:S05]  /*66f0*/  SHF.R.U32.HI R0, RZ, 0x3, R0 ;  /* 0x00000003ff007819 */ /* 0x000fca0000011600 */
[----:B------:R-:W-:Y:S05]  /*6700*/  @P0 BRA `(.L_x_2621) ;  /* 0x0000000000180947 */ /* 0x000fea0003800000 */
[----:B------:R-:W0:Y:S02]  /*6710*/  FLO.U32 R3, R2 ;  /* 0x0000000200037300 */ /* 0x000e2400000e0000 */
[----:B0-----:R-:W-:-:S04]  /*6720*/  IADD3 R3, -R3, 0x1f, RZ ;  /* 0x0000001f03037810 */ /* 0x001fc80007ffe1ff */
[----:B------:R-:W-:Y:S01]  /*6730*/  IADD3 R0, R0, 0x1d, -R3 ;  /* 0x0000001d00007810 */ /* 0x000fe20007ffe803 */
[----:B------:R-:W-:-:S05]  /*6740*/  VIADD R5, R3, 0xffffffe4 ;  /* 0xffffffe403057836 */ /* 0x000fca0000000000 */
[----:B------:R-:W-:-:S04]  /*6750*/  SHF.L.U32 R5, R2, R5, RZ ;  /* 0x0000000502057219 */ /* 0x000fc800000006ff */
[----:B------:R-:W-:-:S07]  /*6760*/  LOP3.LUT R2, R5, 0x7, RZ, 0xc0, !PT ;  /* 0x0000000705027812 */ /* 0x000fce00078ec0ff */
.L_x_2621:
[----:B------:R-:W-:Y:S05]  /*6770*/  BSYNC B1 ;  /* 0x0000000000017941 */ /* 0x000fea0003800000 */
.L_x_2620:
[----:B------:R-:W-:Y:S01]  /*6780*/  LEA R3, R0, 0x3b800000, 0x17 ;  /* 0x3b80000000037811 */ /* 0x000fe200078eb8ff */
[----:B------:R-:W-:-:S05]  /*6790*/  IMAD.SHL.U32 R0, R2, 0x100000, RZ ;  /* 0x0010000002007824 */ /* 0x000fca00078e00ff */
[----:B------:R-:W-:-:S07]  /*67a0*/  LOP3.LUT R0, R3, R0, R4, 0xfe, !PT ;  /* 0x0000000003007212 */ /* 0x000fce00078efe04 */
.L_x_2619:
[----:B------:R-:W-:Y:S05]  /*67b0*/  BSYNC B0 ;  /* 0x0000000000007941 */ /* 0x000fea0003800000 */
.L_x_2618:
[----:B------:R-:W-:-:S04]  /*67c0*/  FMUL.FTZ R0, R0, 1 ;  /* 0x3f80000000007820 */ /* 0x000fc80000410000 */
[----:B------:R0:W1:Y:S01]  /*67d0*/  F2F.F64.F32 R18, R0 ;  /* 0x0000000000127310 */ /* 0x0000620000201800 */
[----:B------:R-:W-:Y:S05]  /*67e0*/  BRA `(.L_x_2603) ;  /* 0x0000000400187947 */ /* 0x000fea0003800000 */
.L_x_2616:
        /* <DEDUP_REMOVED lines=21> */
.L_x_2625:
[----:B------:R-:W-:Y:S05]  /*6940*/  BSYNC B1 ;  /* 0x0000000000017941 */ /* 0x000fea0003800000 */
.L_x_2624:
[----:B------:R-:W-:Y:S01]  /*6950*/  LEA R3, R0, 0x37800000, 0x17 ;  /* 0x3780000000037811 */ /* 0x000fe200078eb8ff */
[----:B------:R-:W-:-:S05]  /*6960*/  IMAD.SHL.U32 R0, R2, 0x200000, RZ ;  /* 0x0020000002007824 */ /* 0x000fca00078e00ff */
[----:B------:R-:W-:-:S07]  /*6970*/  LOP3.LUT R0, R3, R0, R4, 0xfe, !PT ;  /* 0x0000000003007212 */ /* 0x000fce00078efe04 */
.L_x_2623:
[----:B------:R-:W-:Y:S05]  /*6980*/  BSYNC B0 ;  /* 0x0000000000007941 */ /* 0x000fea0003800000 */
.L_x_2622:
[----:B------:R-:W-:-:S04]  /*6990*/  FMUL.FTZ R0, R0, 1 ;  /* 0x3f80000000007820 */ /* 0x000fc80000410000 */
[----:B------:R0:W1:Y:S01]  /*69a0*/  F2F.F64.F32 R18, R0 ;  /* 0x0000000000127310 */ /* 0x0000620000201800 */
[----:B------:R-:W-:Y:S05]  /*69b0*/  BRA `(.L_x_2603) ;  /* 0x0000000000a47947 */ /* 0x000fea0003800000 */
.L_x_2615:
        /* <DEDUP_REMOVED lines=14> */
.L_x_2629:
[----:B------:R-:W-:Y:S05]  /*6aa0*/  BSYNC B0 ;  /* 0x0000000000007941 */ /* 0x000fea0003800000 */
.L_x_2628:
[----:B------:R-:W-:-:S04]  /*6ab0*/  FMUL.FTZ R0, R0, 1 ;  /* 0x3f80000000007820 */ /* 0x000fc80000410000 */
[----:B------:R0:W1:Y:S01]  /*6ac0*/  F2F.F64.F32 R18, R0 ;  /* 0x0000000000127310 */ /* 0x0000620000201800 */
[----:B------:R-:W-:Y:S05]  /*6ad0*/  BRA `(.L_x_2603) ;  /* 0x00000000005c7947 */ /* 0x000fea0003800000 */
.L_x_2602:
        /* <DEDUP_REMOVED lines=16> */
.L_x_2630:
[----:B------:R-:W-:Y:S01]  /*6be0*/  CS2R R18, SRZ ;  /* 0x0000000000127805 */ /* 0x000fe2000001ff00 */
[----:B------:R-:W-:Y:S06]  /*6bf0*/  BRA `(.L_x_2603) ;  /* 0x0000000000147947 */ /* 0x000fec0003800000 */
.L_x_2627:
[----:B------:R-:W2:Y:S02]  /*6c00*/  LDG.E.64 R18, desc[UR36][R2.64] ;  /* 0x0000002402127981 */ /* 0x000ea4000c1e1b00 */
[----:B--2---:R-:W0:Y:S01]  /*6c10*/  I2F.F64.U64 R18, R18 ;  /* 0x0000001200127312 */ /* 0x004e220000301800 */
[----:B------:R-:W-:Y:S05]  /*6c20*/  BRA `(.L_x_2603) ;  /* 0x0000000000087947 */ /* 0x000fea0003800000 */
.L_x_2626:
[----:B------:R-:W2:Y:S02]  /*6c30*/  LDG.E R2, desc[UR36][R2.64] ;  /* 0x0000002402027981 */ /* 0x000ea4000c1e1900 */
[----:B--2---:R0:W1:Y:S02]  /*6c40*/  I2F.F64.U32 R18, R2 ;  /* 0x0000000200127312 */ /* 0x0040640000201800 */
.L_x_2603:
[----:B0-----:R-:W0:Y:S01]  /*6c50*/  LDC.U8 R2, c[0x0][0x4a2] ;  /* 0x00012880ff027b82 */ /* 0x001e220000000000 */
[----:B------:R-:W-:Y:S02]  /*6c60*/  ULDC.64 UR4, c[0x0][0x488] ;  /* 0x0001220000047ab9 */ /* 0x000fe40000000a00 */
[----:B-1----:R-:W-:-:S05]  /*6c70*/  IADD3 R4, P0, R22, UR4, RZ ;  /* 0x0000000416047c10 */ /* 0x002fca000ff1e0ff */
[----:B---3--:R-:W-:Y:S01]  /*6c80*/  IMAD.X R5, RZ, RZ, UR5, P0 ;  /* 0x00000005ff057e24 */ /* 0x008fe200080e06ff */
        /* <DEDUP_REMOVED lines=11> */
[----:B------:R-:W3:Y:S02]  /*6d40*/  LDG.E.S8 R2, desc[UR36][R4.64] ;  /* 0x0000002404027981 */ /* 0x000ee4000c1e1300 */
[----:B---3--:R-:W0:Y:S01]  /*6d50*/  I2F.F64.S16 R2, R2 ;  /* 0x0000000200027312 */ /* 0x008e220000101c00 */
[----:B------:R-:W-:Y:S05]  /*6d60*/  BRA `(.L_x_2636) ;  /* 0x0000000c007c7947 */ /* 0x000fea0003800000 */
.L_x_2634:
[----:B------:R-:W3:Y:S02]  /*6d70*/  LDG.E.U8 R2, desc[UR36][R4.64] ;  /* 0x0000002404027981 */ /* 0x000ee4000c1e1100 */
[----:B---3--:R-:W0:Y:S01]  /*6d80*/  I2F.F64.U16 R2, R2 ;  /* 0x0000000200027312 */ /* 0x008e220000101800 */
[----:B------:R-:W-:Y:S05]  /*6d90*/  BRA `(.L_x_2636) ;  /* 0x0000000c00707947 */ /* 0x000fea0003800000 */
.L_x_2633:
[----:B------:R-:W-:-:S13]  /*6da0*/  ISETP.NE.AND P0, PT, R0, 0x2, PT ;  /* 0x000000020000780c */ /* 0x000fda0003f05270 */
[----:B------:R-:W-:Y:S05]  /*6db0*/  @!P0 BRA `(.L_x_2637) ;  /* 0x0000000000288947 */ /* 0x000fea0003800000 */
[----:B------:R-:W-:-:S13]  /*6dc0*/  ISETP.NE.AND P0, PT, R0, 0x3, PT ;  /* 0x000000030000780c */ /* 0x000fda0003f05270 */
[----:B------:R-:W-:Y:S05]  /*6dd0*/  @!P0 BRA `(.L_x_2638) ;  /* 0x0000000000148947 */ /* 0x000fea0003800000 */
[----:B------:R-:W-:-:S13]  /*6de0*/  ISETP.NE.AND P0, PT, R0, 0x4, PT ;  /* 0x000000040000780c */ /* 0x000fda0003f05270 */
[----:B------:R-:W-:Y:S05]  /*6df0*/  @P0 BRA `(.L_x_2635) ;  /* 0x0000000800fc0947 */ /* 0x000fea0003800000 */
[----:B------:R-:W3:Y:S02]  /*6e00*/  LDG.E.64 R2, desc[UR36][R4.64] ;  /* 0x0000002404027981 */ /* 0x000ee4000c1e1b00 */
[----:B---3--:R-:W1:Y:S01]  /*6e10*/  I2F.F64.S64 R2, R2 ;  /* 0x0000000200027312 */ /* 0x008e620000301c00 */
[----:B------:R-:W-:Y:S05]  /*6e20*/  BRA `(.L_x_2636) ;  /* 0x0000000c004c7947 */ /* 0x000fea0003800000 */
.L_x_2638:
[----:B------:R-:W3:Y:S02]  /*6e30*/  LDG.E R2, desc[UR36][R4.64] ;  /* 0x0000002404027981 */ /* 0x000ee4000c1e1900 */
[----:B---3--:R-:W3:Y:S01]  /*6e40*/  I2F.F64 R2, R2 ;  /* 0x0000000200027312 */ /* 0x008ee20000201c00 */
[----:B------:R-:W-:Y:S05]  /*6e50*/  BRA `(.L_x_2636) ;  /* 0x0000000c00407947 */ /* 0x000fea0003800000 */
.L_x_2637:
[----:B------:R-:W3:Y:S02]  /*6e60*/  LDG.E.U16 R2, desc[UR36][R4.64] ;  /* 0x0000002404027981 */ /* 0x000ee4000c1e1500 */
[----:B---3--:R-:W0:Y:S01]  /*6e70*/  I2F.F64.S16 R2, R2 ;  /* 0x0000000200027312 */ /* 0x008e220000101c00 */
[----:B------:R-:W-:Y:S05]  /*6e80*/  BRA `(.L_x_2636) ;  /* 0x0000000c00347947 */ /* 0x000fea0003800000 */
.L_x_2632:
[----:B------:R-:W-:-:S13]  /*6e90*/  ISETP.GT.AND P0, PT, R0, 0x6, PT ;  /* 0x000000060000780c */ /* 0x000fda0003f04270 */
[----:B------:R-:W-:Y:S05]  /*6ea0*/  @P0 BRA `(.L_x_2639) ;  /* 0x0000000000340947 */ /* 0x000fea0003800000 */
[----:B------:R-:W-:-:S13]  /*6eb0*/  ISETP.NE.AND P0, PT, R0, 0x5, PT ;  /* 0x000000050000780c */ /* 0x000fda0003f05270 */
[----:B------:R-:W-:Y:S05]  /*6ec0*/  @!P0 BRA `(.L_x_2640) ;  /* 0x0000000000188947 */ /* 0x000fea0003800000 */
[----:B------:R-:W-:-:S13]  /*6ed0*/  ISETP.NE.AND P0, PT, R0, 0x6, PT ;  /* 0x000000060000780c */ /* 0x000fda0003f05270 */
[----:B------:R-:W-:Y:S05]  /*6ee0*/  @P0 BRA `(.L_x_2635) ;  /* 0x0000000800c00947 */ /* 0x000fea0003800000 */
[----:B------:R-:W3:Y:S02]  /*6ef0*/  LDG.E R2, desc[UR36][R4.64] ;  /* 0x0000002404027981 */ /* 0x000ee4000c1e1900 */
[----:B---3--:R-:W-:-:S06]  /*6f00*/  FMUL.FTZ R2, R2, 1 ;  /* 0x3f80000002027820 */ /* 0x008fcc0000410000 */
[----:B------:R-:W0:Y:S01]  /*6f10*/  F2F.F64.F32 R2, R2 ;  /* 0x0000000200027310 */ /* 0x000e220000201800 */
[----:B------:R-:W-:Y:S05]  /*6f20*/  BRA `(.L_x_2636) ;  /* 0x0000000c000c7947 */ /* 0x000fea0003800000 */
.L_x_2640:
[----:B------:R-:W3:Y:S02]  /*6f30*/  LDG.E.U16 R0, desc[UR36][R4.64] ;  /* 0x0000002404007981 */ /* 0x000ee4000c1e1500 */
[----:B---3--:R-:W-:-:S05]  /*6f40*/  HADD2.F32 R0, -RZ, R0.H0_H0 ;  /* 0x20000000ff007230 */ /* 0x008fca0000004100 */
[----:B------:R-:W-:-:S04]  /*6f50*/  FMUL.FTZ R0, R0, 1 ;  /* 0x3f80000000007820 */ /* 0x000fc80000410000 */
[----:B------:R0:W1:Y:S01]  /*6f60*/  F2F.F64.F32 R2, R0 ;  /* 0x0000000000027310 */ /* 0x0000620000201800 */
[----:B------:R-:W-:Y:S05]  /*6f70*/  BRA `(.L_x_2636) ;  /* 0x0000000800f87947 */ /* 0x000fea0003800000 */
.L_x_2639:
[----:B------:R-:W-:-:S13]  /*6f80*/  ISETP.NE.AND P0, PT, R0, 0x7, PT ;  /* 0x000000070000780c */ /* 0x000fda0003f05270 */
[----:B------:R-:W-:Y:S05]  /*6f90*/  @!P0 BRA `(.L_x_2641) ;  /* 0x0000000000348947 */ /* 0x000fea0003800000 */
        /* <DEDUP_REMOVED lines=8> */
.L_x_2642:
[----:B------:R-:W3:Y:S02]  /*7020*/  LDG.E.U16 R4, desc[UR36][R4.64] ;  /* 0x0000002404047981 */ /* 0x000ee4000c1e1500 */
[----:B---3--:R-:W-:-:S05]  /*7030*/  HADD2.F32 R0, -RZ, R4.H0_H0 ;  /* 0x20000004ff007230 */ /* 0x008fca0000004100 */
[----:B------:R-:W-:-:S04]  /*7040*/  FMUL.FTZ R0, R0, 1 ;  /* 0x3f80000000007820 */ /* 0x000fc80000410000 */
[----:B------:R0:W1:Y:S01]  /*7050*/  F2F.F64.F32 R2, R0 ;  /* 0x0000000000027310 */ /* 0x0000620000201800 */
[----:B------:R-:W-:Y:S05]  /*7060*/  BRA `(.L_x_2636) ;  /* 0x0000000800bc7947 */ /* 0x000fea0003800000 */
.L_x_2641:
[----:B------:R0:W5:Y:S01]  /*7070*/  LDG.E.64 R2, desc[UR36][R4.64] ;  /* 0x0000002404027981 */ /* 0x000162000c1e1b00 */
[----:B------:R-:W-:Y:S05]  /*7080*/  BRA `(.L_x_2636) ;  /* 0x0000000800b47947 */ /* 0x000fea0003800000 */
.L_x_2631:
        /* <DEDUP_REMOVED lines=8> */
[----:B------:R-:W3:Y:S01]  /*7110*/  LDG.E.U8 R4, desc[UR36][R4.64] ;  /* 0x0000002404047981 */ /* 0x000ee2000c1e1100 */
[----:B------:R-:W-:Y:S01]  /*7120*/  IMAD.MOV.U32 R2, RZ, RZ, RZ ;  /* 0x000000ffff027224 */ /* 0x000fe200078e00ff */
[----:B---3--:R-:W-:-:S04]  /*7130*/  ISETP.NE.AND P0, PT, R4, RZ, PT ;  /* 0x000000ff0400720c */ /* 0x008fc80003f05270 */
[----:B------:R-:W-:Y:S01]  /*7140*/  FSEL R3, RZ, 1.875, !P0 ;  /* 0x3ff00000ff037808 */ /* 0x000fe20004000000 */
[----:B------:R-:W-:Y:S08]  /*7150*/  BRA `(.L_x_2636) ;  /* 0x0000000800807947 */ /* 0x000ff00003800000 */
.L_x_2645:
[----:B------:R0:W5:Y:S01]  /*7160*/  LDG.E.64 R2, desc[UR36][R4.64] ;  /* 0x0000002404027981 */ /* 0x000162000c1e1b00 */
[----:B------:R-:W-:Y:S05]  /*7170*/  BRA `(.L_x_2636) ;  /* 0x0000000800787947 */ /* 0x000fea0003800000 */
.L_x_2644:
[----:B------:R-:W-:-:S13]  /*7180*/  ISETP.NE.AND P0, PT, R0, 0xf, PT ;  /* 0x0000000f0000780c */ /* 0x000fda0003f05270 */
[----:B------:R-:W-:Y:S05]  /*7190*/  @!P0 BRA `(.L_x_2646) ;  /* 0x0000000000a48947 */ /* 0x000fea0003800000 */
[----:B------:R-:W-:-:S13]  /*71a0*/  ISETP.NE.AND P0, PT, R0, 0x17, PT ;  /* 0x000000170000780c */ /* 0x000fda0003f05270 */
[----:B------:R-:W-:Y:S05]  /*71b0*/  @!P0 BRA `(.L_x_2647) ;  /* 0x0000000000608947 */ /* 0x000fea0003800000 */
[----:B------:R-:W-:-:S13]  /*71c0*/  ISETP.NE.AND P0, PT, R0, 0x18, PT ;  /* 0x000000180000780c */ /* 0x000fda0003f05270 */
[----:B------:R-:W-:Y:S05]  /*71d0*/  @P0 BRA `(.L_x_2635) ;  /* 0x0000000800040947 */ /* 0x000fea0003800000 */
[----:B------:R-:W3:Y:S01]  /*71e0*/  LDG.E.U8 R0, desc[UR36][R4.64] ;  /* 0x0000002404007981 */ /* 0x000ee2000c1e1100 */
[----:B------:R-:W-:Y:S02]  /*71f0*/  IMAD.MOV.U32 R8, RZ, RZ, -0x800000 ;  /* 0xff800000ff087424 */ /* 0x000fe400078e00ff */
[----:B---3--:R-:W-:-:S05]  /*7200*/  IMAD.SHL.U32 R0, R0, 0x1000000, RZ ;  /* 0x0100000000007824 */ /* 0x008fca00078e00ff */
        /* <DEDUP_REMOVED lines=9> */
[----:B------:R-:W-:Y:S01]  /*72a0*/  IMAD R7, R3, R8, 0x3c000000 ;  /* 0x3c00000003077424 */ /* 0x000fe200078e0208 */
[----:B------:R-:W-:-:S04]  /*72b0*/  IADD3 R3, R2, -0x1, RZ ;  /* 0xffffffff02037810 */ /* 0x000fc80007ffe0ff */
        /* <DEDUP_REMOVED lines=8> */
.L_x_2647:
[----:B------:R-:W3:Y:S02]  /*7340*/  LDG.E.U8 R3, desc[UR36][R4.64] ;  /* 0x0000002404037981 */ /* 0x000ee4000c1e1100 */
[----:B---3--:R-:W-:-:S05]  /*7350*/  IMAD.SHL.U32 R0, R3, 0x2000000, RZ ;  /* 0x0200000003007824 */ /* 0x008fca00078e00ff */
        /* <DEDUP_REMOVED lines=13> */
.L_x_2646:
[----:B------:R-:W3:Y:S02]  /*7430*/  LDG.E.U16 R0, desc[UR36][R4.64] ;  /* 0x0000002404007981 */ /* 0x000ee4000c1e1500 */
[----:B---3--:R-:W-:-:S04]  /*7440*/  IMAD.U32 R0, R0, 0x10000, RZ ;  /* 0x0001000000007824 */ /* 0x008fc800078e00ff */
[----:B------:R-:W-:-:S04]  /*7450*/  FMUL.FTZ R0, R0, 1 ;  /* 0x3f80000000007820 */ /* 0x000fc80000410000 */
[----:B------:R0:W1:Y:S01]  /*7460*/  F2F.F64.F32 R2, R0 ;  /* 0x0000000000027310 */ /* 0x0000620000201800 */
[----:B------:R-:W-:Y:S05]  /*7470*/  BRA `(.L_x_2636) ;  /* 0x0000000400b87947 */ /* 0x000fea0003800000 */
.L_x_2643:
        /* <DEDUP_REMOVED lines=8> */
[----:B------:R-:W3:Y:S02]  /*7500*/  LDG.E.U16 R2, desc[UR36][R4.64] ;  /* 0x0000002404027981 */ /* 0x000ee4000c1e1500 */
[----:B---3--:R-:W0:Y:S01]  /*7510*/  I2F.F64.U16 R2, R2 ;  /* 0x0000000200027312 */ /* 0x008e220000101800 */
[----:B------:R-:W-:Y:S05]  /*7520*/  BRA `(.L_x_2636) ;  /* 0x00000004008c7947 */ /* 0x000fea0003800000 */
.L_x_2650:
[----:B------:R-:W3:Y:S01]  /*7530*/  LDG.E.U8 R2, desc[UR36][R4.64] ;  /* 0x0000002404027981 */ /* 0x000ee2000c1e1100 */
[----:B------:R-:W-:Y:S01]  /*7540*/  BSSY B0, `(.L_x_2651) ;  /* 0x0000018000007945 */ /* 0x000fe20003800000 */
[----:B------:R-:W-:Y:S01]  /*7550*/  IMAD.MOV.U32 R0, RZ, RZ, RZ ;  /* 0x000000ffff007224 */ /* 0x000fe200078e00ff */
[----:B---3--:R-:W-:-:S13]  /*7560*/  ISETP.NE.AND P0, PT, R2, RZ, PT ;  /* 0x000000ff0200720c */ /* 0x008fda0003f05270 */
        /* <DEDUP_REMOVED lines=17> */
.L_x_2654:
[----:B------:R-:W-:Y:S05]  /*7680*/  BSYNC B1 ;  /* 0x0000000000017941 */ /* 0x000fea0003800000 */
.L_x_2653:
[----:B------:R-:W-:Y:S01]  /*7690*/  LEA R3, R0, 0x3b800000, 0x17 ;  /* 0x3b80000000037811 */ /* 0x000fe200078eb8ff */
[----:B------:R-:W-:-:S05]  /*76a0*/  IMAD.SHL.U32 R0, R2, 0x100000, RZ ;  /* 0x0010000002007824 */ /* 0x000fca00078e00ff */
[----:B------:R-:W-:-:S07]  /*76b0*/  LOP3.LUT R0, R3, R0, R4, 0xfe, !PT ;  /* 0x0000000003007212 */ /* 0x000fce00078efe04 */
.L_x_2652:
[----:B------:R-:W-:Y:S05]  /*76c0*/  BSYNC B0 ;  /* 0x0000000000007941 */ /* 0x000fea0003800000 */
.L_x_2651:
[----:B------:R-:W-:-:S04]  /*76d0*/  FMUL.FTZ R0, R0, 1 ;  /* 0x3f80000000007820 */ /* 0x000fc80000410000 */
[----:B------:R0:W1:Y:S01]  /*76e0*/  F2F.F64.F32 R2, R0 ;  /* 0x0000000000027310 */ /* 0x0000620000201800 */
[----:B------:R-:W-:Y:S05]  /*76f0*/  BRA `(.L_x_2636) ;  /* 0x0000000400187947 */ /* 0x000fea0003800000 */
.L_x_2649:
        /* <DEDUP_REMOVED lines=21> */
.L_x_2658:
[----:B------:R-:W-:Y:S05]  /*7850*/  BSYNC B1 ;  /* 0x0000000000017941 */ /* 0x000fea0003800000 */
.L_x_2657:
[----:B------:R-:W-:Y:S01]  /*7860*/  LEA R3, R0, 0x37800000, 0x17 ;  /* 0x3780000000037811 */ /* 0x000fe200078eb8ff */
[----:B------:R-:W-:-:S05]  /*7870*/  IMAD.SHL.U32 R0, R2, 0x200000, RZ ;  /* 0x0020000002007824 */ /* 0x000fca00078e00ff */
[----:B------:R-:W-:-:S07]  /*7880*/  LOP3.LUT R0, R3, R0, R4, 0xfe, !PT ;  /* 0x0000000003007212 */ /* 0x000fce00078efe04 */
.L_x_2656:
[----:B------:R-:W-:Y:S05]  /*7890*/  BSYNC B0 ;  /* 0x0000000000007941 */ /* 0x000fea0003800000 */
.L_x_2655:
[----:B------:R-:W-:-:S04]  /*78a0*/  FMUL.FTZ R0, R0, 1 ;  /* 0x3f80000000007820 */ /* 0x000fc80000410000 */
[----:B------:R0:W1:Y:S01]  /*78b0*/  F2F.F64.F32 R2, R0 ;  /* 0x0000000000027310 */ /* 0x0000620000201800 */
[----:B------:R-:W-:Y:S05]  /*78c0*/  BRA `(.L_x_2636) ;  /* 0x0000000000a47947 */ /* 0x000fea0003800000 */
.L_x_2648:
[----:B------:R-:W-:-:S13]  /*78d0*/  ISETP.NE.AND P0, PT, R0, 0x1c, PT ;  /* 0x0000001c0000780c */ /* 0x000fda0003f05270 */
[----:B------:R-:W-:Y:S05]  /*78e0*/  @!P0 BRA `(.L_x_2659) ;  /* 0x0000000000948947 */ /* 0x000fea0003800000 */
[----:B------:R-:W-:-:S13]  /*78f0*/  ISETP.NE.AND P0, PT, R0, 0x1d, PT ;  /* 0x0000001d0000780c */ /* 0x000fda0003f05270 */
[----:B------:R-:W-:Y:S05]  /*7900*/  @!P0 BRA `(.L_x_2660) ;  /* 0x0000000000808947 */ /* 0x000fea0003800000 */
[----:B------:R-:W-:-:S13]  /*7910*/  ISETP.NE.AND P0, PT, R0, 0x2c, PT ;  /* 0x0000002c0000780c */ /* 0x000fda0003f05270 */
[----:B------:R-:W-:Y:S05]  /*7920*/  @P0 BRA `(.L_x_2635) ;  /* 0x0000000000300947 */ /* 0x000fea0003800000 */
[----:B------:R-:W3:Y:S01]  /*7930*/  LDG.E.U8 R4, desc[UR36][R4.64] ;  /* 0x0000002404047981 */ /* 0x000ee2000c1e1100 */
[----:B------:R-:W-:Y:S01]  /*7940*/  BSSY B0, `(.L_x_2661) ;  /* 0x0000007000007945 */ /* 0x000fe20003800000 */
[----:B------:R-:W-:Y:S01]  /*7950*/  IMAD.MOV.U32 R0, RZ, RZ, 0x400000 ;  /* 0x00400000ff007424 */ /* 0x000fe200078e00ff */
[----:B---3--:R-:W-:-:S13]  /*7960*/  ISETP.NE.AND P0, PT, R4, RZ, PT ;  /* 0x000000ff0400720c */ /* 0x008fda0003f05270 */
[----:B------:R-:W-:Y:S05]  /*7970*/  @!P0 BRA `(.L_x_2662) ;  /* 0x00000000000c8947 */ /* 0x000fea0003800000 */
[----:B------:R-:W-:-:S13]  /*7980*/  ISETP.NE.AND P0, PT, R4, 0xff, PT ;  /* 0x000000ff0400780c */ /* 0x000fda0003f05270 */
[----:B------:R-:W-:Y:S02]  /*7990*/  @!P0 IMAD.MOV.U32 R0, RZ, RZ, 0x7f800001 ;  /* 0x7f800001ff008424 */ /* 0x000fe400078e00ff */
[----:B------:R-:W-:-:S07]  /*79a0*/  @P0 IMAD.SHL.U32 R0, R4, 0x800000, RZ ;  /* 0x0080000004000824 */ /* 0x000fce00078e00ff */
.L_x_2662:
[----:B------:R-:W-:Y:S05]  /*79b0*/  BSYNC B0 ;  /* 0x0000000000007941 */ /* 0x000fea0003800000 */
.L_x_2661:
[----:B------:R-:W-:-:S04]  /*79c0*/  FMUL.FTZ R0, R0, 1 ;  /* 0x3f80000000007820 */ /* 0x000fc80000410000 */
[----:B------:R0:W1:Y:S01]  /*79d0*/  F2F.F64.F32 R2, R0 ;  /* 0x0000000000027310 */ /* 0x0000620000201800 */
[----:B------:R-:W-:Y:S05]  /*79e0*/  BRA `(.L_x_2636) ;  /* 0x00000000005c7947 */ /* 0x000fea0003800000 */
.L_x_2635:
[----:B------:R-:W-:Y:S01]  /*79f0*/  MOV R2, 0x0 ;  /* 0x0000000000027802 */ /* 0x000fe20000000f00 */
[----:B------:R-:W-:Y:S01]  /*7a00*/  ULDC.64 UR4, c[0x4][0x128] ;  /* 0x01004a0000047ab9 */ /* 0x000fe20000000a00 */
[----:B------:R-:W-:Y:S01]  /*7a10*/  ULDC.64 UR6, c[0x4][0x8] ;  /* 0x0100020000067ab9 */ /* 0x000fe20000000a00 */
[----:B------:R-:W-:Y:S01]  /*7a20*/  IMAD.U32 R4, RZ, RZ, UR4 ;  /* 0x00000004ff047e24 */ /* 0x000fe2000f8e00ff */
[----:B------:R-:W-:Y:S01]  /*7a30*/  HFMA2.MMA R12, -RZ, RZ, 0, 5.9604644775390625e-08 ;  /* 0x00000001ff0c7435 */ /* 0x000fe200000001ff */
        /* <DEDUP_REMOVED lines=8> */
[----:B------:R-:W-:-:S07]  /*7ac0*/  IMAD.MOV.U32 R13, RZ, RZ, RZ ;  /* 0x000000ffff0d7224 */ /* 0x000fce00078e00ff */
[----:B------:R-:W-:-:S07]  /*7ad0*/  LEPC R20, `(.L_x_2663) ;  /* 0x000000001014794e */ /* 0x000fce0000000000 */
[----:B0-2-45:R-:W-:Y:S05]  /*7ae0*/  CALL.ABS.NOINC R2 ;  /* 0x0000000002007343 */ /* 0x035fea0003c00000 */
.L_x_2663:
[----:B------:R-:W-:Y:S01]  /*7af0*/  CS2R R2, SRZ ;  /* 0x0000000000027805 */ /* 0x000fe2000001ff00 */
[----:B------:R-:W-:Y:S06]  /*7b00*/  BRA `(.L_x_2636) ;  /* 0x0000000000147947 */ /* 0x000fec0003800000 */
.L_x_2660:
[----:B------:R-:W3:Y:S02]  /*7b10*/  LDG.E.64 R2, desc[UR36][R4.64] ;  /* 0x0000002404027981 */ /* 0x000ee4000c1e1b00 */
[----:B---3--:R-:W0:Y:S01]  /*7b20*/  I2F.F64.U64 R2, R2 ;  /* 0x0000000200027312 */ /* 0x008e220000301800 */
[----:B------:R-:W-:Y:S05]  /*7b30*/  BRA `(.L_x_2636) ;  /* 0x0000000000087947 */ /* 0x000fea0003800000 */
.L_x_2659:
[----:B------:R-:W3:Y:S02]  /*7b40*/  LDG.E R2, desc[UR36][R4.64] ;  /* 0x0000002404027981 */ /* 0x000ee4000c1e1900 */
[----:B---3--:R-:W0:Y:S02]  /*7b50*/  I2F.F64.U32 R2, R2 ;  /* 0x0000000200027312 */ /* 0x008e240000201800 */
.L_x_2636:
[----:B------:R-:W0:Y:S01]  /*7b60*/  LDC.U8 R6, c[0x0][0x4a0] ;  /* 0x00012800ff067b82 */ /* 0x000e220000000000 */
[----:B------:R-:W-:Y:S01]  /*7b70*/  ULDC.64 UR4, c[0x0][0x490] ;  /* 0x0001240000047ab9 */ /* 0x000fe20000000a00 */
[----:B--2-45:R-:W-:Y:S02]  /*7b80*/  DSETP.GT.AND P0, PT, R18, RZ, PT ;  /* 0x000000ff1200722a */ /* 0x034fe40003f04000 */
[----:B01-3--:R-:W-:-:S10]  /*7b90*/  DMUL R4, R2, UR4 ;  /* 0x0000000402047c28 */ /* 0x00bfd40008000000 */
        /* <DEDUP_REMOVED lines=16> */
.L_x_2667:
[----:B------:R-:W0:Y:S02]  /*7ca0*/  F2I.S64.F64.TRUNC R4, R4 ;  /* 0x0000000400047311 */ /* 0x000e24000030d900 */
[----:B0-----:R-:W-:-:S05]  /*7cb0*/  IMAD.MOV.U32 R3, RZ, RZ, R4 ;  /* 0x000000ffff037224 */ /* 0x001fca00078e0004 */
[----:B------:R0:W-:Y:S01]  /*7cc0*/  STG.E.U8 desc[UR36][R16.64], R3 ;  /* 0x0000000310007986 */ /* 0x0001e2000c101124 */
[----:B------:R-:W-:Y:S05]  /*7cd0*/  BRA `(.L_x_2669) ;  /* 0x0000000c00f87947 */ /* 0x000fea0003800000 */
.L_x_2666:
        /* <DEDUP_REMOVED lines=9> */
.L_x_2671:
[----:B------:R-:W0:Y:S02]  /*7d70*/  F2I.F64.TRUNC R5, R4 ;  /* 0x0000000400057311 */ /* 0x000e24000030d100 */
[----:B0-----:R3:W-:Y:S01]  /*7d80*/  STG.E desc[UR36][R16.64], R5 ;  /* 0x0000000510007986 */ /* 0x0017e2000c101924 */
[----:B------:R-:W-:Y:S05]  /*7d90*/  BRA `(.L_x_2669) ;  /* 0x0000000c00c87947 */ /* 0x000fea0003800000 */
.L_x_2670:
[----:B------:R-:W0:Y:S02]  /*7da0*/  F2I.F64.TRUNC R5, R4 ;  /* 0x0000000400057311 */ /* 0x000e24000030d100 */
[----:B0-----:R2:W-:Y:S01]  /*7db0*/  STG.E.U16 desc[UR36][R16.64], R5 ;  /* 0x0000000510007986 */ /* 0x0015e2000c101524 */
[----:B------:R-:W-:Y:S05]  /*7dc0*/  BRA `(.L_x_2669) ;  /* 0x0000000c00bc7947 */ /* 0x000fea0003800000 */
.L_x_2665:
        /* <DEDUP_REMOVED lines=13> */
.L_x_2673:
        /* <DEDUP_REMOVED lines=8> */
.L_x_2672:
        /* <DEDUP_REMOVED lines=14> */
.L_x_2675:
        /* <DEDUP_REMOVED lines=9> */
.L_x_2674:
[----:B------:R0:W-:Y:S01]  /*8090*/  STG.E.64 desc[UR36][R16.64], R4 ;  /* 0x0000000410007986 */ /* 0x0001e2000c101b24 */
[----:B------:R-:W-:Y:S05]  /*80a0*/  BRA `(.L_x_2669) ;  /* 0x0000000c00047947 */ /* 0x000fea0003800000 */
.L_x_2664:
        /* <DEDUP_REMOVED lines=12> */
.L_x_2678:
[----:B------:R-:W-:-:S05]  /*8170*/  CS2R R6, SRZ ;  /* 0x0000000000067805 */ /* 0x000fca000001ff00 */
[----:B------:R0:W-:Y:S01]  /*8180*/  STG.E.128 desc[UR36][R16.64], R4 ;  /* 0x0000000410007986 */ /* 0x0001e2000c101d24 */
[----:B------:R-:W-:Y:S05]  /*8190*/  BRA `(.L_x_2669) ;  /* 0x0000000800c87947 */ /* 0x000fea0003800000 */
.L_x_2677:
        /* <DEDUP_REMOVED lines=25> */
.L_x_2682:
[----:B------:R-:W-:Y:S05]  /*8330*/  BSYNC B0 ;  /* 0x0000000000007941 */ /* 0x000fea0003800000 */
.L_x_2681:
[----:B------:R-:W-:-:S05]  /*8340*/  LOP3.LUT R3, R0, R3, RZ, 0xfc, !PT ;  /* 0x0000000300037212 */ /* 0x000fca00078efcff */
[----:B------:R0:W-:Y:S01]  /*8350*/  STG.E.U8 desc[UR36][R16.64], R3 ;  /* 0x0000000310007986 */ /* 0x0001e2000c101124 */
[----:B------:R-:W-:Y:S05]  /*8360*/  BRA `(.L_x_2669) ;  /* 0x0000000800547947 */ /* 0x000fea0003800000 */
.L_x_2680:
        /* <DEDUP_REMOVED lines=17> */
.L_x_2684:
[----:B------:R-:W-:Y:S01]  /*8480*/  IMAD.MOV.U32 R0, RZ, RZ, 0x7f ;  /* 0x0000007fff007424 */ /* 0x000fe200078e00ff */
[----:B------:R-:W-:-:S04]  /*8490*/  ISETP.GT.U32.AND P0, PT, R2, 0x7f800000, PT ;  /* 0x7f8000000200780c */ /* 0x000fc80003f04070 */
[----:B------:R-:W-:-:S09]  /*84a0*/  SEL R0, R0, 0x7c, P0 ;  /* 0x0000007c00007807 */ /* 0x000fd20000000000 */
.L_x_2685:
[----:B------:R-:W-:Y:S05]  /*84b0*/  BSYNC B0 ;  /* 0x0000000000007941 */ /* 0x000fea0003800000 */
.L_x_2683:
[----:B------:R-:W-:-:S04]  /*84c0*/  LOP3.LUT R2, R3, 0x80000000, RZ, 0xc0, !PT ;  /* 0x8000000003027812 */ /* 0x000fc800078ec0ff */
[----:B------:R-:W-:-:S04]  /*84d0*/  SHF.R.U32.HI R3, RZ, 0x18, R2 ;  /* 0x00000018ff037819 */ /* 0x000fc80000011602 */
[----:B------:R-:W-:-:S05]  /*84e0*/  LOP3.LUT R3, R0, R3, RZ, 0xfc, !PT ;  /* 0x0000000300037212 */ /* 0x000fca00078efcff */
[----:B------:R0:W-:Y:S01]  /*84f0*/  STG.E.U8 desc[UR36][R16.64], R3 ;  /* 0x0000000310007986 */ /* 0x0001e2000c101124 */
[----:B------:R-:W-:Y:S05]  /*8500*/  BRA `(.L_x_2669) ;  /* 0x0000000400ec7947 */ /* 0x000fea0003800000 */
.L_x_2679:
        /* <DEDUP_REMOVED lines=8> */
.L_x_2676:
        /* <DEDUP_REMOVED lines=11> */
.L_x_2688:
        /* <DEDUP_REMOVED lines=21> */
.L_x_2691:
[----:B------:R-:W-:-:S04]  /*8790*/  LOP3.LUT R2, R3, 0x80000000, RZ, 0xc0, !PT ;  /* 0x8000000003027812 */ /* 0x000fc800078ec0ff */
[----:B------:R-:W-:-:S04]  /*87a0*/  SHF.R.U32.HI R3, RZ, 0x18, R2 ;  /* 0x00000018ff037819 */ /* 0x000fc80000011602 */
[----:B------:R-:W-:-:S04]  /*87b0*/  LOP3.LUT R0, R0, R3, RZ, 0xfc, !PT ;  /* 0x0000000300007212 */ /* 0x000fc800078efcff */
[----:B------:R-:W-:-:S07]  /*87c0*/  PRMT R8, R0, 0x7610, R8 ;  /* 0x0000761000087816 */ /* 0x000fce0000000008 */
.L_x_2690:
[----:B------:R-:W-:Y:S05]  /*87d0*/  BSYNC B0 ;  /* 0x0000000000007941 */ /* 0x000fea0003800000 */
.L_x_2689:
[----:B------:R0:W-:Y:S01]  /*87e0*/  STG.E.U8 desc[UR36][R16.64], R8 ;  /* 0x0000000810007986 */ /* 0x0001e2000c101124 */
[----:B------:R-:W-:Y:S05]  /*87f0*/  BRA `(.L_x_2669) ;  /* 0x0000000400307947 */ /* 0x000fea0003800000 */
.L_x_2687:
        /* <DEDUP_REMOVED lines=21> */
.L_x_2694:
[----:B------:R-:W-:-:S04]  /*8950*/  LOP3.LUT R2, R3, 0x80000000, RZ, 0xc0, !PT ;  /* 0x8000000003027812 */ /* 0x000fc800078ec0ff */
[----:B------:R-:W-:-:S04]  /*8960*/  SHF.R.U32.HI R3, RZ, 0x18, R2 ;  /* 0x00000018ff037819 */ /* 0x000fc80000011602 */
[----:B------:R-:W-:-:S04]  /*8970*/  LOP3.LUT R0, R0, R3, RZ, 0xfc, !PT ;  /* 0x0000000300007212 */ /* 0x000fc800078efcff */
[----:B------:R-:W-:-:S07]  /*8980*/  PRMT R8, R0, 0x7610, R8 ;  /* 0x0000761000087816 */ /* 0x000fce0000000008 */
.L_x_2693:
[----:B------:R-:W-:Y:S05]  /*8990*/  BSYNC B0 ;  /* 0x0000000000007941 */ /* 0x000fea0003800000 */
.L_x_2692:
[----:B------:R0:W-:Y:S01]  /*89a0*/  STG.E.U8 desc[UR36][R16.64], R8 ;  /* 0x0000000810007986 */ /* 0x0001e2000c101124 */
[----:B------:R-:W-:Y:S05]  /*89b0*/  BRA `(.L_x_2669) ;  /* 0x0000000000c07947 */ /* 0x000fea0003800000 */
.L_x_2686:
        /* <DEDUP_REMOVED lines=26> */
.L_x_2668:
        /* <DEDUP_REMOVED lines=16> */
.L_x_2697:
[----:B------:R-:W-:Y:S05]  /*8c60*/  BRA `(.L_x_2669) ;  /* 0x0000000000147947 */ /* 0x000fea0003800000 */
.L_x_2696:
[----:B------:R-:W0:Y:S02]  /*8c70*/  F2I.U64.F64.TRUNC R4, R4 ;  /* 0x0000000400047311 */ /* 0x000e24000030d800 */
[----:B0-----:R0:W-:Y:S01]  /*8c80*/  STG.E.64 desc[UR36][R16.64], R4 ;  /* 0x0000000410007986 */ /* 0x0011e2000c101b24 */
[----:B------:R-:W-:Y:S05]  /*8c90*/  BRA `(.L_x_2669) ;  /* 0x0000000000087947 */ /* 0x000fea0003800000 */
.L_x_2695:
[----:B------:R-:W0:Y:S02]  /*8ca0*/  F2I.U32.F64.TRUNC R5, R4 ;  /* 0x0000000400057311 */ /* 0x000e24000030d000 */
[----:B0-----:R0:W-:Y:S02]  /*8cb0*/  STG.E desc[UR36][R16.64], R5 ;  /* 0x0000000510007986 */ /* 0x0011e4000c101924 */
.L_x_2669:
[----:B------:R-:W-:-:S07]  /*8cc0*/  VIADD R23, R23, 0x80 ;  /* 0x0000008017177836 */ /* 0x000fce0000000000 */
.L_x_2596:
[----:B------:R-:W-:Y:S05]  /*8cd0*/  BSYNC B6 ;  /* 0x0000000000067941 */ /* 0x000fea0003800000 */
.L_x_2595:
[----:B------:R-:W-:Y:S01]  /*8ce0*/  ULDC UR4, c[0x0][0x210] ;  /* 0x0000840000047ab9 */ /* 0x000fe20000000800 */
[----:B------:R-:W-:Y:S01]  /*8cf0*/  BSSY B6, `(.L_x_2698) ;  /* 0x0000461000067945 */ /* 0x000fe20003800000 */
[----:B------:R-:W-:-:S13]  /*8d00*/  ISETP.GE.AND P0, PT, R23, UR4, PT ;  /* 0x0000000417007c0c */ /* 0x000fda000bf06270 */
[----:B------:R-:W-:Y:S05]  /*8d10*/  @P0 BRA `(.L_x_2699) ;  /* 0x0000004400780947 */ /* 0x000fea0003800000 */
[----:B0-----:R-:W0:Y:S01]  /*8d20*/  LDC R6, c[0x0][0x218] ;  /* 0x00008600ff067b82 */ /* 0x001e220000000800 */
[----:B-1234-:R-:W-:Y:S01]  /*8d30*/  HFMA2.MMA R16, -RZ, RZ, 0, 0 ;  /* 0x00000000ff107435 */ /* 0x01efe200000001ff */
[----:B------:R-:W-:Y:S02]  /*8d40*/  IMAD.MOV.U32 R22, RZ, RZ, RZ ;  /* 0x000000ffff167224 */ /* 0x000fe400078e00ff */
[----:B------:R-:W-:Y:S01]  /*8d50*/  IMAD.MOV.U32 R0, RZ, RZ, RZ ;  /* 0x000000ffff007224 */ /* 0x000fe200078e00ff */
        /* <DEDUP_REMOVED lines=350> */
.L_x_2700:
[----:B------:R-:W0:Y:S01]  /*a340*/  LDC.U8 R5, c[0x0][0x4a1] ;  /* 0x00012840ff057b82 */ /* 0x000e220000000000 */
[----:B------:R-:W-:Y:S01]  /*a350*/  ULDC.64 UR4, c[0x0][0x478] ;  /* 0x00011e0000047ab9 */ /* 0x000fe20000000a00 */
[----:B------:R-:W-:Y:S01]  /*a360*/  ULDC.64 UR6, c[0x0][0x480] ;  /* 0x0001200000067ab9 */ /* 0x000fe20000000a00 */
[----:B------:R-:W-:Y:S02]  /*a370*/  IADD3 R16, P0, R16, UR4, RZ ;  /* 0x0000000410107c10 */ /* 0x000fe4000ff1e0ff */
[----:B------:R-:W-:-:S03]  /*a380*/  IADD3 R2, P1, R0, UR6, RZ ;  /* 0x0000000600027c10 */ /* 0x000fc6000ff3e0ff */
[----:B------:R-:W-:Y:S01]  /*a390*/  IMAD.X R17, RZ, RZ, UR5, P0 ;  /* 0x00000005ff117e24 */ /* 0x000fe200080e06ff */
[----:B------:R-:W-:Y:S02]  /*a3a0*/  IADD3.X R3, RZ, UR7, RZ, P1, !PT ;  /* 0x00000007ff037c10 */ /* 0x000fe40008ffe4ff */
        /* <DEDUP_REMOVED lines=14> */
.L_x_2704:
[----:B------:R-:W2:Y:S02]  /*a490*/  LDG.E.U8 R2, desc[UR36][R2.64] ;  /* 0x0000002402027981 */ /* 0x000ea4000c1e1100 */
[----:B--2---:R0:W1:Y:S01]  /*a4a0*/  I2F.F64.U16 R18, R2 ;  /* 0x0000000200127312 */ /* 0x0040620000101800 */
[----:B------:R-:W-:Y:S05]  /*a4b0*/  BRA `(.L_x_2706) ;  /* 0x0000000c00707947 */ /* 0x000fea0003800000 */
.L_x_2703:
        /* <DEDUP_REMOVED lines=9> */
.L_x_2708:
[----:B------:R-:W2:Y:S02]  /*a550*/  LDG.E R2, desc[UR36][R2.64] ;  /* 0x0000002402027981 */ /* 0x000ea4000c1e1900 */
[----:B--2---:R0:W1:Y:S01]  /*a560*/  I2F.F64 R18, R2 ;  /* 0x0000000200127312 */ /* 0x0040620000201c00 */
[----:B------:R-:W-:Y:S05]  /*a570*/  BRA `(.L_x_2706) ;  /* 0x0000000c00407947 */ /* 0x000fea0003800000 */
.L_x_2707:
[----:B------:R-:W2:Y:S02]  /*a580*/  LDG.E.U16 R2, desc[UR36][R2.64] ;  /* 0x0000002402027981 */ /* 0x000ea4000c1e1500 */
[----:B--2---:R0:W1:Y:S01]  /*a590*/  I2F.F64.S16 R18, R2 ;  /* 0x0000000200127312 */ /* 0x0040620000101c00 */
[----:B------:R-:W-:Y:S05]  /*a5a0*/  BRA `(.L_x_2706) ;  /* 0x0000000c00347947 */ /* 0x000fea0003800000 */
.L_x_2702:
        /* <DEDUP_REMOVED lines=10> */
.L_x_2710:
[----:B------:R-:W2:Y:S02]  /*a650*/  LDG.E.U16 R0, desc[UR36][R2.64] ;  /* 0x0000002402007981 */ /* 0x000ea4000c1e1500 */
[----:B--2---:R-:W-:-:S05]  /*a660*/  HADD2.F32 R0, -RZ, R0.H0_H0 ;  /* 0x20000000ff007230 */ /* 0x004fca0000004100 */
[----:B------:R-:W-:-:S04]  /*a670*/  FMUL.FTZ R0, R0, 1 ;  /* 0x3f80000000007820 */ /* 0x000fc80000410000 */
[----:B------:R1:W2:Y:S01]  /*a680*/  F2F.F64.F32 R18, R0 ;  /* 0x0000000000127310 */ /* 0x0002a20000201800 */
[----:B------:R-:W-:Y:S05]  /*a690*/  BRA `(.L_x_2706) ;  /* 0x0000000800f87947 */ /* 0x000fea0003800000 */
.L_x_2709:
        /* <DEDUP_REMOVED lines=8> */
[----:B------:R-:W4:Y:S01]  /*a720*/  F2F.F64.F32 R18, R18 ;  /* 0x0000001200127310 */ /* 0x000f220000201800 */
[----:B------:R-:W-:Y:S05]  /*a730*/  BRA `(.L_x_2706) ;  /* 0x0000000800d07947 */ /* 0x000fea0003800000 */
.L_x_2712:
[----:B------:R-:W2:Y:S02]  /*a740*/  LDG.E.U16 R2, desc[UR36][R2.64] ;  /* 0x0000002402027981 */ /* 0x000ea4000c1e1500 */
[----:B--2---:R-:W-:-:S05]  /*a750*/  HADD2.F32 R0, -RZ, R2.H0_H0 ;  /* 0x20000002ff007230 */ /* 0x004fca0000004100 */
[----:B------:R-:W-:-:S04]  /*a760*/  FMUL.FTZ R0, R0, 1 ;  /* 0x3f80000000007820 */ /* 0x000fc80000410000 */
[----:B------:R0:W1:Y:S01]  /*a770*/  F2F.F64.F32 R18, R0 ;  /* 0x0000000000127310 */ /* 0x0000620000201800 */
[----:B------:R-:W-:Y:S05]  /*a780*/  BRA `(.L_x_2706) ;  /* 0x0000000800bc7947 */ /* 0x000fea0003800000 */
.L_x_2711:
[----:B------:R3:W5:Y:S01]  /*a790*/  LDG.E.64 R18, desc[UR36][R2.64] ;  /* 0x0000002402127981 */ /* 0x000762000c1e1b00 */
[----:B------:R-:W-:Y:S05]  /*a7a0*/  BRA `(.L_x_2706) ;  /* 0x0000000800b47947 */ /* 0x000fea0003800000 */
.L_x_2701:
        /* <DEDUP_REMOVED lines=13> */
.L_x_2715:
[----:B------:R0:W5:Y:S01]  /*a880*/  LDG.E.64 R18, desc[UR36][R2.64] ;  /* 0x0000002402127981 */ /* 0x000162000c1e1b00 */
[----:B------:R-:W-:Y:S05]  /*a890*/  BRA `(.L_x_2706) ;  /* 0x0000000800787947 */ /* 0x000fea0003800000 */
.L_x_2714:
        /* <DEDUP_REMOVED lines=28> */
.L_x_2717:
        /* <DEDUP_REMOVED lines=15> */
.L_x_2716:
[----:B------:R-:W2:Y:S02]  /*ab50*/  LDG.E.U16 R0, desc[UR36][R2.64] ;  /* 0x0000002402007981 */ /* 0x000ea4000c1e1500 */
[----:B--2---:R-:W-:-:S04]  /*ab60*/  IMAD.U32 R0, R0, 0x10000, RZ ;  /* 0x0001000000007824 */ /* 0x004fc800078e00ff */
[----:B------:R-:W-:-:S04]  /*ab70*/  FMUL.FTZ R0, R0, 1 ;  /* 0x3f80000000007820 */ /* 0x000fc80000410000 */
[----:B------:R0:W1:Y:S01]  /*ab80*/  F2F.F64.F32 R18, R0 ;  /* 0x0000000000127310 */ /* 0x0000620000201800 */
[----:B------:R-:W-:Y:S05]  /*ab90*/  BRA `(.L_x_2706) ;  /* 0x0000000400b87947 */ /* 0x000fea0003800000 */
.L_x_2713:
        /* <DEDUP_REMOVED lines=11> */
.L_x_2720:
        /* <DEDUP_REMOVED lines=21> */
.L_x_2724:
[----:B------:R-:W-:Y:S05]  /*ada0*/  BSYNC B1 ;  /* 0x0000000000017941 */ /* 0x000fea0003800000 */
.L_x_2723:
[----:B------:R-:W-:Y:S01]  /*adb0*/  LEA R3, R0, 0x3b800000, 0x17 ;  /* 0x3b80000000037811 */ /* 0x000fe200078eb8ff */
[----:B------:R-:W-:-:S05]  /*adc0*/  IMAD.SHL.U32 R0, R2, 0x100000, RZ ;  /* 0x0010000002007824 */ /* 0x000fca00078e00ff */
[----:B------:R-:W-:-:S07]  /*add0*/  LOP3.LUT R0, R3, R0, R4, 0xfe, !PT ;  /* 0x0000000003007212 */ /* 0x000fce00078efe04 */
.L_x_2722:
[----:B------:R-:W-:Y:S05]  /*ade0*/  BSYNC B0 ;  /* 0x0000000000007941 */ /* 0x000fea0003800000 */
.L_x_2721:
[----:B------:R-:W-:-:S04]  /*adf0*/  FMUL.FTZ R0, R0, 1 ;  /* 0x3f80000000007820 */ /* 0x000fc80000410000 */
[----:B------:R0:W1:Y:S01]  /*ae00*/  F2F.F64.F32 R18, R0 ;  /* 0x0000000000127310 */ /* 0x0000620000201800 */
[----:B------:R-:W-:Y:S05]  /*ae10*/  BRA `(.L_x_2706) ;  /* 0x0000000400187947 */ /* 0x000fea0003800000 */
.L_x_2719:
        /* <DEDUP_REMOVED lines=21> */
.L_x_2728:
[----:B------:R-:W-:Y:S05]  /*af70*/  BSYNC B1 ;  /* 0x0000000000017941 */ /* 0x000fea0003800000 */
.L_x_2727:
[----:B------:R-:W-:Y:S01]  /*af80*/  LEA R3, R0, 0x37800000, 0x17 ;  /* 0x3780000000037811 */ /* 0x000fe200078eb8ff */
[----:B------:R-:W-:-:S05]  /*af90*/  IMAD.SHL.U32 R0, R2, 0x200000, RZ ;  /* 0x0020000002007824 */ /* 0x000fca00078e00ff */
[----:B------:R-:W-:-:S07]  /*afa0*/  LOP3.LUT R0, R3, R0, R4, 0xfe, !PT ;  /* 0x0000000003007212 */ /* 0x000fce00078efe04 */
.L_x_2726:
[----:B------:R-:W-:Y:S05]  /*afb0*/  BSYNC B0 ;  /* 0x0000000000007941 */ /* 0x000fea0003800000 */
.L_x_2725:
[----:B------:R-:W-:-:S04]  /*afc0*/  FMUL.FTZ R0, R0, 1 ;  /* 0x3f80000000007820 */ /* 0x000fc80000410000 */
[----:B------:R0:W1:Y:S01]  /*afd0*/  F2F.F64.F32 R18, R0 ;  /* 0x0000000000127310 */ /* 0x0000620000201800 */
[----:B------:R-:W-:Y:S05]  /*afe0*/  BRA `(.L_x_2706) ;  /* 0x0000000000a47947 */ /* 0x000fea0003800000 */
.L_x_2718:
        /* <DEDUP_REMOVED lines=14> */
.L_x_2732:
[----:B------:R-:W-:Y:S05]  /*b0d0*/  BSYNC B0 ;  /* 0x0000000000007941 */ /* 0x000fea0003800000 */
.L_x_2731:
[----:B------:R-:W-:-:S04]  /*b0e0*/  FMUL.FTZ R0, R0, 1 ;  /* 0x3f80000000007820 */ /* 0x000fc80000410000 */
[----:B------:R0:W1:Y:S01]  /*b0f0*/  F2F.F64.F32 R18, R0 ;  /* 0x0000000000127310 */ /* 0x0000620000201800 */
[----:B------:R-:W-:Y:S05]  /*b100*/  BRA `(.L_x_2706) ;  /* 0x00000000005c7947 */ /* 0x000fea0003800000 */
.L_x_2705:
[----:B------:R-:W-:Y:S01]  /*b110*/  MOV R2, 0x0 ;  /* 0x0000000000027802 */ /* 0x000fe20000000f00 */
[----:B------:R-:W-:Y:S01]  /*b120*/  ULDC.64 UR4, c[0x4][0x128] ;  /* 0x01004a0000047ab9 */ /* 0x000fe20000000a00 */
[----:B------:R-:W-:Y:S01]  /*b130*/  ULDC.64 UR6, c[0x4][0x8] ;  /* 0x0100020000067ab9 */ /* 0x000fe20000000a00 */
[----:B------:R-:W-:Y:S01]  /*b140*/  IMAD.U32 R4, RZ, RZ, UR4 ;  /* 0x00000004ff047e24 */ /* 0x000fe2000f8e00ff */
[----:B------:R-:W-:Y:S01]  /*b150*/  MOV R5, UR5 ;  /* 0x0000000500057c02 */ /* 0x000fe20008000f00 */
        /* <DEDUP_REMOVED lines=11> */
.L_x_2733:
[----:B------:R-:W-:Y:S01]  /*b210*/  CS2R R18, SRZ ;  /* 0x0000000000127805 */ /* 0x000fe2000001ff00 */
[----:B------:R-:W-:Y:S06]  /*b220*/  BRA `(.L_x_2706) ;  /* 0x0000000000147947 */ /* 0x000fec0003800000 */
.L_x_2730:
[----:B------:R-:W2:Y:S02]  /*b230*/  LDG.E.64 R18, desc[UR36][R2.64] ;  /* 0x0000002402127981 */ /* 0x000ea4000c1e1b00 */
[----:B--2---:R-:W0:Y:S01]  /*b240*/  I2F.F64.U64 R18, R18 ;  /* 0x0000001200127312 */ /* 0x004e220000301800 */
[----:B------:R-:W-:Y:S05]  /*b250*/  BRA `(.L_x_2706) ;  /* 0x0000000000087947 */ /* 0x000fea0003800000 */
.L_x_2729:
[----:B------:R-:W2:Y:S02]  /*b260*/  LDG.E R2, desc[UR36][R2.64] ;  /* 0x0000002402027981 */ /* 0x000ea4000c1e1900 */
[----:B--2---:R0:W1:Y:S02]  /*b270*/  I2F.F64.U32 R18, R2 ;  /* 0x0000000200127312 */ /* 0x0040640000201800 */
.L_x_2706:
[----:B0--3--:R-:W1:Y:S01]  /*b280*/  LDC.U8 R2, c[0x0][0x4a2] ;  /* 0x00012880ff027b82 */ /* 0x009e620000000000 */
[----:B------:R-:W-:Y:S02]  /*b290*/  ULDC.64 UR4, c[0x0][0x488] ;  /* 0x0001220000047ab9 */ /* 0x000fe40000000a00 */
[----:B------:R-:W-:-:S05]  /*b2a0*/  IADD3 R4, P0, R22, UR4, RZ ;  /* 0x0000000416047c10 */ /* 0x000fca000ff1e0ff */
        /* <DEDUP_REMOVED lines=15> */
.L_x_2737:
[----:B------:R-:W3:Y:S02]  /*b3a0*/  LDG.E.U8 R2, desc[UR36][R4.64] ;  /* 0x0000002404027981 */ /* 0x000ee4000c1e1100 */
[----:B---3--:R-:W0:Y:S01]  /*b3b0*/  I2F.F64.U16 R2, R2 ;  /* 0x0000000200027312 */ /* 0x008e220000101800 */
[----:B------:R-:W-:Y:S05]  /*b3c0*/  BRA `(.L_x_2739) ;  /* 0x0000000c00707947 */ /* 0x000fea0003800000 */
.L_x_2736:
[----:B------:R-:W-:-:S13]  /*b3d0*/  ISETP.NE.AND P0, PT, R0, 0x2, PT ;  /* 0x000000020000780c */ /* 0x000fda0003f05270 */
[----:B------:R-:W-:Y:S05]  /*b3e0*/  @!P0 BRA `(.L_x_2740) ;  /* 0x0000000000288947 */ /* 0x000fea0003800000 */
[----:B------:R-:W-:-:S13]  /*b3f0*/  ISETP.NE.AND P0, PT, R0, 0x3, PT ;  /* 0x000000030000780c */ /* 0x000fda0003f05270 */
[----:B------:R-:W-:Y:S05]  /*b400*/  @!P0 BRA `(.L_x_2741) ;  /* 0x0000000000148947 */ /* 0x000fea0003800000 */
[----:B------:R-:W-:-:S13]  /*b410*/  ISETP.NE.AND P0, PT, R0, 0x4, PT ;  /* 0x000000040000780c */ /* 0x000fda0003f05270 */
[----:B------:R-:W-:Y:S05]  /*b420*/  @P0 BRA `(.L_x_2738) ;  /* 0x0000000800fc0947 */ /* 0x000fea0003800000 */
[----:B------:R-:W3:Y:S02]  /*b430*/  LDG.E.64 R2, desc[UR36][R4.64] ;  /* 0x0000002404027981 */ /* 0x000ee4000c1e1b00 */
[----:B---3--:R-:W0:Y:S01]  /*b440*/  I2F.F64.S64 R2, R2 ;  /* 0x0000000200027312 */ /* 0x008e220000301c00 */
[----:B------:R-:W-:Y:S05]  /*b450*/  BRA `(.L_x_2739) ;  /* 0x0000000c004c7947 */ /* 0x000fea0003800000 */
.L_x_2741:
[----:B------:R-:W3:Y:S02]  /*b460*/  LDG.E R2, desc[UR36][R4.64] ;  /* 0x0000002404027981 */ /* 0x000ee4000c1e1900 */
[----:B---3--:R-:W0:Y:S01]  /*b470*/  I2F.F64 R2, R2 ;  /* 0x0000000200027312 */ /* 0x008e220000201c00 */
[----:B------:R-:W-:Y:S05]  /*b480*/  BRA `(.L_x_2739) ;  /* 0x0000000c00407947 */ /* 0x000fea0003800000 */
.L_x_2740:
[----:B------:R-:W3:Y:S02]  /*b490*/  LDG.E.U16 R2, desc[UR36][R4.64] ;  /* 0x0000002404027981 */ /* 0x000ee4000c1e1500 */
[----:B---3--:R-:W0:Y:S01]  /*b4a0*/  I2F.F64.S16 R2, R2 ;  /* 0x0000000200027312 */ /* 0x008e220000101c00 */
[----:B------:R-:W-:Y:S05]  /*b4b0*/  BRA `(.L_x_2739) ;  /* 0x0000000c00347947 */ /* 0x000fea0003800000 */
.L_x_2735:
        /* <DEDUP_REMOVED lines=8> */
[----:B------:R-:W3:Y:S01]  /*b540*/  F2F.F64.F32 R2, R2 ;  /* 0x0000000200027310 */ /* 0x000ee20000201800 */
[----:B------:R-:W-:Y:S05]  /*b550*/  BRA `(.L_x_2739) ;  /* 0x0000000c000c7947 */ /* 0x000fea0003800000 */
.L_x_2743:
[----:B------:R-:W3:Y:S02]  /*b560*/  LDG.E.U16 R0, desc[UR36][R4.64] ;  /* 0x0000002404007981 */ /* 0x000ee4000c1e1500 */
[----:B---3--:R-:W-:-:S05]  /*b570*/  HADD2.F32 R0, -RZ, R0.H0_H0 ;  /* 0x20000000ff007230 */ /* 0x008fca0000004100 */
[----:B------:R-:W-:-:S04]  /*b580*/  FMUL.FTZ R0, R0, 1 ;  /* 0x3f80000000007820 */ /* 0x000fc80000410000 */
[----:B------:R0:W1:Y:S01]  /*b590*/  F2F.F64.F32 R2, R0 ;  /* 0x0000000000027310 */ /* 0x0000620000201800 */
[----:B------:R-:W-:Y:S05]  /*b5a0*/  BRA `(.L_x_2739) ;  /* 0x0000000800f87947 */ /* 0x000fea0003800000 */
.L_x_2742:
        /* <DEDUP_REMOVED lines=10> */
.L_x_2745:
[----:B------:R-:W3:Y:S02]  /*b650*/  LDG.E.U16 R4, desc[UR36][R4.64] ;  /* 0x0000002404047981 */ /* 0x000ee4000c1e1500 */
[----:B---3--:R-:W-:-:S05]  /*b660*/  HADD2.F32 R0, -RZ, R4.H0_H0 ;  /* 0x20000004ff007230 */ /* 0x008fca0000004100 */
[----:B------:R-:W-:-:S04]  /*b670*/  FMUL.FTZ R0, R0, 1 ;  /* 0x3f80000000007820 */ /* 0x000fc80000410000 */
[----:B------:R0:W1:Y:S01]  /*b680*/  F2F.F64.F32 R2, R0 ;  /* 0x0000000000027310 */ /* 0x0000620000201800 */
[----:B------:R-:W-:Y:S05]  /*b690*/  BRA `(.L_x_2739) ;  /* 0x0000000800bc7947 */ /* 0x000fea0003800000 */
.L_x_2744:
[----:B------:R0:W5:Y:S01]  /*b6a0*/  LDG.E.64 R2, desc[UR36][R4.64] ;  /* 0x0000002404027981 */ /* 0x000162000c1e1b00 */
[----:B------:R-:W-:Y:S05]  /*b6b0*/  BRA `(.L_x_2739) ;  /* 0x0000000800b47947 */ /* 0x000fea0003800000 */
.L_x_2734:
        /* <DEDUP_REMOVED lines=13> */
.L_x_2748:
[----:B------:R0:W5:Y:S01]  /*b790*/  LDG.E.64 R2, desc[UR36][R4.64] ;  /* 0x0000002404027981 */ /* 0x000162000c1e1b00 */
[----:B------:R-:W-:Y:S05]  /*b7a0*/  BRA `(.L_x_2739) ;  /* 0x0000000800787947 */ /* 0x000fea0003800000 */
.L_x_2747:
        /* <DEDUP_REMOVED lines=28> */
.L_x_2750:
        /* <DEDUP_REMOVED lines=15> */
.L_x_2749:
[----:B------:R-:W3:Y:S02]  /*ba60*/  LDG.E.U16 R0, desc[UR36][R4.64] ;  /* 0x0000002404007981 */ /* 0x000ee4000c1e1500 */
[----:B---3--:R-:W-:-:S04]  /*ba70*/  IMAD.U32 R0, R0, 0x10000, RZ ;  /* 0x0001000000007824 */ /* 0x008fc800078e00ff */
[----:B------:R-:W-:-:S04]  /*ba80*/  FMUL.FTZ R0, R0, 1 ;  /* 0x3f80000000007820 */ /* 0x000fc80000410000 */
[----:B------:R0:W1:Y:S01]  /*ba90*/  F2F.F64.F32 R2, R0 ;  /* 0x0000000000027310 */ /* 0x0000620000201800 */
[----:B------:R-:W-:Y:S05]  /*baa0*/  BRA `(.L_x_2739) ;  /* 0x0000000400b87947 */ /* 0x000fea0003800000 */
.L_x_2746:
        /* <DEDUP_REMOVED lines=11> */
.L_x_2753:
        /* <DEDUP_REMOVED lines=21> */
.L_x_2757:
[----:B------:R-:W-:Y:S05]  /*bcb0*/  BSYNC B1 ;  /* 0x0000000000017941 */ /* 0x000fea0003800000 */
.L_x_2756:
[----:B------:R-:W-:Y:S01]  /*bcc0*/  LEA R3, R0, 0x3b800000, 0x17 ;  /* 0x3b80000000037811 */ /* 0x000fe200078eb8ff */
[----:B------:R-:W-:-:S05]  /*bcd0*/  IMAD.SHL.U32 R0, R2, 0x100000, RZ ;  /* 0x0010000002007824 */ /* 0x000fca00078e00ff */
[----:B------:R-:W-:-:S07]  /*bce0*/  LOP3.LUT R0, R3, R0, R4, 0xfe, !PT ;  /* 0x0000000003007212 */ /* 0x000fce00078efe04 */
.L_x_2755:
[----:B------:R-:W-:Y:S05]  /*bcf0*/  BSYNC B0 ;  /* 0x0000000000007941 */ /* 0x000fea0003800000 */
.L_x_2754:
[----:B------:R-:W-:-:S04]  /*bd00*/  FMUL.FTZ R0, R0, 1 ;  /* 0x3f80000000007820 */ /* 0x000fc80000410000 */
[----:B------:R0:W1:Y:S01]  /*bd10*/  F2F.F64.F32 R2, R0 ;  /* 0x0000000000027310 */ /* 0x0000620000201800 */
[----:B------:R-:W-:Y:S05]  /*bd20*/  BRA `(.L_x_2739) ;  /* 0x0000000400187947 */ /* 0x000fea0003800000 */
.L_x_2752:
[----:B------:R-:W3:Y:S01]  /*bd30*/  LDG.E.U8 R2, desc[UR36][R4.64] ;  /* 0x0000002404027981 */ /* 0x000ee2000c1e1100 */
[----:B------:R-:W-:Y:S01]  /*bd40*/  BSSY B0, `(.L_x_2758) ;  /* 0x0000018000007945 */ /* 0x000fe20003800000 */
[----:B------:R-:W-:Y:S01]  /*bd50*/  IMAD.MOV.U32 R0, RZ, RZ, RZ ;  /* 0x000000ffff007224 */ /* 0x000fe200078e00ff */
[----:B---3--:R-:W-:-:S13]  /*bd60*/  ISETP.NE.AND P0, PT, R2, RZ, PT ;  /* 0x000000ff0200720c */ /* 0x008fda0003f05270 */
        /* <DEDUP_REMOVED lines=17> */
.L_x_2761:
[----:B------:R-:W-:Y:S05]  /*be80*/  BSYNC B1 ;  /* 0x0000000000017941 */ /* 0x000fea0003800000 */
.L_x_2760:
[----:B------:R-:W-:Y:S01]  /*be90*/  LEA R3, R0, 0x37800000, 0x17 ;  /* 0x3780000000037811 */ /* 0x000fe200078eb8ff */
[----:B------:R-:W-:-:S05]  /*bea0*/  IMAD.SHL.U32 R0, R2, 0x200000, RZ ;  /* 0x0020000002007824 */ /* 0x000fca00078e00ff */
[----:B------:R-:W-:-:S07]  /*beb0*/  LOP3.LUT R0, R3, R0, R4, 0xfe, !PT ;  /* 0x0000000003007212 */ /* 0x000fce00078efe04 */
.L_x_2759:
[----:B------:R-:W-:Y:S05]  /*bec0*/  BSYNC B0 ;  /* 0x0000000000007941 */ /* 0x000fea0003800000 */
.L_x_2758:
[----:B------:R-:W-:-:S04]  /*bed0*/  FMUL.FTZ R0, R0, 1 ;  /* 0x3f80000000007820 */ /* 0x000fc80000410000 */
[----:B------:R0:W1:Y:S01]  /*bee0*/  F2F.F64.F32 R2, R0 ;  /* 0x0000000000027310 */ /* 0x0000620000201800 */
[----:B------:R-:W-:Y:S05]  /*bef0*/  BRA `(.L_x_2739) ;  /* 0x0000000000a47947 */ /* 0x000fea0003800000 */
.L_x_2751:
        /* <DEDUP_REMOVED lines=14> */
.L_x_2765:
[----:B------:R-:W-:Y:S05]  /*bfe0*/  BSYNC B0 ;  /* 0x0000000000007941 */ /* 0x000fea0003800000 */
.L_x_2764:
[----:B------:R-:W-:-:S04]  /*bff0*/  FMUL.FTZ R0, R0, 1 ;  /* 0x3f80000000007820 */ /* 0x000fc80000410000 */
[----:B------:R0:W1:Y:S01]  /*c000*/  F2F.F64.F32 R2, R0 ;  /* 0x0000000000027310 */ /* 0x0000620000201800 */
[----:B------:R-:W-:Y:S05]  /*c010*/  BRA `(.L_x_2739) ;  /* 0x00000000005c7947 */ /* 0x000fea0003800000 */
.L_x_2738:
        /* <DEDUP_REMOVED lines=16> */
.L_x_2766:
[----:B------:R-:W-:Y:S01]  /*c120*/  CS2R R2, SRZ ;  /* 0x0000000000027805 */ /* 0x000fe2000001ff00 */
[----:B------:R-:W-:Y:S06]  /*c130*/  BRA `(.L_x_2739) ;  /* 0x0000000000147947 */ /* 0x000fec0003800000 */
.L_x_2763:
[----:B------:R-:W3:Y:S02]  /*c140*/  LDG.E.64 R2, desc[UR36][R4.64] ;  /* 0x0000002404027981 */ /* 0x000ee4000c1e1b00 */
[----:B---3--:R-:W0:Y:S01]  /*c150*/  I2F.F64.U64 R2, R2 ;  /* 0x0000000200027312 */ /* 0x008e220000301800 */
[----:B------:R-:W-:Y:S05]  /*c160*/  BRA `(.L_x_2739) ;  /* 0x0000000000087947 */ /* 0x000fea0003800000 */
.L_x_2762:
[----:B------:R-:W3:Y:S02]  /*c170*/  LDG.E R2, desc[UR36][R4.64] ;  /* 0x0000002404027981 */ /* 0x000ee4000c1e1900 */
[----:B---3--:R-:W0:Y:S02]  /*c180*/  I2F.F64.U32 R2, R2 ;  /* 0x0000000200027312 */ /* 0x008e240000201800 */
.L_x_2739:
        /* <DEDUP_REMOVED lines=20> */
.L_x_2770:
[----:B------:R-:W0:Y:S02]  /*c2d0*/  F2I.S64.F64.TRUNC R4, R4 ;  /* 0x0000000400047311 */ /* 0x000e24000030d900 */
[----:B0-----:R-:W-:-:S05]  /*c2e0*/  IMAD.MOV.U32 R3, RZ, RZ, R4 ;  /* 0x000000ffff037224 */ /* 0x001fca00078e0004 */
[----:B------:R0:W-:Y:S01]  /*c2f0*/  STG.E.U8 desc[UR36][R16.64], R3 ;  /* 0x0000000310007986 */ /* 0x0001e2000c101124 */
[----:B------:R-:W-:Y:S05]  /*c300*/  BRA `(.L_x_2772) ;  /* 0x0000000c00f87947 */ /* 0x000fea0003800000 */
.L_x_2769:
        /* <DEDUP_REMOVED lines=9> */
.L_x_2774:
[----:B------:R-:W0:Y:S02]  /*c3a0*/  F2I.F64.TRUNC R5, R4 ;  /* 0x0000000400057311 */ /* 0x000e24000030d100 */
[----:B0-----:R0:W-:Y:S01]  /*c3b0*/  STG.E desc[UR36][R16.64], R5 ;  /* 0x0000000510007986 */ /* 0x0011e2000c101924 */
[----:B------:R-:W-:Y:S05]  /*c3c0*/  BRA `(.L_x_2772) ;  /* 0x0000000c00c87947 */ /* 0x000fea0003800000 */
.L_x_2773:
[----:B------:R-:W0:Y:S02]  /*c3d0*/  F2I.F64.TRUNC R5, R4 ;  /* 0x0000000400057311 */ /* 0x000e24000030d100 */
[----:B0-----:R0:W-:Y:S01]  /*c3e0*/  STG.E.U16 desc[UR36][R16.64], R5 ;  /* 0x0000000510007986 */ /* 0x0011e2000c101524 */
[----:B------:R-:W-:Y:S05]  /*c3f0*/  BRA `(.L_x_2772) ;  /* 0x0000000c00bc7947 */ /* 0x000fea0003800000 */
.L_x_2768:
        /* <DEDUP_REMOVED lines=13> */
.L_x_2776:
        /* <DEDUP_REMOVED lines=8> */
.L_x_2775:
        /* <DEDUP_REMOVED lines=14> */
.L_x_2778:
        /* <DEDUP_REMOVED lines=9> */
.L_x_2777:
[----:B------:R0:W-:Y:S01]  /*c6c0*/  STG.E.64 desc[UR36][R16.64], R4 ;  /* 0x0000000410007986 */ /* 0x0001e2000c101b24 */
[----:B------:R-:W-:Y:S05]  /*c6d0*/  BRA `(.L_x_2772) ;  /* 0x0000000c00047947 */ /* 0x000fea0003800000 */
.L_x_2767:
        /* <DEDUP_REMOVED lines=12> */
.L_x_2781:
[----:B------:R-:W-:-:S05]  /*c7a0*/  CS2R R6, SRZ ;  /* 0x0000000000067805 */ /* 0x000fca000001ff00 */
[----:B------:R0:W-:Y:S01]  /*c7b0*/  STG.E.128 desc[UR36][R16.64], R4 ;  /* 0x0000000410007986 */ /* 0x0001e2000c101d24 */
[----:B------:R-:W-:Y:S05]  /*c7c0*/  BRA `(.L_x_2772) ;  /* 0x0000000800c87947 */ /* 0x000fea0003800000 */
.L_x_2780:
        /* <DEDUP_REMOVED lines=25> */
.L_x_2785:
[----:B------:R-:W-:Y:S05]  /*c960*/  BSYNC B0 ;  /* 0x0000000000007941 */ /* 0x000fea0003800000 */
.L_x_2784:
[----:B------:R-:W-:-:S05]  /*c970*/  LOP3.LUT R3, R0, R3, RZ, 0xfc, !PT ;  /* 0x0000000300037212 */ /* 0x000fca00078efcff */
[----:B------:R0:W-:Y:S01]  /*c980*/  STG.E.U8 desc[UR36][R16.64], R3 ;  /* 0x0000000310007986 */ /* 0x0001e2000c101124 */
[----:B------:R-:W-:Y:S05]  /*c990*/  BRA `(.L_x_2772) ;  /* 0x0000000800547947 */ /* 0x000fea0003800000 */
.L_x_2783:
        /* <DEDUP_REMOVED lines=17> */
.L_x_2787:
[----:B------:R-:W-:Y:S01]  /*cab0*/  IMAD.MOV.U32 R0, RZ, RZ, 0x7f ;  /* 0x0000007fff007424 */ /* 0x000fe200078e00ff */
[----:B------:R-:W-:-:S04]  /*cac0*/  ISETP.GT.U32.AND P0, PT, R2, 0x7f800000, PT ;  /* 0x7f8000000200780c */ /* 0x000fc80003f04070 */
[----:B------:R-:W-:-:S09]  /*cad0*/  SEL R0, R0, 0x7c, P0 ;  /* 0x0000007c00007807 */ /* 0x000fd20000000000 */
.L_x_2788:
[----:B------:R-:W-:Y:S05]  /*cae0*/  BSYNC B0 ;  /* 0x0000000000007941 */ /* 0x000fea0003800000 */
.L_x_2786:
[----:B------:R-:W-:-:S04]  /*caf0*/  LOP3.LUT R2, R3, 0x80000000, RZ, 0xc0, !PT ;  /* 0x8000000003027812 */ /* 0x000fc800078ec0ff */
[----:B------:R-:W-:-:S04]  /*cb00*/  SHF.R.U32.HI R3, RZ, 0x18, R2 ;  /* 0x00000018ff037819 */ /* 0x000fc80000011602 */
[----:B------:R-:W-:-:S05]  /*cb10*/  LOP3.LUT R3, R0, R3, RZ, 0xfc, !PT ;  /* 0x0000000300037212 */ /* 0x000fca00078efcff */
[----:B------:R0:W-:Y:S01]  /*cb20*/  STG.E.U8 desc[UR36][R16.64], R3 ;  /* 0x0000000310007986 */ /* 0x0001e2000c101124 */
[----:B------:R-:W-:Y:S05]  /*cb30*/  BRA `(.L_x_2772) ;  /* 0x0000000400ec7947 */ /* 0x000fea0003800000 */
.L_x_2782:
        /* <DEDUP_REMOVED lines=8> */
.L_x_2779:
        /* <DEDUP_REMOVED lines=11> */
.L_x_2791:
        /* <DEDUP_REMOVED lines=21> */
.L_x_2794:
[----:B------:R-:W-:-:S04]  /*cdc0*/  LOP3.LUT R2, R3, 0x80000000, RZ, 0xc0, !PT ;  /* 0x8000000003027812 */ /* 0x000fc800078ec0ff */
[----:B------:R-:W-:-:S04]  /*cdd0*/  SHF.R.U32.HI R3, RZ, 0x18, R2 ;  /* 0x00000018ff037819 */ /* 0x000fc80000011602 */
[----:B------:R-:W-:-:S04]  /*cde0*/  LOP3.LUT R0, R0, R3, RZ, 0xfc, !PT ;  /* 0x0000000300007212 */ /* 0x000fc800078efcff */
[----:B------:R-:W-:-:S07]  /*cdf0*/  PRMT R8, R0, 0x7610, R8 ;  /* 0x0000761000087816 */ /* 0x000fce0000000008 */
.L_x_2793:
[----:B------:R-:W-:Y:S05]  /*ce00*/  BSYNC B0 ;  /* 0x0000000000007941 */ /* 0x000fea0003800000 */
.L_x_2792:
[----:B------:R3:W-:Y:S01]  /*ce10*/  STG.E.U8 desc[UR36][R16.64], R8 ;  /* 0x0000000810007986 */ /* 0x0007e2000c101124 */
[----:B------:R-:W-:Y:S05]  /*ce20*/  BRA `(.L_x_2772) ;  /* 0x0000000400307947 */ /* 0x000fea0003800000 */
.L_x_2790:
        /* <DEDUP_REMOVED lines=21> */
.L_x_2797:
[----:B------:R-:W-:-:S04]  /*cf80*/  LOP3.LUT R2, R3, 0x80000000, RZ, 0xc0, !PT ;  /* 0x8000000003027812 */ /* 0x000fc800078ec0ff */
[----:B------:R-:W-:-:S04]  /*cf90*/  SHF.R.U32.HI R3, RZ, 0x18, R2 ;  /* 0x00000018ff037819 */ /* 0x000fc80000011602 */
[----:B------:R-:W-:-:S04]  /*cfa0*/  LOP3.LUT R0, R0, R3, RZ, 0xfc, !PT ;  /* 0x0000000300007212 */ /* 0x000fc800078efcff */
[----:B------:R-:W-:-:S07]  /*cfb0*/  PRMT R8, R0, 0x7610, R8 ;  /* 0x0000761000087816 */ /* 0x000fce0000000008 */
.L_x_2796:
[----:B------:R-:W-:Y:S05]  /*cfc0*/  BSYNC B0 ;  /* 0x0000000000007941 */ /* 0x000fea0003800000 */
.L_x_2795:
[----:B------:R0:W-:Y:S01]  /*cfd0*/  STG.E.U8 desc[UR36][R16.64], R8 ;  /* 0x0000000810007986 */ /* 0x0001e2000c101124 */
[----:B------:R-:W-:Y:S05]  /*cfe0*/  BRA `(.L_x_2772) ;  /* 0x0000000000c07947 */ /* 0x000fea0003800000 */
.L_x_2789:
        /* <DEDUP_REMOVED lines=22> */
[----:B------:R-:W-:-:S05]  /*d150*/  @!P0 IADD3 R0, R2, RZ, RZ ;  /* 0x000000ff02008210 */ /* 0x000fca0007ffe0ff */
[----:B------:R-:W-:-:S05]  /*d160*/  @P1 IMAD.MOV.U32 R3, RZ, RZ, R0 ;  /* 0x000000ffff031224 */ /* 0x000fca00078e0000 */
[----:B------:R2:W-:Y:S01]  /*d170*/  STG.E.U8 desc[UR36][R16.64], R3 ;  /* 0x0000000310007986 */ /* 0x0005e2000c101124 */
[----:B------:R-:W-:Y:S05]  /*d180*/  BRA `(.L_x_2772) ;  /* 0x0000000000587947 */ /* 0x000fea0003800000 */
.L_x_2771:
        /* <DEDUP_REMOVED lines=16> */
.L_x_2800:
[----:B------:R-:W-:Y:S05]  /*d290*/  BRA `(.L_x_2772) ;  /* 0x0000000000147947 */ /* 0x000fea0003800000 */
.L_x_2799:
[----:B------:R-:W0:Y:S02]  /*d2a0*/  F2I.U64.F64.TRUNC R4, R4 ;  /* 0x0000000400047311 */ /* 0x000e24000030d800 */
[----:B0-----:R1:W-:Y:S01]  /*d2b0*/  STG.E.64 desc[UR36][R16.64], R4 ;  /* 0x0000000410007986 */ /* 0x0013e2000c101b24 */
[----:B------:R-:W-:Y:S05]  /*d2c0*/  BRA `(.L_x_2772) ;  /* 0x0000000000087947 */ /* 0x000fea0003800000 */
.L_x_2798:
[----:B------:R-:W0:Y:S02]  /*d2d0*/  F2I.U32.F64.TRUNC R5, R4 ;  /* 0x0000000400057311 */ /* 0x000e24000030d000 */
[----:B0-----:R0:W-:Y:S02]  /*d2e0*/  STG.E desc[UR36][R16.64], R5 ;  /* 0x0000000510007986 */ /* 0x0011e4000c101924 */
.L_x_2772:
[----:B------:R-:W-:-:S07]  /*d2f0*/  VIADD R23, R23, 0x80 ;  /* 0x0000008017177836 */ /* 0x000fce0000000000 */
.L_x_2699:
[----:B------:R-:W-:Y:S05]  /*d300*/  BSYNC B6 ;  /* 0x0000000000067941 */ /* 0x000fea0003800000 */
.L_x_2698:
        /* <DEDUP_REMOVED lines=357> */
.L_x_2801:
        /* <DEDUP_REMOVED lines=21> */
.L_x_2805:
[----:B------:R-:W2:Y:S02]  /*eab0*/  LDG.E.U8 R2, desc[UR36][R2.64] ;  /* 0x0000002402027981 */ /* 0x000ea4000c1e1100 */
[----:B--2---:R0:W1:Y:S01]  /*eac0*/  I2F.F64.U16 R18, R2 ;  /* 0x0000000200127312 */ /* 0x0040620000101800 */
[----:B------:R-:W-:Y:S05]  /*ead0*/  BRA `(.L_x_2807) ;  /* 0x0000000c00707947 */ /* 0x000fea0003800000 */
.L_x_2804:
        /* <DEDUP_REMOVED lines=9> */
.L_x_2809:
[----:B------:R-:W2:Y:S02]  /*eb70*/  LDG.E R2, desc[UR36][R2.64] ;  /* 0x0000002402027981 */ /* 0x000ea4000c1e1900 */
[----:B--2---:R0:W1:Y:S01]  /*eb80*/  I2F.F64 R18, R2 ;  /* 0x0000000200127312 */ /* 0x0040620000201c00 */
[----:B------:R-:W-:Y:S05]  /*eb90*/  BRA `(.L_x_2807) ;  /* 0x0000000c00407947 */ /* 0x000fea0003800000 */
.L_x_2808:
[----:B------:R-:W2:Y:S02]  /*eba0*/  LDG.E.U16 R2, desc[UR36][R2.64] ;  /* 0x0000002402027981 */ /* 0x000ea4000c1e1500 */
[----:B--2---:R0:W1:Y:S01]  /*ebb0*/  I2F.F64.S16 R18, R2 ;  /* 0x0000000200127312 */ /* 0x0040620000101c00 */
[----:B------:R-:W-:Y:S05]  /*ebc0*/  BRA `(.L_x_2807) ;  /* 0x0000000c00347947 */ /* 0x000fea0003800000 */
.L_x_2803:
        /* <DEDUP_REMOVED lines=10> */
.L_x_2811:
[----:B------:R-:W2:Y:S02]  /*ec70*/  LDG.E.U16 R0, desc[UR36][R2.64] ;  /* 0x0000002402007981 */ /* 0x000ea4000c1e1500 */
[----:B--2---:R-:W-:-:S05]  /*ec80*/  HADD2.F32 R0, -RZ, R0.H0_H0 ;  /* 0x20000000ff007230 */ /* 0x004fca0000004100 */
[----:B------:R-:W-:-:S04]  /*ec90*/  FMUL.FTZ R0, R0, 1 ;  /* 0x3f80000000007820 */ /* 0x000fc80000410000 */
[----:B------:R0:W1:Y:S01]  /*eca0*/  F2F.F64.F32 R18, R0 ;  /* 0x0000000000127310 */ /* 0x0000620000201800 */
[----:B------:R-:W-:Y:S05]  /*ecb0*/  BRA `(.L_x_2807) ;  /* 0x0000000800f87947 */ /* 0x000fea0003800000 */
.L_x_2810:
        /* <DEDUP_REMOVED lines=10> */
.L_x_2813:
[----:B------:R-:W2:Y:S02]  /*ed60*/  LDG.E.U16 R2, desc[UR36][R2.64] ;  /* 0x0000002402027981 */ /* 0x000ea4000c1e1500 */
[----:B--2---:R-:W-:-:S05]  /*ed70*/  HADD2.F32 R0, -RZ, R2.H0_H0 ;  /* 0x20000002ff007230 */ /* 0x004fca0000004100 */
[----:B------:R-:W-:-:S04]  /*ed80*/  FMUL.FTZ R0, R0, 1 ;  /* 0x3f80000000007820 */ /* 0x000fc80000410000 */
[----:B------:R0:W1:Y:S01]  /*ed90*/  F2F.F64.F32 R18, R0 ;  /* 0x0000000000127310 */ /* 0x0000620000201800 */
[----:B------:R-:W-:Y:S05]  /*eda0*/  BRA `(.L_x_2807) ;  /* 0x0000000800bc7947 */ /* 0x000fea0003800000 */
.L_x_2812:
[----:B------:R0:W5:Y:S01]  /*edb0*/  LDG.E.64 R18, desc[UR36][R2.64] ;  /* 0x0000002402127981 */ /* 0x000162000c1e1b00 */
[----:B------:R-:W-:Y:S05]  /*edc0*/  BRA `(.L_x_2807) ;  /* 0x0000000800b47947 */ /* 0x000fea0003800000 */
.L_x_2802:
        /* <DEDUP_REMOVED lines=13> */
.L_x_2816:
[----:B------:R0:W5:Y:S01]  /*eea0*/  LDG.E.64 R18, desc[UR36][R2.64] ;  /* 0x0000002402127981 */ /* 0x000162000c1e1b00 */
[----:B------:R-:W-:Y:S05]  /*eeb0*/  BRA `(.L_x_2807) ;  /* 0x0000000800787947 */ /* 0x000fea0003800000 */
.L_x_2815:
        /* <DEDUP_REMOVED lines=28> */
.L_x_2818:
        /* <DEDUP_REMOVED lines=13> */
[----:B------:R2:W3:Y:S01]  /*f150*/  F2F.F64.F32 R18, R4 ;  /* 0x0000000400127310 */ /* 0x0004e20000201800 */
[----:B------:R-:W-:Y:S05]  /*f160*/  BRA `(.L_x_2807) ;  /* 0x0000000400cc7947 */ /* 0x000fea0003800000 */
.L_x_2817:
[----:B------:R-:W2:Y:S02]  /*f170*/  LDG.E.U16 R0, desc[UR36][R2.64] ;  /* 0x0000002402007981 */ /* 0x000ea4000c1e1500 */
[----:B--2---:R-:W-:-:S04]  /*f180*/  IMAD.U32 R0, R0, 0x10000, RZ ;  /* 0x0001000000007824 */ /* 0x004fc800078e00ff */
[----:B------:R-:W-:-:S04]  /*f190*/  FMUL.FTZ R0, R0, 1 ;  /* 0x3f80000000007820 */ /* 0x000fc80000410000 */
[----:B------:R4:W0:Y:S01]  /*f1a0*/  F2F.F64.F32 R18, R0 ;  /* 0x0000000000127310 */ /* 0x0008220000201800 */
[----:B------:R-:W-:Y:S05]  /*f1b0*/  BRA `(.L_x_2807) ;  /* 0x0000000400b87947 */ /* 0x000fea0003800000 */
.L_x_2814:
        /* <DEDUP_REMOVED lines=11> */
.L_x_2821:
[----:B------:R-:W2:Y:S01]  /*f270*/  LDG.E.U8 R2, desc[UR36][R2.64] ;  /* 0x0000002402027981 */ /* 0x000ea2000c1e1100 */
[----:B------:R-:W-:Y:S01]  /*f280*/  BSSY B0, `(.L_x_2822) ;  /* 0x0000018000007945 */ /* 0x000fe20003800000 */
[----:B------:R-:W-:Y:S01]  /*f290*/  HFMA2.MMA R0, -RZ, RZ, 0, 0 ;  /* 0x00000000ff007435 */ /* 0x000fe200000001ff */
        /* <DEDUP_REMOVED lines=18> */
.L_x_2825:
[----:B------:R-:W-:Y:S05]  /*f3c0*/  BSYNC B1 ;  /* 0x0000000000017941 */ /* 0x000fea0003800000 */
.L_x_2824:
[----:B------:R-:W-:Y:S01]  /*f3d0*/  LEA R3, R0, 0x3b800000, 0x17 ;  /* 0x3b80000000037811 */ /* 0x000fe200078eb8ff */
[----:B------:R-:W-:-:S05]  /*f3e0*/  IMAD.SHL.U32 R0, R2, 0x100000, RZ ;  /* 0x0010000002007824 */ /* 0x000fca00078e00ff */
[----:B------:R-:W-:-:S07]  /*f3f0*/  LOP3.LUT R0, R3, R0, R4, 0xfe, !PT ;  /* 0x0000000003007212 */ /* 0x000fce00078efe04 */
.L_x_2823:
[----:B------:R-:W-:Y:S05]  /*f400*/  BSYNC B0 ;  /* 0x0000000000007941 */ /* 0x000fea0003800000 */
.L_x_2822:
[----:B------:R-:W-:-:S04]  /*f410*/  FMUL.FTZ R0, R0, 1 ;  /* 0x3f80000000007820 */ /* 0x000fc80000410000 */
[----:B------:R0:W1:Y:S01]  /*f420*/  F2F.F64.F32 R18, R0 ;  /* 0x0000000000127310 */ /* 0x0000620000201800 */
[----:B------:R-:W-:Y:S05]  /*f430*/  BRA `(.L_x_2807) ;  /* 0x0000000400187947 */ /* 0x000fea0003800000 */
.L_x_2820:
        /* <DEDUP_REMOVED lines=21> */
.L_x_2829:
[----:B------:R-:W-:Y:S05]  /*f590*/  BSYNC B1 ;  /* 0x0000000000017941 */ /* 0x000fea0003800000 */
.L_x_2828:
[----:B------:R-:W-:Y:S01]  /*f5a0*/  LEA R3, R0, 0x37800000, 0x17 ;  /* 0x3780000000037811 */ /* 0x000fe200078eb8ff */
[----:B------:R-:W-:-:S05]  /*f5b0*/  IMAD.SHL.U32 R0, R2, 0x200000, RZ ;  /* 0x0020000002007824 */ /* 0x000fca00078e00ff */
[----:B------:R-:W-:-:S07]  /*f5c0*/  LOP3.LUT R0, R3, R0, R4, 0xfe, !PT ;  /* 0x0000000003007212 */ /* 0x000fce00078efe04 */
.L_x_2827:
[----:B------:R-:W-:Y:S05]  /*f5d0*/  BSYNC B0 ;  /* 0x0000000000007941 */ /* 0x000fea0003800000 */
.L_x_2826:
[----:B------:R-:W-:-:S04]  /*f5e0*/  FMUL.FTZ R0, R0, 1 ;  /* 0x3f80000000007820 */ /* 0x000fc80000410000 */
[----:B------:R0:W1:Y:S01]  /*f5f0*/  F2F.F64.F32 R18, R0 ;  /* 0x0000000000127310 */ /* 0x0000620000201800 */
[----:B------:R-:W-:Y:S05]  /*f600*/  BRA `(.L_x_2807) ;  /* 0x0000000000a47947 */ /* 0x000fea0003800000 */
.L_x_2819:
        /* <DEDUP_REMOVED lines=14> */
.L_x_2833:
[----:B------:R-:W-:Y:S05]  /*f6f0*/  BSYNC B0 ;  /* 0x0000000000007941 */ /* 0x000fea0003800000 */
.L_x_2832:
[----:B------:R-:W-:-:S04]  /*f700*/  FMUL.FTZ R0, R0, 1 ;  /* 0x3f80000000007820 */ /* 0x000fc80000410000 */
[----:B------:R0:W1:Y:S01]  /*f710*/  F2F.F64.F32 R18, R0 ;  /* 0x0000000000127310 */ /* 0x0000620000201800 */
[----:B------:R-:W-:Y:S05]  /*f720*/  BRA `(.L_x_2807) ;  /* 0x00000000005c7947 */ /* 0x000fea0003800000 */
.L_x_2806:
        /* <DEDUP_REMOVED lines=16> */
.L_x_2834:
[----:B------:R-:W-:Y:S01]  /*f830*/  CS2R R18, SRZ ;  /* 0x0000000000127805 */ /* 0x000fe2000001ff00 */
[----:B------:R-:W-:Y:S06]  /*f840*/  BRA `(.L_x_2807) ;  /* 0x0000000000147947 */ /* 0x000fec0003800000 */
.L_x_2831:
[----:B------:R-:W2:Y:S02]  /*f850*/  LDG.E.64 R18, desc[UR36][R2.64] ;  /* 0x0000002402127981 */ /* 0x000ea4000c1e1b00 */
[----:B--2---:R-:W0:Y:S01]  /*f860*/  I2F.F64.U64 R18, R18 ;  /* 0x0000001200127312 */ /* 0x004e220000301800 */
[----:B------:R-:W-:Y:S05]  /*f870*/  BRA `(.L_x_2807) ;  /* 0x0000000000087947 */ /* 0x000fea0003800000 */
.L_x_2830:
[----:B------:R-:W2:Y:S02]  /*f880*/  LDG.E R2, desc[UR36][R2.64] ;  /* 0x0000002402027981 */ /* 0x000ea4000c1e1900 */
[----:B--2---:R0:W1:Y:S02]  /*f890*/  I2F.F64.U32 R18, R2 ;  /* 0x0000000200127312 */ /* 0x0040640000201800 */
.L_x_2807:
[----:B0-----:R-:W4:Y:S01]  /*f8a0*/  LDC.U8 R2, c[0x0][0x4a2] ;  /* 0x00012880ff027b82 */ /* 0x001f220000000000 */
[----:B------:R-:W-:Y:S02]  /*f8b0*/  ULDC.64 UR4, c[0x0][0x488] ;  /* 0x0001220000047ab9 */ /* 0x000fe40000000a00 */
[----:B------:R-:W-:-:S05]  /*f8c0*/  IADD3 R22, P0, R22, UR4, RZ ;  /* 0x0000000416167c10 */ /* 0x000fca000ff1e0ff */
        /* <DEDUP_REMOVED lines=13> */
[----:B----4-:R-:W0:Y:S01]  /*f9a0*/  I2F.F64.S16 R2, R2 ;  /* 0x0000000200027312 */ /* 0x010e220000101c00 */
[----:B------:R-:W-:Y:S05]  /*f9b0*/  BRA `(.L_x_2840) ;  /* 0x0000000c007c7947 */ /* 0x000fea0003800000 */
.L_x_2838:
[----:B------:R-:W4:Y:S02]  /*f9c0*/  LDG.E.U8 R2, desc[UR36][R22.64] ;  /* 0x0000002416027981 */ /* 0x000f24000c1e1100 */
[----:B----4-:R-:W4:Y:S01]  /*f9d0*/  I2F.F64.U16 R2, R2 ;  /* 0x0000000200027312 */ /* 0x010f220000101800 */
[----:B------:R-:W-:Y:S05]  /*f9e0*/  BRA `(.L_x_2840) ;  /* 0x0000000c00707947 */ /* 0x000fea0003800000 */
.L_x_2837:
[----:B------:R-:W-:-:S13]  /*f9f0*/  ISETP.NE.AND P0, PT, R0, 0x2, PT ;  /* 0x000000020000780c */ /* 0x000fda0003f05270 */
[----:B------:R-:W-:Y:S05]  /*fa00*/  @!P0 BRA `(.L_x_2841) ;  /* 0x0000000000288947 */ /* 0x000fea0003800000 */
[----:B------:R-:W-:-:S13]  /*fa10*/  ISETP.NE.AND P0, PT, R0, 0x3, PT ;  /* 0x000000030000780c */ /* 0x000fda0003f05270 */
[----:B------:R-:W-:Y:S05]  /*fa20*/  @!P0 BRA `(.L_x_2842) ;  /* 0x0000000000148947 */ /* 0x000fea0003800000 */
[----:B------:R-:W-:-:S13]  /*fa30*/  ISETP.NE.AND P0, PT, R0, 0x4, PT ;  /* 0x000000040000780c */ /* 0x000fda0003f05270 */
[----:B------:R-:W-:Y:S05]  /*fa40*/  @P0 BRA `(.L_x_2839) ;  /* 0x0000000800fc0947 */ /* 0x000fea0003800000 */
[----:B------:R-:W4:Y:S02]  /*fa50*/  LDG.E.64 R2, desc[UR36][R22.64] ;  /* 0x0000002416027981 */ /* 0x000f24000c1e1b00 */
[----:B----4-:R-:W0:Y:S01]  /*fa60*/  I2F.F64.S64 R2, R2 ;  /* 0x0000000200027312 */ /* 0x010e220000301c00 */
[----:B------:R-:W-:Y:S05]  /*fa70*/  BRA `(.L_x_2840) ;  /* 0x0000000c004c7947 */ /* 0x000fea0003800000 */
.L_x_2842:
[----:B------:R-:W4:Y:S02]  /*fa80*/  LDG.E R2, desc[UR36][R22.64] ;  /* 0x0000002416027981 */ /* 0x000f24000c1e1900 */
[----:B----4-:R-:W0:Y:S01]  /*fa90*/  I2F.F64 R2, R2 ;  /* 0x0000000200027312 */ /* 0x010e220000201c00 */
[----:B------:R-:W-:Y:S05]  /*faa0*/  BRA `(.L_x_2840) ;  /* 0x0000000c00407947 */ /* 0x000fea0003800000 */
.L_x_2841:
[----:B------:R-:W4:Y:S02]  /*fab0*/  LDG.E.U16 R2, desc[UR36][R22.64] ;  /* 0x0000002416027981 */ /* 0x000f24000c1e1500 */
[----:B----4-:R-:W0:Y:S01]  /*fac0*/  I2F.F64.S16 R2, R2 ;  /* 0x0000000200027312 */ /* 0x010e220000101c00 */
[----:B------:R-:W-:Y:S05]  /*fad0*/  BRA `(.L_x_2840) ;  /* 0x0000000c00347947 */ /* 0x000fea0003800000 */
.L_x_2836:
[----:B------:R-:W-:-:S13]  /*fae0*/  ISETP.GT.AND P0, PT, R0, 0x6, PT ;  /* 0x000000060000780c */ /* 0x000fda0003f04270 */
[----:B------:R-:W-:Y:S05]  /*faf0*/  @P0 BRA `(.L_x_2843) ;  /* 0x0000000000340947 */ /* 0x000fea0003800000 */
[----:B------:R-:W-:-:S13]  /*fb00*/  ISETP.NE.AND P0, PT, R0, 0x5, PT ;  /* 0x000000050000780c */ /* 0x000fda0003f05270 */
[----:B------:R-:W-:Y:S05]  /*fb10*/  @!P0 BRA `(.L_x_2844) ;  /* 0x0000000000188947 */ /* 0x000fea0003800000 */
[----:B------:R-:W-:-:S13]  /*fb20*/  ISETP.NE.AND P0, PT, R0, 0x6, PT ;  /* 0x000000060000780c */ /* 0x000fda0003f05270 */
[----:B------:R-:W-:Y:S05]  /*fb30*/  @P0 BRA `(.L_x_2839) ;  /* 0x0000000800c00947 */ /* 0x000fea0003800000 */
[----:B------:R-:W4:Y:S02]  /*fb40*/  LDG.E R2, desc[UR36][R22.64] ;  /* 0x0000002416027981 */ /* 0x000f24000c1e1900 */
[----:B----4-:R-:W-:-:S06]  /*fb50*/  FMUL.FTZ R2, R2, 1 ;  /* 0x3f80000002027820 */ /* 0x010fcc0000410000 */
[----:B------:R-:W0:Y:S01]  /*fb60*/  F2F.F64.F32 R2, R2 ;  /* 0x0000000200027310 */ /* 0x000e220000201800 */
[----:B------:R-:W-:Y:S05]  /*fb70*/  BRA `(.L_x_2840) ;  /* 0x0000000c000c7947 */ /* 0x000fea0003800000 */
.L_x_2844:
[----:B------:R-:W4:Y:S02]  /*fb80*/  LDG.E.U16 R0, desc[UR36][R22.64] ;  /* 0x0000002416007981 */ /* 0x000f24000c1e1500 */
[----:B----4-:R-:W-:-:S05]  /*fb90*/  HADD2.F32 R0, -RZ, R0.H0_H0 ;  /* 0x20000000ff007230 */ /* 0x010fca0000004100 */
[----:B------:R-:W-:-:S04]  /*fba0*/  FMUL.FTZ R0, R0, 1 ;  /* 0x3f80000000007820 */ /* 0x000fc80000410000 */
[----:B------:R0:W4:Y:S01]  /*fbb0*/  F2F.F64.F32 R2, R0 ;  /* 0x0000000000027310 */ /* 0x0001220000201800 */
[----:B------:R-:W-:Y:S05]  /*fbc0*/  BRA `(.L_x_2840) ;  /* 0x0000000800f87947 */ /* 0x000fea0003800000 */
.L_x_2843:
[----:B------:R-:W-:-:S13]  /*fbd0*/  ISETP.NE.AND P0, PT, R0, 0x7, PT ;  /* 0x000000070000780c */ /* 0x000fda0003f05270 */
[----:B------:R-:W-:Y:S05]  /*fbe0*/  @!P0 BRA `(.L_x_2845) ;  /* 0x0000000000348947 */ /* 0x000fea0003800000 */
        /* <DEDUP_REMOVED lines=8> */
.L_x_2846:
[----:B------:R-:W4:Y:S02]  /*fc70*/  LDG.E.U16 R22, desc[UR36][R22.64] ;  /* 0x0000002416167981 */ /* 0x000f24000c1e1500 */
[----:B----4-:R-:W-:-:S05]  /*fc80*/  HADD2.F32 R0, -RZ, R22.H0_H0 ;  /* 0x20000016ff007230 */ /* 0x010fca0000004100 */
[----:B------:R-:W-:-:S04]  /*fc90*/  FMUL.FTZ R0, R0, 1 ;  /* 0x3f80000000007820 */ /* 0x000fc80000410000 */
[----:B------:R0:W4:Y:S01]  /*fca0*/  F2F.F64.F32 R2, R0 ;  /* 0x0000000000027310 */ /* 0x0001220000201800 */
[----:B------:R-:W-:Y:S05]  /*fcb0*/  BRA `(.L_x_2840) ;  /* 0x0000000800bc7947 */ /* 0x000fea0003800000 */
.L_x_2845:
[----:B------:R0:W5:Y:S01]  /*fcc0*/  LDG.E.64 R2, desc[UR36][R22.64] ;  /* 0x0000002416027981 */ /* 0x000162000c1e1b00 */
[----:B------:R-:W-:Y:S05]  /*fcd0*/  BRA `(.L_x_2840) ;  /* 0x0000000800b47947 */ /* 0x000fea0003800000 */
.L_x_2835:
        /* <DEDUP_REMOVED lines=8> */
[----:B------:R-:W4:Y:S01]  /*fd60*/  LDG.E.U8 R22, desc[UR36][R22.64] ;  /* 0x0000002416167981 */ /* 0x000f22000c1e1100 */
[----:B------:R-:W-:Y:S01]  /*fd70*/  IMAD.MOV.U32 R2, RZ, RZ, RZ ;  /* 0x000000ffff027224 */ /* 0x000fe200078e00ff */
[----:B----4-:R-:W-:-:S04]  /*fd80*/  ISETP.NE.AND P0, PT, R22, RZ, PT ;  /* 0x000000ff1600720c */ /* 0x010fc80003f05270 */
[----:B------:R-:W-:Y:S01]  /*fd90*/  FSEL R3, RZ, 1.875, !P0 ;  /* 0x3ff00000ff037808 */ /* 0x000fe20004000000 */
[----:B------:R-:W-:Y:S08]  /*fda0*/  BRA `(.L_x_2840) ;  /* 0x0000000800807947 */ /* 0x000ff00003800000 */
.L_x_2849:
[----:B------:R0:W5:Y:S01]  /*fdb0*/  LDG.E.64 R2, desc[UR36][R22.64] ;  /* 0x0000002416027981 */ /* 0x000162000c1e1b00 */
[----:B------:R-:W-:Y:S05]  /*fdc0*/  BRA `(.L_x_2840) ;  /* 0x0000000800787947 */ /* 0x000fea0003800000 */
.L_x_2848:
[----:B------:R-:W-:-:S13]  /*fdd0*/  ISETP.NE.AND P0, PT, R0, 0xf, PT ;  /* 0x0000000f0000780c */ /* 0x000fda0003f05270 */
[----:B------:R-:W-:Y:S05]  /*fde0*/  @!P0 BRA `(.L_x_2850) ;  /* 0x0000000000a48947 */ /* 0x000fea0003800000 */
[----:B------:R-:W-:-:S13]  /*fdf0*/  ISETP.NE.AND P0, PT, R0, 0x17, PT ;  /* 0x000000170000780c */ /* 0x000fda0003f05270 */
[----:B------:R-:W-:Y:S05]  /*fe00*/  @!P0 BRA `(.L_x_2851) ;  /* 0x0000000000608947 */ /* 0x000fea0003800000 */
[----:B------:R-:W-:-:S13]  /*fe10*/  ISETP.NE.AND P0, PT, R0, 0x18, PT ;  /* 0x000000180000780c */ /* 0x000fda0003f05270 */
[----:B------:R-:W-:Y:S05]  /*fe20*/  @P0 BRA `(.L_x_2839) ;  /* 0x0000000800040947 */ /* 0x000fea0003800000 */
[----:B------:R-:W4:Y:S01]  /*fe30*/  LDG.E.U8 R0, desc[UR36][R22.64] ;  /* 0x0000002416007981 */ /* 0x000f22000c1e1100 */
[----:B------:R-:W-:Y:S01]  /*fe40*/  MOV R6, 0xff800000 ;  /* 0xff80000000067802 */ /* 0x000fe20000000f00 */
[----:B----4-:R-:W-:-:S05]  /*fe50*/  IMAD.SHL.U32 R0, R0, 0x1000000, RZ ;  /* 0x0100000000007824 */ /* 0x010fca00078e00ff */
[----:B------:R-:W-:-:S04]  /*fe60*/  LOP3.LUT R2, R0, 0x7f000000, RZ, 0xc0, !PT ;  /* 0x7f00000000027812 */ /* 0x000fc800078ec0ff */
[----:B------:R-:W0:Y:S01]  /*fe70*/  FLO.U32 R3, R2 ;  /* 0x0000000200037300 */ /* 0x000e2200000e0000 */
[----:B--2---:R-:W-:-:S05]  /*fe80*/  VIADD R4, R2, 0x1000000 ;  /* 0x0100000002047836 */ /* 0x004fca0000000000 */
        /* <DEDUP_REMOVED lines=16> */
.L_x_2851:
[----:B------:R-:W4:Y:S02]  /*ff90*/  LDG.E.U8 R3, desc[UR36][R22.64] ;  /* 0x0000002416037981 */ /* 0x000f24000c1e1100 */
[----:B----4-:R-:W-:-:S05]  /*ffa0*/  IMAD.SHL.U32 R0, R3, 0x2000000, RZ ;  /* 0x0200000003007824 */ /* 0x010fca00078e00ff */
        /* <DEDUP_REMOVED lines=13> */
.L_x_2850:
[----:B------:R-:W4:Y:S02]  /*10080*/  LDG.E.U16 R0, desc[UR36][R22.64] ;  /* 0x0000002416007981 */ /* 0x000f24000c1e1500 */
[----:B----4-:R-:W-:-:S04]  /*10090*/  IMAD.U32 R0, R0, 0x10000, RZ ;  /* 0x0001000000007824 */ /* 0x010fc800078e00ff */
[----:B------:R-:W-:-:S04]  /*100a0*/  FMUL.FTZ R0, R0, 1 ;  /* 0x3f80000000007820 */ /* 0x000fc80000410000 */
[----:B------:R0:W4:Y:S01]  /*100b0*/  F2F.F64.F32 R2, R0 ;  /* 0x0000000000027310 */ /* 0x0001220000201800 */
[----:B------:R-:W-:Y:S05]  /*100c0*/  BRA `(.L_x_2840) ;  /* 0x0000000400b87947 */ /* 0x000fea0003800000 */
.L_x_2847:
        /* <DEDUP_REMOVED lines=9> */
[----:B----4-:R-:W0:Y:S01]  /*10160*/  I2F.F64.U16 R2, R2 ;  /* 0x0000000200027312 */ /* 0x010e220000101800 */
[----:B------:R-:W-:Y:S05]  /*10170*/  BRA `(.L_x_2840) ;  /* 0x00000004008c7947 */ /* 0x000fea0003800000 */
.L_x_2854:
[----:B------:R-:W4:Y:S01]  /*10180*/  LDG.E.U8 R2, desc[UR36][R22.64] ;  /* 0x0000002416027981 */ /* 0x000f22000c1e1100 */
[----:B------:R-:W-:Y:S01]  /*10190*/  BSSY B0, `(.L_x_2855) ;  /* 0x0000018000007945 */ /* 0x000fe20003800000 */
        /* <DEDUP_REMOVED lines=11> */
[----:B--2---:R-:W-:-:S06]  /*10250*/  IMAD.U32 R4, R3, -0x80000000, RZ ;  /* 0x8000000003047824 */ /* 0x004fcc00078e00ff */
[----:B------:R-:W-:Y:S05]  /*10260*/  @P0 BRA `(.L_x_2858) ;  /* 0x0000000000180947 */ /* 0x000fea0003800000 */
[----:B------:R-:W0:Y:S02]  /*10270*/  FLO.U32 R3, R2 ;  /* 0x0000000200037300 */ /* 0x000e2400000e0000 */
[----:B0-----:R-:W-:-:S04]  /*10280*/  IADD3 R3, -R3, 0x1f, RZ ;  /* 0x0000001f03037810 */ /* 0x001fc80007ffe1ff */
[----:B------:R-:W-:Y:S01]  /*10290*/  IADD3 R0, R0, 0x1d, -R3 ;  /* 0x0000001d00007810 */ /* 0x000fe20007ffe803 */
[----:B------:R-:W-:-:S05]  /*102a0*/  VIADD R5, R3, 0xffffffe4 ;  /* 0xffffffe403057836 */ /* 0x000fca0000000000 */
[----:B------:R-:W-:-:S04]  /*102b0*/  SHF.L.U32 R5, R2, R5, RZ ;  /* 0x0000000502057219 */ /* 0x000fc800000006ff */
[----:B------:R-:W-:-:S07]  /*102c0*/  LOP3.LUT R2, R5, 0x7, RZ, 0xc0, !PT ;  /* 0x0000000705027812 */ /* 0x000fce00078ec0ff */
.L_x_2858:
[----:B------:R-:W-:Y:S05]  /*102d0*/  BSYNC B1 ;  /* 0x0000000000017941 */ /* 0x000fea0003800000 */
.L_x_2857:
[----:B------:R-:W-:Y:S01]  /*102e0*/  LEA R3, R0, 0x3b800000, 0x17 ;  /* 0x3b80000000037811 */ /* 0x000fe200078eb8ff */
[----:B------:R-:W-:-:S05]  /*102f0*/  IMAD.SHL.U32 R0, R2, 0x100000, RZ ;  /* 0x0010000002007824 */ /* 0x000fca00078e00ff */
[----:B------:R-:W-:-:S07]  /*10300*/  LOP3.LUT R0, R3, R0, R4, 0xfe, !PT ;  /* 0x0000000003007212 */ /* 0x000fce00078efe04 */
.L_x_2856:
[----:B------:R-:W-:Y:S05]  /*10310*/  BSYNC B0 ;  /* 0x0000000000007941 */ /* 0x000fea0003800000 */
.L_x_2855:
[----:B------:R-:W-:-:S04]  /*10320*/  FMUL.FTZ R0, R0, 1 ;  /* 0x3f80000000007820 */ /* 0x000fc80000410000 */
[----:B------:R0:W4:Y:S01]  /*10330*/  F2F.F64.F32 R2, R0 ;  /* 0x0000000000027310 */ /* 0x0001220000201800 */
[----:B------:R-:W-:Y:S05]  /*10340*/  BRA `(.L_x_2840) ;  /* 0x0000000400187947 */ /* 0x000fea0003800000 */
.L_x_2853:
        /* <DEDUP_REMOVED lines=21> */
.L_x_2862:
[----:B------:R-:W-:Y:S05]  /*104a0*/  BSYNC B1 ;  /* 0x0000000000017941 */ /* 0x000fea0003800000 */
.L_x_2861:
[----:B------:R-:W-:Y:S01]  /*104b0*/  LEA R3, R0, 0x37800000, 0x17 ;  /* 0x3780000000037811 */ /* 0x000fe200078eb8ff */
[----:B------:R-:W-:-:S05]  /*104c0*/  IMAD.SHL.U32 R0, R2, 0x200000, RZ ;  /* 0x0020000002007824 */ /* 0x000fca00078e00ff */
[----:B------:R-:W-:-:S07]  /*104d0*/  LOP3.LUT R0, R3, R0, R4, 0xfe, !PT ;  /* 0x0000000003007212 */ /* 0x000fce00078efe04 */
.L_x_2860:
[----:B------:R-:W-:Y:S05]  /*104e0*/  BSYNC B0 ;  /* 0x0000000000007941 */ /* 0x000fea0003800000 */
.L_x_2859:
[----:B------:R-:W-:-:S04]  /*104f0*/  FMUL.FTZ R0, R0, 1 ;  /* 0x3f80000000007820 */ /* 0x000fc80000410000 */
[----:B------:R0:W4:Y:S01]  /*10500*/  F2F.F64.F32 R2, R0 ;  /* 0x0000000000027310 */ /* 0x0001220000201800 */
[----:B------:R-:W-:Y:S05]  /*10510*/  BRA `(.L_x_2840) ;  /* 0x0000000000a47947 */ /* 0x000fea0003800000 */
.L_x_2852:
[----:B------:R-:W-:-:S13]  /*10520*/  ISETP.NE.AND P0, PT, R0, 0x1c, PT ;  /* 0x0000001c0000780c */ /* 0x000fda0003f05270 */
[----:B------:R-:W-:Y:S05]  /*10530*/  @!P0 BRA `(.L_x_2863) ;  /* 0x0000000000948947 */ /* 0x000fea0003800000 */
[----:B------:R-:W-:-:S13]  /*10540*/  ISETP.NE.AND P0, PT, R0, 0x1d, PT ;  /* 0x0000001d0000780c */ /* 0x000fda0003f05270 */
[----:B------:R-:W-:Y:S05]  /*10550*/  @!P0 BRA `(.L_x_2864) ;  /* 0x0000000000808947 */ /* 0x000fea0003800000 */
[----:B------:R-:W-:-:S13]  /*10560*/  ISETP.NE.AND P0, PT, R0, 0x2c, PT ;  /* 0x0000002c0000780c */ /* 0x000fda0003f05270 */
[----:B------:R-:W-:Y:S05]  /*10570*/  @P0 BRA `(.L_x_2839) ;  /* 0x0000000000300947 */ /* 0x000fea0003800000 */
[----:B------:R-:W4:Y:S01]  /*10580*/  LDG.E.U8 R22, desc[UR36][R22.64] ;  /* 0x0000002416167981 */ /* 0x000f22000c1e1100 */
[----:B------:R-:W-:Y:S01]  /*10590*/  BSSY B0, `(.L_x_2865) ;  /* 0x0000007000007945 */ /* 0x000fe20003800000 */
[----:B------:R-:W-:Y:S01]  /*105a0*/  IMAD.MOV.U32 R0, RZ, RZ, 0x400000 ;  /* 0x00400000ff007424 */ /* 0x000fe200078e00ff */
[----:B----4-:R-:W-:-:S13]  /*105b0*/  ISETP.NE.AND P0, PT, R22, RZ, PT ;  /* 0x000000ff1600720c */ /* 0x010fda0003f05270 */
[----:B------:R-:W-:Y:S05]  /*105c0*/  @!P0 BRA `(.L_x_2866) ;  /* 0x00000000000c8947 */ /* 0x000fea0003800000 */
[----:B------:R-:W-:-:S13]  /*105d0*/  ISETP.NE.AND P0, PT, R22, 0xff, PT ;  /* 0x000000ff1600780c */ /* 0x000fda0003f05270 */
[----:B------:R-:W-:Y:S02]  /*105e0*/  @!P0 IMAD.MOV.U32 R0, RZ, RZ, 0x7f800001 ;  /* 0x7f800001ff008424 */ /* 0x000fe400078e00ff */
[----:B------:R-:W-:-:S07]  /*105f0*/  @P0 IMAD.SHL.U32 R0, R22, 0x800000, RZ ;  /* 0x0080000016000824 */ /* 0x000fce00078e00ff */
.L_x_2866:
[----:B------:R-:W-:Y:S05]  /*10600*/  BSYNC B0 ;  /* 0x0000000000007941 */ /* 0x000fea0003800000 */
.L_x_2865:
[----:B------:R-:W-:-:S04]  /*10610*/  FMUL.FTZ R0, R0, 1 ;  /* 0x3f80000000007820 */ /* 0x000fc80000410000 */
[----:B------:R0:W4:Y:S01]  /*10620*/  F2F.F64.F32 R2, R0 ;  /* 0x0000000000027310 */ /* 0x0001220000201800 */
[----:B------:R-:W-:Y:S05]  /*10630*/  BRA `(.L_x_2840) ;  /* 0x00000000005c7947 */ /* 0x000fea0003800000 */
.L_x_2839:
[----:B------:R-:W-:Y:S01]  /*10640*/  MOV R2, 0x0 ;  /* 0x0000000000027802 */ /* 0x000fe20000000f00 */
[----:B------:R-:W-:Y:S01]  /*10650*/  ULDC.64 UR4, c[0x4][0x128] ;  /* 0x01004a0000047ab9 */ /* 0x000fe20000000a00 */
[----:B------:R-:W-:Y:S01]  /*10660*/  ULDC.64 UR6, c[0x4][0x8] ;  /* 0x0100020000067ab9 */ /* 0x000fe20000000a00 */
[----:B--2---:R-:W-:Y:S01]  /*10670*/  IMAD.U32 R4, RZ, RZ, UR4 ;  /* 0x00000004ff047e24 */ /* 0x004fe2000f8e00ff */
[----:B------:R-:W-:Y:S01]  /*10680*/  MOV R11, UR7 ;  /* 0x00000007000b7c02 */ /* 0x000fe20008000f00 */
[----:B------:R-:W-:Y:S01]  /*10690*/  IMAD.U32 R5, RZ, RZ, UR5 ;  /* 0x00000005ff057e24 */ /* 0x000fe2000f8e00ff */
[----:B------:R-:W0:Y:S01]  /*106a0*/  LDC.64 R2, c[0x4][R2] ;  /* 0x0100000002027b82 */ /* 0x000e220000000a00 */
[----:B------:R-:W-:Y:S01]  /*106b0*/  ULDC.64 UR4, c[0x4][0x130] ;  /* 0x01004c0000047ab9 */ /* 0x000fe20000000a00 */
[----:B------:R-:W-:Y:S02]  /*106c0*/  IMAD.U32 R10, RZ, RZ, UR6 ;  /* 0x00000006ff0a7e24 */ /* 0x000fe4000f8e00ff */
[----:B------:R-:W-:-:S02]  /*106d0*/  IMAD.U32 R6, RZ, RZ, UR4 ;  /* 0x00000004ff067e24 */ /* 0x000fc4000f8e00ff */
[----:B------:R-:W-:Y:S02]  /*106e0*/  IMAD.U32 R7, RZ, RZ, UR5 ;  /* 0x00000005ff077e24 */ /* 0x000fe4000f8e00ff */
[----:B------:R-:W-:Y:S02]  /*106f0*/  IMAD.MOV.U32 R8, RZ, RZ, 0x4e ;  /* 0x0000004eff087424 */ /* 0x000fe400078e00ff */
[----:B------:R-:W-:Y:S02]  /*10700*/  IMAD.MOV.U32 R12, RZ, RZ, 0x1 ;  /* 0x00000001ff0c7424 */ /* 0x000fe400078e00ff */
[----:B------:R-:W-:-:S07]  /*10710*/  IMAD.MOV.U32 R13, RZ, RZ, RZ ;  /* 0x000000ffff0d7224 */ /* 0x000fce00078e00ff */
[----:B------:R-:W-:-:S07]  /*10720*/  LEPC R20, `(.L_x_2867) ;  /* 0x000000001014794e */ /* 0x000fce0000000000 */
[----:B01-3-5:R-:W-:Y:S05]  /*10730*/  CALL.ABS.NOINC R2 ;  /* 0x0000000002007343 */ /* 0x02bfea0003c00000 */
.L_x_2867:
[----:B------:R-:W-:Y:S01]  /*10740*/  CS2R R2, SRZ ;  /* 0x0000000000027805 */ /* 0x000fe2000001ff00 */
[----:B------:R-:W-:Y:S06]  /*10750*/  BRA `(.L_x_2840) ;  /* 0x0000000000147947 */ /* 0x000fec0003800000 */
.L_x_2864:
[----:B------:R-:W4:Y:S02]  /*10760*/  LDG.E.64 R2, desc[UR36][R22.64] ;  /* 0x0000002416027981 */ /* 0x000f24000c1e1b00 */
[----:B----4-:R-:W0:Y:S01]  /*10770*/  I2F.F64.U64 R2, R2 ;  /* 0x0000000200027312 */ /* 0x010e220000301800 */
[----:B------:R-:W-:Y:S05]  /*10780*/  BRA `(.L_x_2840) ;  /* 0x0000000000087947 */ /* 0x000fea0003800000 */
.L_x_2863:
[----:B------:R-:W4:Y:S02]  /*10790*/  LDG.E R2, desc[UR36][R22.64] ;  /* 0x0000002416027981 */ /* 0x000f24000c1e1900 */
[----:B----4-:R-:W0:Y:S02]  /*107a0*/  I2F.F64.U32 R2, R2 ;  /* 0x0000000200027312 */ /* 0x010e240000201800 */
.L_x_2840:
        /* <DEDUP_REMOVED lines=18> */
[----:B0-----:R-:W-:Y:S01]  /*108d0*/  STG.E.U8 desc[UR36][R16.64], R5 ;  /* 0x0000000510007986 */ /* 0x001fe2000c101124 */
[----:B------:R-:W-:Y:S05]  /*108e0*/  EXIT ;  /* 0x000000000000794d */ /* 0x000fea0003800000 */
.L_x_2871:
[----:B------:R-:W0:Y:S02]  /*108f0*/  F2I.S64.F64.TRUNC R4, R4 ;  /* 0x0000000400047311 */ /* 0x000e24000030d900 */
[----:B0-----:R-:W-:-:S05]  /*10900*/  IMAD.MOV.U32 R3, RZ, RZ, R4 ;  /* 0x000000ffff037224 */ /* 0x001fca00078e0004 */
[----:B------:R-:W-:Y:S01]  /*10910*/  STG.E.U8 desc[UR36][R16.64], R3 ;  /* 0x0000000310007986 */ /* 0x000fe2000c101124 */
[----:B------:R-:W-:Y:S05]  /*10920*/  EXIT ;  /* 0x000000000000794d */ /* 0x000fea0003800000 */
.L_x_2870:
[----:B------:R-:W-:-:S13]  /*10930*/  ISETP.NE.AND P0, PT, R0, 0x2, PT ;  /* 0x000000020000780c */ /* 0x000fda0003f05270 */
[----:B------:R-:W-:Y:S05]  /*10940*/  @!P0 BRA `(.L_x_2873) ;  /* 0x0000000000288947 */ /* 0x000fea0003800000 */
[----:B------:R-:W-:-:S13]  /*10950*/  ISETP.NE.AND P0, PT, R0, 0x3, PT ;  /* 0x000000030000780c */ /* 0x000fda0003f05270 */
[----:B------:R-:W-:Y:S05]  /*10960*/  @!P0 BRA `(.L_x_2874) ;  /* 0x0000000000148947 */ /* 0x000fea0003800000 */
[----:B------:R-:W-:-:S13]  /*10970*/  ISETP.NE.AND P0, PT, R0, 0x4, PT ;  /* 0x000000040000780c */ /* 0x000fda0003f05270 */
[----:B------:R-:W-:Y:S05]  /*10980*/  @P0 BRA `(.L_x_2872) ;  /* 0x0000000c00880947 */ /* 0x000fea0003800000 */
[----:B------:R-:W0:Y:S02]  /*10990*/  F2I.S64.F64.TRUNC R4, R4 ;  /* 0x0000000400047311 */ /* 0x000e24000030d900 */
[----:B0-----:R-:W-:Y:S01]  /*109a0*/  STG.E.64 desc[UR36][R16.64], R4 ;  /* 0x0000000410007986 */ /* 0x001fe2000c101b24 */
[----:B------:R-:W-:Y:S05]  /*109b0*/  EXIT ;  /* 0x000000000000794d */ /* 0x000fea0003800000 */
.L_x_2874:
[----:B------:R-:W0:Y:S02]  /*109c0*/  F2I.F64.TRUNC R5, R4 ;  /* 0x0000000400057311 */ /* 0x000e24000030d100 */
[----:B0-----:R-:W-:Y:S01]  /*109d0*/  STG.E desc[UR36][R16.64], R5 ;  /* 0x0000000510007986 */ /* 0x001fe2000c101924 */
[----:B------:R-:W-:Y:S05]  /*109e0*/  EXIT ;  /* 0x000000000000794d */ /* 0x000fea0003800000 */
.L_x_2873:
[----:B------:R-:W0:Y:S02]  /*109f0*/  F2I.F64.TRUNC R5, R4 ;  /* 0x0000000400057311 */ /* 0x000e24000030d100 */
[----:B0-----:R-:W-:Y:S01]  /*10a00*/  STG.E.U16 desc[UR36][R16.64], R5 ;  /* 0x0000000510007986 */ /* 0x001fe2000c101524 */
[----:B------:R-:W-:Y:S05]  /*10a10*/  EXIT ;  /* 0x000000000000794d */ /* 0x000fea0003800000 */
.L_x_2869:
        /* <DEDUP_REMOVED lines=11> */
[----:B------:R-:W-:Y:S01]  /*10ad0*/  STG.E desc[UR36][R16.64], R3 ;  /* 0x0000000310007986 */ /* 0x000fe2000c101924 */
[----:B------:R-:W-:Y:S05]  /*10ae0*/  EXIT ;  /* 0x000000000000794d */ /* 0x000fea0003800000 */
.L_x_2876:
[----:B------:R-:W-:Y:S01]  /*10af0*/  UMOV UR4, 0xf0000000 ;  /* 0xf000000000047882 */ /* 0x000fe20000000000 */
[----:B------:R-:W-:Y:S01]  /*10b00*/  UMOV UR5, 0x380fffff ;  /* 0x380fffff00057882 */ /* 0x000fe20000000000 */
[----:B------:R-:W0:Y:S01]  /*10b10*/  F2F.F32.F64 R0, R4 ;  /* 0x0000000400007310 */ /* 0x000e220000301000 */
[----:B------:R-:W-:-:S14]  /*10b20*/  DSETP.GEU.AND P0, PT, |R4|, UR4, PT ;  /* 0x0000000404007e2a */ /* 0x000fdc000bf0e200 */
[----:B0-----:R-:W-:-:S05]  /*10b30*/  @!P0 FMUL R0, R0, 1.175494350822287508e-38 ;  /* 0x0080000000008820 */ /* 0x001fca0000400000 */
[----:B------:R-:W-:-:S05]  /*10b40*/  F2FP.F16.F32.PACK_AB R0, RZ, R0 ;  /* 0x00000000ff00723e */ /* 0x000fca00000000ff */
[----:B------:R-:W-:Y:S01]  /*10b50*/  STG.E.U16 desc[UR36][R16.64], R0 ;  /* 0x0000000010007986 */ /* 0x000fe2000c101524 */
[----:B------:R-:W-:Y:S05]  /*10b60*/  EXIT ;  /* 0x000000000000794d */ /* 0x000fea0003800000 */
.L_x_2875:
        /* <DEDUP_REMOVED lines=12> */
[----:B------:R-:W-:Y:S01]  /*10c30*/  STG.E.64 desc[UR36][R16.64], R2 ;  /* 0x0000000210007986 */ /* 0x000fe2000c101b24 */
[----:B------:R-:W-:Y:S05]  /*10c40*/  EXIT ;  /* 0x000000000000794d */ /* 0x000fea0003800000 */
.L_x_2878:
[----:B------:R-:W-:Y:S01]  /*10c50*/  UMOV UR4, 0xf0000000 ;  /* 0xf000000000047882 */ /* 0x000fe20000000000 */
[----:B------:R-:W-:Y:S01]  /*10c60*/  UMOV UR5, 0x380fffff ;  /* 0x380fffff00057882 */ /* 0x000fe20000000000 */
[----:B------:R-:W0:Y:S01]  /*10c70*/  F2F.F32.F64 R0, R4 ;  /* 0x0000000400007310 */ /* 0x000e220000301000 */
[----:B------:R-:W-:-:S14]  /*10c80*/  DSETP.GEU.AND P0, PT, |R4|, UR4, PT ;  /* 0x0000000404007e2a */ /* 0x000fdc000bf0e200 */
[----:B0-----:R-:W-:-:S05]  /*10c90*/  @!P0 FMUL R0, R0, 1.175494350822287508e-38 ;  /* 0x0080000000008820 */ /* 0x001fca0000400000 */
[----:B------:R-:W-:-:S04]  /*10ca0*/  F2FP.F16.F32.PACK_AB R3, RZ, R0 ;  /* 0x00000000ff03723e */ /* 0x000fc800000000ff */
[----:B------:R-:W-:-:S05]  /*10cb0*/  PRMT R3, R3, 0x5410, RZ ;  /* 0x0000541003037816 */ /* 0x000fca00000000ff */
[----:B------:R-:W-:Y:S01]  /*10cc0*/  STG.E desc[UR36][R16.64], R3 ;  /* 0x0000000310007986 */ /* 0x000fe2000c101924 */
[----:B------:R-:W-:Y:S05]  /*10cd0*/  EXIT ;  /* 0x000000000000794d */ /* 0x000fea0003800000 */
.L_x_2877:
[----:B------:R-:W-:Y:S01]  /*10ce0*/  STG.E.64 desc[UR36][R16.64], R4 ;  /* 0x0000000410007986 */ /* 0x000fe2000c101b24 */
[----:B------:R-:W-:Y:S05]  /*10cf0*/  EXIT ;  /* 0x000000000000794d */ /* 0x000fea0003800000 */
.L_x_2868:
        /* <DEDUP_REMOVED lines=10> */
[----:B------:R-:W-:Y:S01]  /*10da0*/  STG.E.U8 desc[UR36][R16.64], R3 ;  /* 0x0000000310007986 */ /* 0x000fe2000c101124 */
[----:B------:R-:W-:Y:S05]  /*10db0*/  EXIT ;  /* 0x000000000000794d */ /* 0x000fea0003800000 */
.L_x_2881:
[----:B------:R-:W-:-:S05]  /*10dc0*/  CS2R R6, SRZ ;  /* 0x0000000000067805 */ /* 0x000fca000001ff00 */
[----:B------:R-:W-:Y:S01]  /*10dd0*/  STG.E.128 desc[UR36][R16.64], R4 ;  /* 0x0000000410007986 */ /* 0x000fe2000c101d24 */
[----:B------:R-:W-:Y:S05]  /*10de0*/  EXIT ;  /* 0x000000000000794d */ /* 0x000fea0003800000 */
.L_x_2880:
        /* <DEDUP_REMOVED lines=25> */
.L_x_2885:
[----:B------:R-:W-:Y:S05]  /*10f80*/  BSYNC B0 ;  /* 0x0000000000007941 */ /* 0x000fea0003800000 */
.L_x_2884:
[----:B------:R-:W-:-:S05]  /*10f90*/  LOP3.LUT R3, R0, R3, RZ, 0xfc, !PT ;  /* 0x0000000300037212 */ /* 0x000fca00078efcff */
[----:B------:R-:W-:Y:S01]  /*10fa0*/  STG.E.U8 desc[UR36][R16.64], R3 ;  /* 0x0000000310007986 */ /* 0x000fe2000c101124 */
[----:B------:R-:W-:Y:S05]  /*10fb0*/  EXIT ;  /* 0x000000000000794d */ /* 0x000fea0003800000 */
.L_x_2883:
        /* <DEDUP_REMOVED lines=17> */
.L_x_2887:
[----:B------:R-:W-:Y:S01]  /*110d0*/  IMAD.MOV.U32 R0, RZ, RZ, 0x7f ;  /* 0x0000007fff007424 */ /* 0x000fe200078e00ff */
[----:B------:R-:W-:-:S04]  /*110e0*/  ISETP.GT.U32.AND P0, PT, R2, 0x7f800000, PT ;  /* 0x7f8000000200780c */ /* 0x000fc80003f04070 */
[----:B------:R-:W-:-:S09]  /*110f0*/  SEL R0, R0, 0x7c, P0 ;  /* 0x0000007c00007807 */ /* 0x000fd20000000000 */
.L_x_2888:
[----:B------:R-:W-:Y:S05]  /*11100*/  BSYNC B0 ;  /* 0x0000000000007941 */ /* 0x000fea0003800000 */
.L_x_2886:
[----:B------:R-:W-:-:S04]  /*11110*/  LOP3.LUT R2, R3, 0x80000000, RZ, 0xc0, !PT ;  /* 0x8000000003027812 */ /* 0x000fc800078ec0ff */
[----:B------:R-:W-:-:S04]  /*11120*/  SHF.R.U32.HI R3, RZ, 0x18, R2 ;  /* 0x00000018ff037819 */ /* 0x000fc80000011602 */
[----:B------:R-:W-:-:S05]  /*11130*/  LOP3.LUT R3, R0, R3, RZ, 0xfc, !PT ;  /* 0x0000000300037212 */ /* 0x000fca00078efcff */
[----:B------:R-:W-:Y:S01]  /*11140*/  STG.E.U8 desc[UR36][R16.64], R3 ;  /* 0x0000000310007986 */ /* 0x000fe2000c101124 */
[----:B------:R-:W-:Y:S05]  /*11150*/  EXIT ;  /* 0x000000000000794d */ /* 0x000fea0003800000 */
.L_x_2882:
[----:B------:R-:W-:Y:S01]  /*11160*/  UMOV UR4, 0xf0000000 ;  /* 0xf000000000047882 */ /* 0x000fe20000000000 */
[----:B------:R-:W-:Y:S01]  /*11170*/  UMOV UR5, 0x380fffff ;  /* 0x380fffff00057882 */ /* 0x000fe20000000000 */
[----:B------:R-:W0:Y:S01]  /*11180*/  F2F.F32.F64 R0, R4 ;  /* 0x0000000400007310 */ /* 0x000e220000301000 */
[----:B------:R-:W-:-:S14]  /*11190*/  DSETP.GEU.AND P0, PT, |R4|, UR4, PT ;  /* 0x0000000404007e2a */ /* 0x000fdc000bf0e200 */
[----:B0-----:R-:W-:-:S05]  /*111a0*/  @!P0 FMUL R0, R0, 1.175494350822287508e-38 ;  /* 0x0080000000008820 */ /* 0x001fca0000400000 */
[----:B------:R-:W-:-:S05]  /*111b0*/  F2FP.BF16.F32.PACK_AB R0, RZ, R0 ;  /* 0x00000000ff00723e */ /* 0x000fca00000010ff */
[----:B------:R-:W-:Y:S01]  /*111c0*/  STG.E.U16 desc[UR36][R16.64], R0 ;  /* 0x0000000010007986 */ /* 0x000fe2000c101524 */
[----:B------:R-:W-:Y:S05]  /*111d0*/  EXIT ;  /* 0x000000000000794d */ /* 0x000fea0003800000 */
.L_x_2879:
        /* <DEDUP_REMOVED lines=9> */
[----:B0-----:R-:W-:Y:S01]  /*11270*/  STG.E.U16 desc[UR36][R16.64], R5 ;  /* 0x0000000510007986 */ /* 0x001fe2000c101524 */
[----:B------:R-:W-:Y:S05]  /*11280*/  EXIT ;  /* 0x000000000000794d */ /* 0x000fea0003800000 */
.L_x_2891:
        /* <DEDUP_REMOVED lines=21> */
.L_x_2894:
[----:B------:R-:W-:-:S04]  /*113e0*/  LOP3.LUT R2, R3, 0x80000000, RZ, 0xc0, !PT ;  /* 0x8000000003027812 */ /* 0x000fc800078ec0ff */
[----:B------:R-:W-:-:S04]  /*113f0*/  SHF.R.U32.HI R3, RZ, 0x18, R2 ;  /* 0x00000018ff037819 */ /* 0x000fc80000011602 */
[----:B------:R-:W-:-:S04]  /*11400*/  LOP3.LUT R0, R0, R3, RZ, 0xfc, !PT ;  /* 0x0000000300007212 */ /* 0x000fc800078efcff */
[----:B------:R-:W-:-:S07]  /*11410*/  PRMT R8, R0, 0x7610, R8 ;  /* 0x0000761000087816 */ /* 0x000fce0000000008 */
.L_x_2893:
[----:B------:R-:W-:Y:S05]  /*11420*/  BSYNC B0 ;  /* 0x0000000000007941 */ /* 0x000fea0003800000 */
.L_x_2892:
[----:B------:R-:W-:Y:S01]  /*11430*/  STG.E.U8 desc[UR36][R16.64], R8 ;  /* 0x0000000810007986 */ /* 0x000fe2000c101124 */
[----:B------:R-:W-:Y:S05]  /*11440*/  EXIT ;  /* 0x000000000000794d */ /* 0x000fea0003800000 */
.L_x_2890:
        /* <DEDUP_REMOVED lines=21> */
.L_x_2897:
[----:B------:R-:W-:-:S04]  /*115a0*/  LOP3.LUT R2, R3, 0x80000000, RZ, 0xc0, !PT ;  /* 0x8000000003027812 */ /* 0x000fc800078ec0ff */
[----:B------:R-:W-:-:S04]  /*115b0*/  SHF.R.U32.HI R3, RZ, 0x18, R2 ;  /* 0x00000018ff037819 */ /* 0x000fc80000011602 */
[----:B------:R-:W-:-:S04]  /*115c0*/  LOP3.LUT R0, R0, R3, RZ, 0xfc, !PT ;  /* 0x0000000300007212 */ /* 0x000fc800078efcff */
[----:B------:R-:W-:-:S07]  /*115d0*/  PRMT R8, R0, 0x7610, R8 ;  /* 0x0000761000087816 */ /* 0x000fce0000000008 */
.L_x_2896:
[----:B------:R-:W-:Y:S05]  /*115e0*/  BSYNC B0 ;  /* 0x0000000000007941 */ /* 0x000fea0003800000 */
.L_x_2895:
[----:B------:R-:W-:Y:S01]  /*115f0*/  STG.E.U8 desc[UR36][R16.64], R8 ;  /* 0x0000000810007986 */ /* 0x000fe2000c101124 */
[----:B------:R-:W-:Y:S05]  /*11600*/  EXIT ;  /* 0x000000000000794d */ /* 0x000fea0003800000 */
.L_x_2889:
        /* <DEDUP_REMOVED lines=26> */
.L_x_2872:
        /* <DEDUP_REMOVED lines=16> */
.L_x_2900:
[----:B------:R-:W-:Y:S05]  /*118b0*/  EXIT ;  /* 0x000000000000794d */ /* 0x000fea0003800000 */
.L_x_2899:
[----:B------:R-:W0:Y:S02]  /*118c0*/  F2I.U64.F64.TRUNC R4, R4 ;  /* 0x0000000400047311 */ /* 0x000e24000030d800 */
[----:B0-----:R-:W-:Y:S01]  /*118d0*/  STG.E.64 desc[UR36][R16.64], R4 ;  /* 0x0000000410007986 */ /* 0x001fe2000c101b24 */
[----:B------:R-:W-:Y:S05]  /*118e0*/  EXIT ;  /* 0x000000000000794d */ /* 0x000fea0003800000 */
.L_x_2898:
[----:B------:R-:W0:Y:S02]  /*118f0*/  F2I.U32.F64.TRUNC R5, R4 ;  /* 0x0000000400057311 */ /* 0x000e24000030d000 */
[----:B0-----:R-:W-:Y:S01]  /*11900*/  STG.E desc[UR36][R16.64], R5 ;  /* 0x0000000510007986 */ /* 0x001fe2000c101924 */
[----:B------:R-:W-:Y:S05]  /*11910*/  EXIT ;  /* 0x000000000000794d */ /* 0x000fea0003800000 */
.L_x_2901:
        /* <DEDUP_REMOVED lines=14> */
.L_x_5699:


//--------------------- .text._ZN2at6native27unrolled_elementwise_kernelIZZZNS0_66_GLOBAL__N__d53a5ca4_28_ActivationLeakyReluKernel_cu_f5210f67_355426leaky_relu_backward_kernelERNS_18TensorIteratorBaseERKN3c106ScalarEENKUlvE_clEvENKUlvE_clEvEUlddE_St5arrayIPcLm3EELi4E23TrivialOffsetCalculatorILi2EjESF_ILi1EjENS0_6memory12LoadWithCastILi2EEENSI_13StoreWithCastILi1EEEEEviT_T0_T2_T3_T4_T5_ --------------------------
	.section	.text._ZN2at6native27unrolled_elementwise_kernelIZZZNS0_66_GLOBAL__N__d53a5ca4_28_ActivationLeakyReluKernel_cu_f5210f67_355426leaky_relu_backward_kernelERNS_18TensorIteratorBaseERKN3c106ScalarEENKUlvE_clEvENKUlvE_clEvEUlddE_St5arrayIPcLm3EELi4E23TrivialOffsetCalculatorILi2EjESF_ILi1EjENS0_6memory12LoadWithCastILi2EEENSI_13StoreWithCastILi1EEEEEviT_T0_T2_T3_T4_T5_,"ax",@progbits
	.align	128
        .global         _ZN2at6native27unrolled_elementwise_kernelIZZZNS0_66_GLOBAL__N__d53a5ca4_28_ActivationLeakyReluKernel_cu_f5210f67_355426leaky_relu_backward_kernelERNS_18TensorIteratorBaseERKN3c106ScalarEENKUlvE_clEvENKUlvE_clEvEUlddE_St5arrayIPcLm3EELi4E23TrivialOffsetCalculatorILi2EjESF_ILi1EjENS0_6memory12LoadWithCastILi2EEENSI_13StoreWithCastILi1EEEEEviT_T0_T2_T3_T4_T5_
        .type           _ZN2at6native27unrolled_elementwise_kernelIZZZNS0_66_GLOBAL__N__d53a5ca4_28_ActivationLeakyReluKernel_cu_f5210f67_355426leaky_relu_backward_kernelERNS_18TensorIteratorBaseERKN3c106ScalarEENKUlvE_clEvENKUlvE_clEvEUlddE_St5arrayIPcLm3EELi4E23TrivialOffsetCalculatorILi2EjESF_ILi1EjENS0_6memory12LoadWithCastILi2EEENSI_13StoreWithCastILi1EEEEEviT_T0_T2_T3_T4_T5_,@function
        .size           _ZN2at6native27unrolled_elementwise_kernelIZZZNS0_66_GLOBAL__N__d53a5ca4_28_ActivationLeakyReluKernel_cu_f5210f67_355426leaky_relu_backward_kernelERNS_18TensorIteratorBaseERKN3c106ScalarEENKUlvE_clEvENKUlvE_clEvEUlddE_St5arrayIPcLm3EELi4E23TrivialOffsetCalculatorILi2EjESF_ILi1EjENS0_6memory12LoadWithCastILi2EEENSI_13StoreWithCastILi1EEEEEviT_T0_T2_T3_T4_T5_,(.L_x_5700 - _ZN2at6native27unrolled_elementwise_kernelIZZZNS0_66_GLOBAL__N__d53a5ca4_28_ActivationLeakyReluKernel_cu_f5210f67_355426leaky_relu_backward_kernelERNS_18TensorIteratorBaseERKN3c106ScalarEENKUlvE_clEvENKUlvE_clEvEUlddE_St5arrayIPcLm3EELi4E23TrivialOffsetCalculatorILi2EjESF_ILi1EjENS0_6memory12LoadWithCastILi2EEENSI_13StoreWithCastILi1EEEEEviT_T0_T2_T3_T4_T5_)
        .other          _ZN2at6native27unrolled_elementwise_kernelIZZZNS0_66_GLOBAL__N__d53a5ca4_28_ActivationLeakyReluKernel_cu_f5210f67_355426leaky_relu_backward_kernelERNS_18TensorIteratorBaseERKN3c106ScalarEENKUlvE_clEvENKUlvE_clEvEUlddE_St5arrayIPcLm3EELi4E23TrivialOffsetCalculatorILi2EjESF_ILi1EjENS0_6memory12LoadWithCastILi2EEENSI_13StoreWithCastILi1EEEEEviT_T0_T2_T3_T4_T5_,@"STO_CUDA_ENTRY STV_DEFAULT"
_ZN2at6native27unrolled_elementwise_kernelIZZZNS0_66_GLOBAL__N__d53a5ca4_28_ActivationLeakyReluKernel_cu_f5210f67_355426leaky_relu_backward_kernelERNS_18TensorIteratorBaseERKN3c106ScalarEENKUlvE_clEvENKUlvE_clEvEUlddE_St5arrayIPcLm3EELi4E23TrivialOffsetCalculatorILi2EjESF_ILi1EjENS0_6memory12LoadWithCastILi2EEENSI_13StoreWithCastILi1EEEEEviT_T0_T2_T3_T4_T5_:
.text._ZN2at6native27unrolled_elementwise_kernelIZZZNS0_66_GLOBAL__N__d53a5ca4_28_ActivationLeakyReluKernel_cu_f5210f67_355426leaky_relu_backward_kernelERNS_18TensorIteratorBaseERKN3c106ScalarEENKUlvE_clEvENKUlvE_clEvEUlddE_St5arrayIPcLm3EELi4E23TrivialOffsetCalculatorILi2EjESF_ILi1EjENS0_6memory12LoadWithCastILi2EEENSI_13StoreWithCastILi1EEEEEviT_T0_T2_T3_T4_T5_:
[----:B------:R-:W0:Y:S01]  /*0000*/  LDC R1, c[0x0][0x28] ;  /* 0x00000a00ff017b82 */ /* 0x000e220000000800 */
[----:B------:R-:W1:Y:S07]  /*0010*/  S2R R22, SR_CTAID.X ;  /* 0x0000000000167919 */ /* 0x000e6e0000002500 */
[----:B------:R-:W1:Y:S01]  /*0020*/  LDC R3, c[0x0][0x210] ;  /* 0x00008400ff037b82 */ /* 0x000e620000000800 */
[----:B------:R-:W-:Y:S01]  /*0030*/  ULDC.64 UR36, c[0x0][0x208] ;  /* 0x0000820000247ab9 */ /* 0x000fe20000000a00 */
[----:B------:R-:W-:Y:S01]  /*0040*/  BSSY B6, `(.L_x_2902) ;  /* 0x00001f2000067945 */ /* 0x000fe20003800000 */
[----:B------:R-:W2:Y:S01]  /*0050*/  S2R R35, SR_TID.X ;  /* 0x0000000000237919 */ /* 0x000ea20000002100 */
[----:B------:R-:W-:-:S02]  /*0060*/  CS2R R36, SRZ ;  /* 0x0000000000247805 */ /* 0x000fc4000001ff00 */
[----:B------:R-:W-:Y:S02]  /*0070*/  CS2R R32, SRZ ;  /* 0x0000000000207805 */ /* 0x000fe4000001ff00 */
[----:B------:R-:W-:Y:S01]  /*0080*/  CS2R R28, SRZ ;  /* 0x00000000001c7805 */ /* 0x000fe2000001ff00 */
[----:B------:R-:W3:Y:S08]  /*0090*/  LDC.U8 R23, c[0x0][0x244] ;  /* 0x00009100ff177b82 */ /* 0x000ef00000000000 */
        /* <DEDUP_REMOVED lines=24> */
.L_x_2907:
[----:B------:R-:W2:Y:S02]  /*0220*/  LDG.E.U8 R4, desc[UR36][R4.64] ;  /* 0x0000002404047981 */ /* 0x000ea4000c1e1100 */
[----:B--2---:R0:W1:Y:S01]  /*0230*/  I2F.F64.U16 R32, R4 ;  /* 0x0000000400207312 */ /* 0x0040620000101800 */
[----:B------:R-:W-:Y:S05]  /*0240*/  BRA `(.L_x_2909) ;  /* 0x0000000c00747947 */ /* 0x000fea0003800000 */
.L_x_2906:
        /* <DEDUP_REMOVED lines=9> */
.L_x_2911:
[----:B------:R-:W2:Y:S02]  /*02e0*/  LDG.E R4, desc[UR36][R4.64] ;  /* 0x0000002404047981 */ /* 0x000ea4000c1e1900 */
[----:B--2---:R1:W2:Y:S01]  /*02f0*/  I2F.F64 R32, R4 ;  /* 0x0000000400207312 */ /* 0x0042a20000201c00 */
[----:B------:R-:W-:Y:S05]  /*0300*/  BRA `(.L_x_2909) ;  /* 0x0000000c00447947 */ /* 0x000fea0003800000 */
.L_x_2910:
[----:B------:R-:W2:Y:S02]  /*0310*/  LDG.E.U16 R4, desc[UR36][R4.64] ;  /* 0x0000002404047981 */ /* 0x000ea4000c1e1500 */
[----:B--2---:R3:W4:Y:S01]  /*0320*/  I2F.F64.S16 R32, R4 ;  /* 0x0000000400207312 */ /* 0x0047220000101c00 */
[----:B------:R-:W-:Y:S05]  /*0330*/  BRA `(.L_x_2909) ;  /* 0x0000000c00387947 */ /* 0x000fea0003800000 */
.L_x_2905:
        /* <DEDUP_REMOVED lines=10> */
.L_x_2913:
[----:B------:R-:W2:Y:S02]  /*03e0*/  LDG.E.U16 R0, desc[UR36][R4.64] ;  /* 0x0000002404007981 */ /* 0x000ea4000c1e1500 */
[----:B--2---:R-:W-:-:S05]  /*03f0*/  HADD2.F32 R0, -RZ, R0.H0_H0 ;  /* 0x20000000ff007230 */ /* 0x004fca0000004100 */
[----:B------:R-:W-:-:S04]  /*0400*/  FMUL.FTZ R0, R0, 1 ;  /* 0x3f80000000007820 */ /* 0x000fc80000410000 */
[----:B------:R0:W1:Y:S01]  /*0410*/  F2F.F64.F32 R32, R0 ;  /* 0x0000000000207310 */ /* 0x0000620000201800 */
[----:B------:R-:W-:Y:S05]  /*0420*/  BRA `(.L_x_2909) ;  /* 0x0000000800fc7947 */ /* 0x000fea0003800000 */
.L_x_2912:
        /* <DEDUP_REMOVED lines=10> */
.L_x_2915:
[----:B------:R-:W2:Y:S02]  /*04d0*/  LDG.E.U16 R4, desc[UR36][R4.64] ;  /* 0x0000002404047981 */ /* 0x000ea4000c1e1500 */
[----:B--2---:R-:W-:-:S05]  /*04e0*/  HADD2.F32 R0, -RZ, R4.H0_H0 ;  /* 0x20000004ff007230 */ /* 0x004fca0000004100 */
[----:B------:R-:W-:-:S04]  /*04f0*/  FMUL.FTZ R0, R0, 1 ;  /* 0x3f80000000007820 */ /* 0x000fc80000410000 */
[----:B------:R0:W1:Y:S01]  /*0500*/  F2F.F64.F32 R32, R0 ;  /* 0x0000000000207310 */ /* 0x0000620000201800 */
[----:B------:R-:W-:Y:S05]  /*0510*/  BRA `(.L_x_2909) ;  /* 0x0000000800c07947 */ /* 0x000fea0003800000 */
.L_x_2914:
[----:B------:R0:W5:Y:S01]  /*0520*/  LDG.E.64 R32, desc[UR36][R4.64] ;  /* 0x0000002404207981 */ /* 0x000162000c1e1b00 */
[----:B------:R-:W-:Y:S05]  /*0530*/  BRA `(.L_x_2909) ;  /* 0x0000000800b87947 */ /* 0x000fea0003800000 */
.L_x_2904:
        /* <DEDUP_REMOVED lines=13> */
.L_x_2918:
[----:B------:R0:W5:Y:S01]  /*0610*/  LDG.E.64 R32, desc[UR36][R4.64] ;  /* 0x0000002404207981 */ /* 0x000162000c1e1b00 */
[----:B------:R-:W-:Y:S05]  /*0620*/  BRA `(.L_x_2909) ;  /* 0x00000008007c7947 */ /* 0x000fea0003800000 */
.L_x_2917:
        /* <DEDUP_REMOVED lines=28> */
.L_x_2920:
        /* <DEDUP_REMOVED lines=12> */
[----:B------:R-:W-:-:S05]  /*08b0*/  LOP3.LUT R0, R3, 0x80000000, R0, 0xf8, !PT ;  /* 0x8000000003007812 */ /* 0x000fca00078ef800 */
[----:B------:R-:W-:-:S04]  /*08c0*/  FMUL.FTZ R0, R0, 1 ;  /* 0x3f80000000007820 */ /* 0x000fc80000410000 */
[----:B------:R0:W1:Y:S01]  /*08d0*/  F2F.F64.F32 R32, R0 ;  /* 0x0000000000207310 */ /* 0x0000620000201800 */
[----:B------:R-:W-:Y:S05]  /*08e0*/  BRA `(.L_x_2909) ;  /* 0x0000000400cc7947 */ /* 0x000fea0003800000 */
.L_x_2919:
[----:B------:R-:W2:Y:S02]  /*08f0*/  LDG.E.U16 R0, desc[UR36][R4.64] ;  /* 0x0000002404007981 */ /* 0x000ea4000c1e1500 */
[----:B--2---:R-:W-:-:S04]  /*0900*/  IMAD.U32 R0, R0, 0x10000, RZ ;  /* 0x0001000000007824 */ /* 0x004fc800078e00ff */
[----:B------:R-:W-:-:S04]  /*0910*/  FMUL.FTZ R0, R0, 1 ;  /* 0x3f80000000007820 */ /* 0x000fc80000410000 */
[----:B------:R0:W1:Y:S01]  /*0920*/  F2F.F64.F32 R32, R0 ;  /* 0x0000000000207310 */ /* 0x0000620000201800 */
[----:B------:R-:W-:Y:S05]  /*0930*/  BRA `(.L_x_2909) ;  /* 0x0000000400b87947 */ /* 0x000fea0003800000 */
.L_x_2916:
        /* <DEDUP_REMOVED lines=11> */
.L_x_2923:
        /* <DEDUP_REMOVED lines=21> */
.L_x_2927:
[----:B------:R-:W-:Y:S05]  /*0b40*/  BSYNC B1 ;  /* 0x0000000000017941 */ /* 0x000fea0003800000 */
.L_x_2926:
[----:B------:R-:W-:Y:S01]  /*0b50*/  LEA R5, R0, 0x3b800000, 0x17 ;  /* 0x3b80000000057811 */ /* 0x000fe200078eb8ff */
[----:B------:R-:W-:-:S05]  /*0b60*/  IMAD.SHL.U32 R0, R3, 0x100000, RZ ;  /* 0x0010000003007824 */ /* 0x000fca00078e00ff */
[----:B------:R-:W-:-:S07]  /*0b70*/  LOP3.LUT R0, R5, R0, R6, 0xfe, !PT ;  /* 0x0000000005007212 */ /* 0x000fce00078efe06 */
.L_x_2925:
[----:B------:R-:W-:Y:S05]  /*0b80*/  BSYNC B0 ;  /* 0x0000000000007941 */ /* 0x000fea0003800000 */
.L_x_2924:
[----:B------:R-:W-:-:S04]  /*0b90*/  FMUL.FTZ R0, R0, 1 ;  /* 0x3f80000000007820 */ /* 0x000fc80000410000 */
[----:B------:R0:W1:Y:S01]  /*0ba0*/  F2F.F64.F32 R32, R0 ;  /* 0x0000000000207310 */ /* 0x0000620000201800 */
[----:B------:R-:W-:Y:S05]  /*0bb0*/  BRA `(.L_x_2909) ;  /* 0x0000000400187947 */ /* 0x000fea0003800000 */
.L_x_2922:
        /* <DEDUP_REMOVED lines=21> */
.L_x_2931:
[----:B------:R-:W-:Y:S05]  /*0d10*/  BSYNC B1 ;  /* 0x0000000000017941 */ /* 0x000fea0003800000 */
.L_x_2930:
[----:B------:R-:W-:Y:S01]  /*0d20*/  LEA R5, R0, 0x37800000, 0x17 ;  /* 0x3780000000057811 */ /* 0x000fe200078eb8ff */
[----:B------:R-:W-:-:S05]  /*0d30*/  IMAD.SHL.U32 R0, R3, 0x200000, RZ ;  /* 0x0020000003007824 */ /* 0x000fca00078e00ff */
[----:B------:R-:W-:-:S07]  /*0d40*/  LOP3.LUT R0, R5, R0, R6, 0xfe, !PT ;  /* 0x0000000005007212 */ /* 0x000fce00078efe06 */
.L_x_2929:
[----:B------:R-:W-:Y:S05]  /*0d50*/  BSYNC B0 ;  /* 0x0000000000007941 */ /* 0x000fea0003800000 */
.L_x_2928:
[----:B------:R-:W-:-:S04]  /*0d60*/  FMUL.FTZ R0, R0, 1 ;  /* 0x3f80000000007820 */ /* 0x000fc80000410000 */
[----:B------:R0:W1:Y:S01]  /*0d70*/  F2F.F64.F32 R32, R0 ;  /* 0x0000000000207310 */ /* 0x0000620000201800 */
[----:B------:R-:W-:Y:S05]  /*0d80*/  BRA `(.L_x_2909) ;  /* 0x0000000000a47947 */ /* 0x000fea0003800000 */
.L_x_2921:
        /* <DEDUP_REMOVED lines=14> */
.L_x_2935:
[----:B------:R-:W-:Y:S05]  /*0e70*/  BSYNC B0 ;  /* 0x0000000000007941 */ /* 0x000fea0003800000 */
.L_x_2934:
[----:B------:R-:W-:-:S04]  /*0e80*/  FMUL.FTZ R0, R0, 1 ;  /* 0x3f80000000007820 */ /* 0x000fc80000410000 */
[----:B------:R0:W1:Y:S01]  /*0e90*/  F2F.F64.F32 R32, R0 ;  /* 0x0000000000207310 */ /* 0x0000620000201800 */
[----:B------:R-:W-:Y:S05]  /*0ea0*/  BRA `(.L_x_2909) ;  /* 0x00000000005c7947 */ /* 0x000fea0003800000 */
.L_x_2908:
        /* <DEDUP_REMOVED lines=16> */
.L_x_2936:
[----:B------:R-:W-:Y:S01]  /*0fb0*/  CS2R R32, SRZ ;  /* 0x0000000000207805 */ /* 0x000fe2000001ff00 */
[----:B------:R-:W-:Y:S06]  /*0fc0*/  BRA `(.L_x_2909) ;  /* 0x0000000000147947 */ /* 0x000fec0003800000 */
.L_x_2933:
[----:B------:R-:W2:Y:S02]  /*0fd0*/  LDG.E.64 R32, desc[UR36][R4.64] ;  /* 0x0000002404207981 */ /* 0x000ea4000c1e1b00 */
[----:B--2---:R-:W0:Y:S01]  /*0fe0*/  I2F.F64.U64 R32, R32 ;  /* 0x0000002000207312 */ /* 0x004e220000301800 */
[----:B------:R-:W-:Y:S05]  /*0ff0*/  BRA `(.L_x_2909) ;  /* 0x0000000000087947 */ /* 0x000fea0003800000 */
.L_x_2932:
[----:B------:R-:W2:Y:S02]  /*1000*/  LDG.E R4, desc[UR36][R4.64] ;  /* 0x0000002404047981 */ /* 0x000ea4000c1e1900 */
[----:B--2---:R0:W1:Y:S02]  /*1010*/  I2F.F64.U32 R32, R4 ;  /* 0x0000000400207312 */ /* 0x0040640000201800 */
.L_x_2909:
[----:B01-3--:R-:W0:Y:S01]  /*1020*/  LDC.64 R4, c[0x0][0x238] ;  /* 0x00008e00ff047b82 */ /* 0x00be220000000a00 */
        /* <DEDUP_REMOVED lines=16> */
[----:B---3--:R0:W1:Y:S01]  /*1130*/  I2F.F64.S16 R28, R4 ;  /* 0x00000004001c7312 */ /* 0x0080620000101c00 */
[----:B------:R-:W-:Y:S05]  /*1140*/  BRA `(.L_x_2942) ;  /* 0x0000000c007c7947 */ /* 0x000fea0003800000 */
.L_x_2940:
[----:B------:R-:W3:Y:S02]  /*1150*/  LDG.E.U8 R4, desc[UR36][R4.64] ;  /* 0x0000002404047981 */ /* 0x000ee4000c1e1100 */
[----:B---3--:R3:W0:Y:S01]  /*1160*/  I2F.F64.U16 R28, R4 ;  /* 0x00000004001c7312 */ /* 0x0086220000101800 */
[----:B------:R-:W-:Y:S05]  /*1170*/  BRA `(.L_x_2942) ;  /* 0x0000000c00707947 */ /* 0x000fea0003800000 */
.L_x_2939:
        /* <DEDUP_REMOVED lines=9> */
.L_x_2944:
[----:B------:R-:W3:Y:S02]  /*1210*/  LDG.E R4, desc[UR36][R4.64] ;  /* 0x0000002404047981 */ /* 0x000ee4000c1e1900 */
[----:B---3--:R0:W1:Y:S01]  /*1220*/  I2F.F64 R28, R4 ;  /* 0x00000004001c7312 */ /* 0x0080620000201c00 */
[----:B------:R-:W-:Y:S05]  /*1230*/  BRA `(.L_x_2942) ;  /* 0x0000000c00407947 */ /* 0x000fea0003800000 */
.L_x_2943:
[----:B------:R-:W3:Y:S02]  /*1240*/  LDG.E.U16 R4, desc[UR36][R4.64] ;  /* 0x0000002404047981 */ /* 0x000ee4000c1e1500 */
[----:B---3--:R0:W1:Y:S01]  /*1250*/  I2F.F64.S16 R28, R4 ;  /* 0x00000004001c7312 */ /* 0x0080620000101c00 */
[----:B------:R-:W-:Y:S05]  /*1260*/  BRA `(.L_x_2942) ;  /* 0x0000000c00347947 */ /* 0x000fea0003800000 */
.L_x_2938:
        /* <DEDUP_REMOVED lines=10> */
.L_x_2946:
[----:B------:R-:W3:Y:S02]  /*1310*/  LDG.E.U16 R0, desc[UR36][R4.64] ;  /* 0x0000002404007981 */ /* 0x000ee4000c1e1500 */
[----:B---3--:R-:W-:-:S05]  /*1320*/  HADD2.F32 R0, -RZ, R0.H0_H0 ;  /* 0x20000000ff007230 */ /* 0x008fca0000004100 */
[----:B------:R-:W-:-:S04]  /*1330*/  FMUL.FTZ R0, R0, 1 ;  /* 0x3f80000000007820 */ /* 0x000fc80000410000 */
[----:B------:R0:W1:Y:S01]  /*1340*/  F2F.F64.F32 R28, R0 ;  /* 0x00000000001c7310 */ /* 0x0000620000201800 */
[----:B------:R-:W-:Y:S05]  /*1350*/  BRA `(.L_x_2942) ;  /* 0x0000000800f87947 */ /* 0x000fea0003800000 */
.L_x_2945:
        /* <DEDUP_REMOVED lines=10> */
.L_x_2948:
[----:B------:R-:W3:Y:S02]  /*1400*/  LDG.E.U16 R4, desc[UR36][R4.64] ;  /* 0x0000002404047981 */ /* 0x000ee4000c1e1500 */
[----:B---3--:R-:W-:-:S05]  /*1410*/  HADD2.F32 R0, -RZ, R4.H0_H0 ;  /* 0x20000004ff007230 */ /* 0x008fca0000004100 */
[----:B------:R-:W-:-:S04]  /*1420*/  FMUL.FTZ R0, R0, 1 ;  /* 0x3f80000000007820 */ /* 0x000fc80000410000 */
[----:B------:R0:W1:Y:S01]  /*1430*/  F2F.F64.F32 R28, R0 ;  /* 0x00000000001c7310 */ /* 0x0000620000201800 */
[----:B------:R-:W-:Y:S05]  /*1440*/  BRA `(.L_x_2942) ;  /* 0x0000000800bc7947 */ /* 0x000fea0003800000 */
.L_x_2947:
[----:B------:R0:W5:Y:S01]  /*1450*/  LDG.E.64 R28, desc[UR36][R4.64] ;  /* 0x00000024041c7981 */ /* 0x000162000c1e1b00 */
[----:B------:R-:W-:Y:S05]  /*1460*/  BRA `(.L_x_2942) ;  /* 0x0000000800b47947 */ /* 0x000fea0003800000 */
.L_x_2937:
        /* <DEDUP_REMOVED lines=13> */
.L_x_2951:
[----:B------:R0:W5:Y:S01]  /*1540*/  LDG.E.64 R28, desc[UR36][R4.64] ;  /* 0x00000024041c7981 */ /* 0x000162000c1e1b00 */
[----:B------:R-:W-:Y:S05]  /*1550*/  BRA `(.L_x_2942) ;  /* 0x0000000800787947 */ /* 0x000fea0003800000 */
.L_x_2950:
        /* <DEDUP_REMOVED lines=28> */
.L_x_2953:
[----:B------:R-:W3:Y:S02]  /*1720*/  LDG.E.U8 R4, desc[UR36][R4.64] ;  /* 0x0000002404047981 */ /* 0x000ee4000c1e1100 */
[----:B---3--:R-:W-:-:S05]  /*1730*/  IMAD.SHL.U32 R0, R4, 0x2000000, RZ ;  /* 0x0200000004007824 */ /* 0x008fca00078e00ff */
        /* <DEDUP_REMOVED lines=13> */
.L_x_2952:
[----:B------:R-:W3:Y:S02]  /*1810*/  LDG.E.U16 R0, desc[UR36][R4.64] ;  /* 0x0000002404007981 */ /* 0x000ee4000c1e1500 */
[----:B---3--:R-:W-:-:S04]  /*1820*/  IMAD.U32 R0, R0, 0x10000, RZ ;  /* 0x0001000000007824 */ /* 0x008fc800078e00ff */
[----:B------:R-:W-:-:S04]  /*1830*/  FMUL.FTZ R0, R0, 1 ;  /* 0x3f80000000007820 */ /* 0x000fc80000410000 */
[----:B------:R0:W1:Y:S01]  /*1840*/  F2F.F64.F32 R28, R0 ;  /* 0x00000000001c7310 */ /* 0x0000620000201800 */
[----:B------:R-:W-:Y:S05]  /*1850*/  BRA `(.L_x_2942) ;  /* 0x0000000400b87947 */ /* 0x000fea0003800000 */
.L_x_2949:
        /* <DEDUP_REMOVED lines=9> */
[----:B---3--:R0:W1:Y:S01]  /*18f0*/  I2F.F64.U16 R28, R4 ;  /* 0x00000004001c7312 */ /* 0x0080620000101800 */
[----:B------:R-:W-:Y:S05]  /*1900*/  BRA `(.L_x_2942) ;  /* 0x00000004008c7947 */ /* 0x000fea0003800000 */
.L_x_2956:
        /* <DEDUP_REMOVED lines=21> */
.L_x_2960:
[----:B------:R-:W-:Y:S05]  /*1a60*/  BSYNC B1 ;  /* 0x0000000000017941 */ /* 0x000fea0003800000 */
.L_x_2959:
[----:B------:R-:W-:Y:S01]  /*1a70*/  LEA R5, R0, 0x3b800000, 0x17 ;  /* 0x3b80000000057811 */ /* 0x000fe200078eb8ff */
[----:B------:R-:W-:-:S05]  /*1a80*/  IMAD.SHL.U32 R0, R3, 0x100000, RZ ;  /* 0x0010000003007824 */ /* 0x000fca00078e00ff */
[----:B------:R-:W-:-:S07]  /*1a90*/  LOP3.LUT R0, R5, R0, R6, 0xfe, !PT ;  /* 0x0000000005007212 */ /* 0x000fce00078efe06 */
.L_x_2958:
[----:B------:R-:W-:Y:S05]  /*1aa0*/  BSYNC B0 ;  /* 0x0000000000007941 */ /* 0x000fea0003800000 */
.L_x_2957:
[----:B------:R-:W-:-:S04]  /*1ab0*/  FMUL.FTZ R0, R0, 1 ;  /* 0x3f80000000007820 */ /* 0x000fc80000410000 */
[----:B------:R0:W1:Y:S01]  /*1ac0*/  F2F.F64.F32 R28, R0 ;  /* 0x00000000001c7310 */ /* 0x0000620000201800 */
[----:B------:R-:W-:Y:S05]  /*1ad0*/  BRA `(.L_x_2942) ;  /* 0x0000000400187947 */ /* 0x000fea0003800000 */
.L_x_2955:
        /* <DEDUP_REMOVED lines=21> */
.L_x_2964:
[----:B------:R-:W-:Y:S05]  /*1c30*/  BSYNC B1 ;  /* 0x0000000000017941 */ /* 0x000fea0003800000 */
.L_x_2963:
[----:B------:R-:W-:Y:S01]  /*1c40*/  LEA R5, R0, 0x37800000, 0x17 ;  /* 0x3780000000057811 */ /* 0x000fe200078eb8ff */
[----:B------:R-:W-:-:S05]  /*1c50*/  IMAD.SHL.U32 R0, R3, 0x200000, RZ ;  /* 0x0020000003007824 */ /* 0x000fca00078e00ff */
[----:B------:R-:W-:-:S07]  /*1c60*/  LOP3.LUT R0, R5, R0, R6, 0xfe, !PT ;  /* 0x0000000005007212 */ /* 0x000fce00078efe06 */
.L_x_2962:
[----:B------:R-:W-:Y:S05]  /*1c70*/  BSYNC B0 ;  /* 0x0000000000007941 */ /* 0x000fea0003800000 */
.L_x_2961:
[----:B------:R-:W-:-:S04]  /*1c80*/  FMUL.FTZ R0, R0, 1 ;  /* 0x3f80000000007820 */ /* 0x000fc80000410000 */
[----:B------:R0:W1:Y:S01]  /*1c90*/  F2F.F64.F32 R28, R0 ;  /* 0x00000000001c7310 */ /* 0x0000620000201800 */
[----:B------:R-:W-:Y:S05]  /*1ca0*/  BRA `(.L_x_2942) ;  /* 0x0000000000a47947 */ /* 0x000fea0003800000 */
.L_x_2954:
        /* <DEDUP_REMOVED lines=14> */
.L_x_2968:
[----:B------:R-:W-:Y:S05]  /*1d90*/  BSYNC B0 ;  /* 0x0000000000007941 */ /* 0x000fea0003800000 */
.L_x_2967:
[----:B------:R-:W-:-:S04]  /*1da0*/  FMUL.FTZ R0, R0, 1 ;  /* 0x3f80000000007820 */ /* 0x000fc80000410000 */
[----:B------:R0:W1:Y:S01]  /*1db0*/  F2F.F64.F32 R28, R0 ;  /* 0x00000000001c7310 */ /* 0x0000620000201800 */
[----:B------:R-:W-:Y:S05]  /*1dc0*/  BRA `(.L_x_2942) ;  /* 0x00000000005c7947 */ /* 0x000fea0003800000 */
.L_x_2941:
        /* <DEDUP_REMOVED lines=16> */
.L_x_2969:
[----:B------:R-:W-:Y:S01]  /*1ed0*/  CS2R R28, SRZ ;  /* 0x00000000001c7805 */ /* 0x000fe2000001ff00 */
[----:B------:R-:W-:Y:S06]  /*1ee0*/  BRA `(.L_x_2942) ;  /* 0x0000000000147947 */ /* 0x000fec0003800000 */
.L_x_2966:
[----:B------:R-:W3:Y:S02]  /*1ef0*/  LDG.E.64 R28, desc[UR36][R4.64] ;  /* 0x00000024041c7981 */ /* 0x000ee4000c1e1b00 */
[----:B---3--:R-:W0:Y:S01]  /*1f00*/  I2F.F64.U64 R28, R28 ;  /* 0x0000001c001c7312 */ /* 0x008e220000301800 */
[----:B------:R-:W-:Y:S05]  /*1f10*/  BRA `(.L_x_2942) ;  /* 0x0000000000087947 */ /* 0x000fea0003800000 */
.L_x_2965:
[----:B------:R-:W3:Y:S02]  /*1f20*/  LDG.E R4, desc[UR36][R4.64] ;  /* 0x0000002404047981 */ /* 0x000ee4000c1e1900 */
[----:B---3--:R0:W1:Y:S02]  /*1f30*/  I2F.F64.U32 R28, R4 ;  /* 0x00000004001c7312 */ /* 0x0080640000201800 */
.L_x_2942:
[----:B------:R-:W2:Y:S02]  /*1f40*/  S2R R35, SR_TID.X ;  /* 0x0000000000237919 */ /* 0x000ea40000002100 */
[----:B--2---:R-:W-:-:S07]  /*1f50*/  VIADD R35, R35, 0x80 ;  /* 0x0000008023237836 */ /* 0x004fce0000000000 */
.L_x_2903:
[----:B------:R-:W-:Y:S05]  /*1f60*/  BSYNC B6 ;  /* 0x0000000000067941 */ /* 0x000fea0003800000 */
.L_x_2902:
[----:B------:R-:W-:Y:S01]  /*1f70*/  ISETP.GE.AND P0, PT, R35, R2, PT ;  /* 0x000000022300720c */ /* 0x000fe20003f06270 */
[----:B------:R-:W-:Y:S01]  /*1f80*/  BSSY B6, `(.L_x_2970) ;  /* 0x00001e9000067945 */ /* 0x000fe20003800000 */
[----:B------:R-:W-:-:S11]  /*1f90*/  CS2R R26, SRZ ;  /* 0x00000000001a7805 */ /* 0x000fd6000001ff00 */
[----:B------:R-:W-:Y:S05]  /*1fa0*/  @P0 BRA `(.L_x_2971) ;  /* 0x0000001c00980947 */ /* 0x000fea0003800000 */
[----:B0--3--:R-:W0:Y:S01]  /*1fb0*/  LDC.64 R4, c[0x0][0x230] ;  /* 0x00008c00ff047b82 */ /* 0x009e220000000a00 */
        /* <DEDUP_REMOVED lines=17> */
[----:B--2---:R0:W2:Y:S01]  /*20d0*/  I2F.F64.S16 R36, R4 ;  /* 0x0000000400247312 */ /* 0x0040a20000101c00 */
[----:B------:R-:W-:Y:S05]  /*20e0*/  BRA `(.L_x_2977) ;  /* 0x0000000c007c7947 */ /* 0x000fea0003800000 */
.L_x_2975:
[----:B------:R-:W2:Y:S02]  /*20f0*/  LDG.E.U8 R4, desc[UR36][R4.64] ;  /* 0x0000002404047981 */ /* 0x000ea4000c1e1100 */
[----:B--2---:R0:W2:Y:S01]  /*2100*/  I2F.F64.U16 R36, R4 ;  /* 0x0000000400247312 */ /* 0x0040a20000101800 */
[----:B------:R-:W-:Y:S05]  /*2110*/  BRA `(.L_x_2977) ;  /* 0x0000000c00707947 */ /* 0x000fea0003800000 */
.L_x_2974:
        /* <DEDUP_REMOVED lines=9> */
.L_x_2979:
[----:B------:R-:W2:Y:S02]  /*21b0*/  LDG.E R4, desc[UR36][R4.64] ;  /* 0x0000002404047981 */ /* 0x000ea4000c1e1900 */
[----:B--2---:R0:W2:Y:S01]  /*21c0*/  I2F.F64 R36, R4 ;  /* 0x0000000400247312 */ /* 0x0040a20000201c00 */
[----:B------:R-:W-:Y:S05]  /*21d0*/  BRA `(.L_x_2977) ;  /* 0x0000000c00407947 */ /* 0x000fea0003800000 */
.L_x_2978:
[----:B------:R-:W2:Y:S02]  /*21e0*/  LDG.E.U16 R4, desc[UR36][R4.64] ;  /* 0x0000002404047981 */ /* 0x000ea4000c1e1500 */
[----:B--2---:R0:W2:Y:S01]  /*21f0*/  I2F.F64.S16 R36, R4 ;  /* 0x0000000400247312 */ /* 0x0040a20000101c00 */
[----:B------:R-:W-:Y:S05]  /*2200*/  BRA `(.L_x_2977) ;  /* 0x0000000c00347947 */ /* 0x000fea0003800000 */
.L_x_2973:
        /* <DEDUP_REMOVED lines=10> */
.L_x_2981:
[----:B------:R-:W2:Y:S02]  /*22b0*/  LDG.E.U16 R0, desc[UR36][R4.64] ;  /* 0x0000002404007981 */ /* 0x000ea4000c1e1500 */
[----:B--2---:R-:W-:-:S05]  /*22c0*/  HADD2.F32 R0, -RZ, R0.H0_H0 ;  /* 0x20000000ff007230 */ /* 0x004fca0000004100 */
[----:B------:R-:W-:-:S04]  /*22d0*/  FMUL.FTZ R0, R0, 1 ;  /* 0x3f80000000007820 */ /* 0x000fc80000410000 */
[----:B------:R0:W2:Y:S01]  /*22e0*/  F2F.F64.F32 R36, R0 ;  /* 0x0000000000247310 */ /* 0x0000a20000201800 */
[----:B------:R-:W-:Y:S05]  /*22f0*/  BRA `(.L_x_2977) ;  /* 0x0000000800f87947 */ /* 0x000fea0003800000 */
.L_x_2980:
        /* <DEDUP_REMOVED lines=10> */
.L_x_2983:
[----:B------:R-:W2:Y:S02]  /*23a0*/  LDG.E.U16 R4, desc[UR36][R4.64] ;  /* 0x0000002404047981 */ /* 0x000ea4000c1e1500 */
[----:B--2---:R-:W-:-:S05]  /*23b0*/  HADD2.F32 R0, -RZ, R4.H0_H0 ;  /* 0x20000004ff007230 */ /* 0x004fca0000004100 */
[----:B------:R-:W-:-:S04]  /*23c0*/  FMUL.FTZ R0, R0, 1 ;  /* 0x3f80000000007820 */ /* 0x000fc80000410000 */
[----:B------:R0:W2:Y:S01]  /*23d0*/  F2F.F64.F32 R36, R0 ;  /* 0x0000000000247310 */ /* 0x0000a20000201800 */
[----:B------:R-:W-:Y:S05]  /*23e0*/  BRA `(.L_x_2977) ;  /* 0x0000000800bc7947 */ /* 0x000fea0003800000 */
.L_x_2982:
[----:B------:R0:W5:Y:S01]  /*23f0*/  LDG.E.64 R36, desc[UR36][R4.64] ;  /* 0x0000002404247981 */ /* 0x000162000c1e1b00 */
[----:B------:R-:W-:Y:S05]  /*2400*/  BRA `(.L_x_2977) ;  /* 0x0000000800b47947 */ /* 0x000fea0003800000 */
.L_x_2972:
        /* <DEDUP_REMOVED lines=13> */
.L_x_2986:
[----:B------:R0:W5:Y:S01]  /*24e0*/  LDG.E.64 R36, desc[UR36][R4.64] ;  /* 0x0000002404247981 */ /* 0x000162000c1e1b00 */
[----:B------:R-:W-:Y:S05]  /*24f0*/  BRA `(.L_x_2977) ;  /* 0x0000000800787947 */ /* 0x000fea0003800000 */
.L_x_2985:
        /* <DEDUP_REMOVED lines=26> */
[----:B------:R0:W2:Y:S01]  /*26a0*/  F2F.F64.F32 R36, R7 ;  /* 0x0000000700247310 */ /* 0x0000a20000201800 */
[----:B------:R-:W-:Y:S05]  /*26b0*/  BRA `(.L_x_2977) ;  /* 0x0000000800087947 */ /* 0x000fea0003800000 */
.L_x_2988:
        /* <DEDUP_REMOVED lines=13> */
[----:B------:R0:W2:Y:S01]  /*2790*/  F2F.F64.F32 R36, R0 ;  /* 0x0000000000247310 */ /* 0x0000a20000201800 */
[----:B------:R-:W-:Y:S05]  /*27a0*/  BRA `(.L_x_2977) ;  /* 0x0000000400cc7947 */ /* 0x000fea0003800000 */
.L_x_2987:
[----:B------:R-:W2:Y:S02]  /*27b0*/  LDG.E.U16 R0, desc[UR36][R4.64] ;  /* 0x0000002404007981 */ /* 0x000ea4000c1e1500 */
[----:B--2---:R-:W-:-:S04]  /*27c0*/  IMAD.U32 R0, R0, 0x10000, RZ ;  /* 0x0001000000007824 */ /* 0x004fc800078e00ff */
[----:B------:R-:W-:-:S04]  /*27d0*/  FMUL.FTZ R0, R0, 1 ;  /* 0x3f80000000007820 */ /* 0x000fc80000410000 */
[----:B------:R2:W3:Y:S01]  /*27e0*/  F2F.F64.F32 R36, R0 ;  /* 0x0000000000247310 */ /* 0x0004e20000201800 */
[----:B------:R-:W-:Y:S05]  /*27f0*/  BRA `(.L_x_2977) ;  /* 0x0000000400b87947 */ /* 0x000fea0003800000 */
.L_x_2984:
        /* <DEDUP_REMOVED lines=9> */
[----:B--2---:R0:W2:Y:S01]  /*2890*/  I2F.F64.U16 R36, R4 ;  /* 0x0000000400247312 */ /* 0x0040a20000101800 */
[----:B------:R-:W-:Y:S05]  /*28a0*/  BRA `(.L_x_2977) ;  /* 0x00000004008c7947 */ /* 0x000fea0003800000 */
.L_x_2991:
        /* <DEDUP_REMOVED lines=21> */
.L_x_2995:
[----:B------:R-:W-:Y:S05]  /*2a00*/  BSYNC B1 ;  /* 0x0000000000017941 */ /* 0x000fea0003800000 */
.L_x_2994:
[----:B------:R-:W-:Y:S01]  /*2a10*/  LEA R5, R0, 0x3b800000, 0x17 ;  /* 0x3b80000000057811 */ /* 0x000fe200078eb8ff */
[----:B------:R-:W-:-:S05]  /*2a20*/  IMAD.SHL.U32 R0, R3, 0x100000, RZ ;  /* 0x0010000003007824 */ /* 0x000fca00078e00ff */
[----:B------:R-:W-:-:S07]  /*2a30*/  LOP3.LUT R0, R5, R0, R6, 0xfe, !PT ;  /* 0x0000000005007212 */ /* 0x000fce00078efe06 */
.L_x_2993:
[----:B------:R-:W-:Y:S05]  /*2a40*/  BSYNC B0 ;  /* 0x0000000000007941 */ /* 0x000fea0003800000 */
.L_x_2992:
[----:B------:R-:W-:-:S04]  /*2a50*/  FMUL.FTZ R0, R0, 1 ;  /* 0x3f80000000007820 */ /* 0x000fc80000410000 */
[----:B------:R0:W2:Y:S01]  /*2a60*/  F2F.F64.F32 R36, R0 ;  /* 0x0000000000247310 */ /* 0x0000a20000201800 */
[----:B------:R-:W-:Y:S05]  /*2a70*/  BRA `(.L_x_2977) ;  /* 0x0000000400187947 */ /* 0x000fea0003800000 */
.L_x_2990:
        /* <DEDUP_REMOVED lines=21> */
.L_x_2999:
[----:B------:R-:W-:Y:S05]  /*2bd0*/  BSYNC B1 ;  /* 0x0000000000017941 */ /* 0x000fea0003800000 */
.L_x_2998:
[----:B------:R-:W-:Y:S01]  /*2be0*/  LEA R5, R0, 0x37800000, 0x17 ;  /* 0x3780000000057811 */ /* 0x000fe200078eb8ff */
[----:B------:R-:W-:-:S05]  /*2bf0*/  IMAD.SHL.U32 R0, R3, 0x200000, RZ ;  /* 0x0020000003007824 */ /* 0x000fca00078e00ff */
[----:B------:R-:W-:-:S07]  /*2c00*/  LOP3.LUT R0, R5, R0, R6, 0xfe, !PT ;  /* 0x0000000005007212 */ /* 0x000fce00078efe06 */
.L_x_2997:
[----:B------:R-:W-:Y:S05]  /*2c10*/  BSYNC B0 ;  /* 0x0000000000007941 */ /* 0x000fea0003800000 */
.L_x_2996:
[----:B------:R-:W-:-:S04]  /*2c20*/  FMUL.FTZ R0, R0, 1 ;  /* 0x3f80000000007820 */ /* 0x000fc80000410000 */
[----:B------:R0:W2:Y:S01]  /*2c30*/  F2F.F64.F32 R36, R0 ;  /* 0x0000000000247310 */ /* 0x0000a20000201800 */
[----:B------:R-:W-:Y:S05]  /*2c40*/  BRA `(.L_x_2977) ;  /* 0x0000000000a47947 */ /* 0x000fea0003800000 */
.L_x_2989:
        /* <DEDUP_REMOVED lines=14> */
.L_x_3003:
[----:B------:R-:W-:Y:S05]  /*2d30*/  BSYNC B0 ;  /* 0x0000000000007941 */ /* 0x000fea0003800000 */
.L_x_3002:
[----:B------:R-:W-:-:S04]  /*2d40*/  FMUL.FTZ R0, R0, 1 ;  /* 0x3f80000000007820 */ /* 0x000fc80000410000 */
[----:B------:R0:W2:Y:S01]  /*2d50*/  F2F.F64.F32 R36, R0 ;  /* 0x0000000000247310 */ /* 0x0000a20000201800 */
[----:B------:R-:W-:Y:S05]  /*2d60*/  BRA `(.L_x_2977) ;  /* 0x00000000005c7947 */ /* 0x000fea0003800000 */
.L_x_2976:
        /* <DEDUP_REMOVED lines=15> */
[----:B01--45:R-:W-:Y:S05]  /*2e60*/  CALL.ABS.NOINC R14 ;  /* 0x000000000e007343 */ /* 0x033fea0003c00000 */
.L_x_3004:
[----:B------:R-:W-:Y:S01]  /*2e70*/  CS2R R36, SRZ ;  /* 0x0000000000247805 */ /* 0x000fe2000001ff00 */
[----:B------:R-:W-:Y:S06]  /*2e80*/  BRA `(.L_x_2977) ;  /* 0x0000000000147947 */ /* 0x000fec0003800000 */
.L_x_3001:
[----:B------:R-:W2:Y:S02]  /*2e90*/  LDG.E.64 R36, desc[UR36][R4.64] ;  /* 0x0000002404247981 */ /* 0x000ea4000c1e1b00 */
[----:B--2---:R-:W0:Y:S01]  /*2ea0*/  I2F.F64.U64 R36, R36 ;  /* 0x0000002400247312 */ /* 0x004e220000301800 */
[----:B------:R-:W-:Y:S05]  /*2eb0*/  BRA `(.L_x_2977) ;  /* 0x0000000000087947 */ /* 0x000fea0003800000 */
.L_x_3000:
[----:B------:R-:W2:Y:S02]  /*2ec0*/  LDG.E R4, desc[UR36][R4.64] ;  /* 0x0000002404047981 */ /* 0x000ea4000c1e1900 */
[----:B--2---:R0:W2:Y:S02]  /*2ed0*/  I2F.F64.U32 R36, R4 ;  /* 0x0000000400247312 */ /* 0x0040a40000201800 */
.L_x_2977:
[----:B0-----:R-:W0:Y:S01]  /*2ee0*/  LDC.64 R4, c[0x0][0x238] ;  /* 0x00008e00ff047b82 */ /* 0x001e220000000a00 */
[----:B--2---:R-:W-:Y:S01]  /*2ef0*/  PRMT R0, R16, 0x9910, RZ ;  /* 0x0000991010007816 */ /* 0x004fe200000000ff */
        /* <DEDUP_REMOVED lines=17> */
.L_x_3008:
[----:B------:R-:W2:Y:S02]  /*3010*/  LDG.E.U8 R4, desc[UR36][R4.64] ;  /* 0x0000002404047981 */ /* 0x000ea4000c1e1100 */
[----:B--2---:R0:W2:Y:S01]  /*3020*/  I2F.F64.U16 R26, R4 ;  /* 0x00000004001a7312 */ /* 0x0040a20000101800 */
[----:B------:R-:W-:Y:S05]  /*3030*/  BRA `(.L_x_3010) ;  /* 0x0000000c00707947 */ /* 0x000fea0003800000 */
.L_x_3007:
        /* <DEDUP_REMOVED lines=9> */
.L_x_3012:
[----:B------:R-:W2:Y:S02]  /*30d0*/  LDG.E R4, desc[UR36][R4.64] ;  /* 0x0000002404047981 */ /* 0x000ea4000c1e1900 */
[----:B--2---:R0:W2:Y:S01]  /*30e0*/  I2F.F64 R26, R4 ;  /* 0x00000004001a7312 */ /* 0x0040a20000201c00 */
[----:B------:R-:W-:Y:S05]  /*30f0*/  BRA `(.L_x_3010) ;  /* 0x0000000c00407947 */ /* 0x000fea0003800000 */
.L_x_3011:
[----:B------:R-:W2:Y:S02]  /*3100*/  LDG.E.U16 R4, desc[UR36][R4.64] ;  /* 0x0000002404047981 */ /* 0x000ea4000c1e1500 */
[----:B--2---:R0:W2:Y:S01]  /*3110*/  I2F.F64.S16 R26, R4 ;  /* 0x00000004001a7312 */ /* 0x0040a20000101c00 */
[----:B------:R-:W-:Y:S05]  /*3120*/  BRA `(.L_x_3010) ;  /* 0x0000000c00347947 */ /* 0x000fea0003800000 */
.L_x_3006:
        /* <DEDUP_REMOVED lines=10> */
.L_x_3014:
[----:B------:R-:W2:Y:S02]  /*31d0*/  LDG.E.U16 R0, desc[UR36][R4.64] ;  /* 0x0000002404007981 */ /* 0x000ea4000c1e1500 */
[----:B--2---:R-:W-:-:S05]  /*31e0*/  HADD2.F32 R0, -RZ, R0.H0_H0 ;  /* 0x20000000ff007230 */ /* 0x004fca0000004100 */
[----:B------:R-:W-:-:S04]  /*31f0*/  FMUL.FTZ R0, R0, 1 ;  /* 0x3f80000000007820 */ /* 0x000fc80000410000 */
[----:B------:R0:W2:Y:S01]  /*3200*/  F2F.F64.F32 R26, R0 ;  /* 0x00000000001a7310 */ /* 0x0000a20000201800 */
[----:B------:R-:W-:Y:S05]  /*3210*/  BRA `(.L_x_3010) ;  /* 0x0000000800f87947 */ /* 0x000fea0003800000 */
.L_x_3013:
        /* <DEDUP_REMOVED lines=10> */
.L_x_3016:
[----:B------:R-:W2:Y:S02]  /*32c0*/  LDG.E.U16 R4, desc[UR36][R4.64] ;  /* 0x0000002404047981 */ /* 0x000ea4000c1e1500 */
[----:B--2---:R-:W-:-:S05]  /*32d0*/  HADD2.F32 R0, -RZ, R4.H0_H0 ;  /* 0x20000004ff007230 */ /* 0x004fca0000004100 */
[----:B------:R-:W-:-:S04]  /*32e0*/  FMUL.FTZ R0, R0, 1 ;  /* 0x3f80000000007820 */ /* 0x000fc80000410000 */
[----:B------:R0:W2:Y:S01]  /*32f0*/  F2F.F64.F32 R26, R0 ;  /* 0x00000000001a7310 */ /* 0x0000a20000201800 */
[----:B------:R-:W-:Y:S05]  /*3300*/  BRA `(.L_x_3010) ;  /* 0x0000000800bc7947 */ /* 0x000fea0003800000 */
.L_x_3015:
[----:B------:R0:W5:Y:S01]  /*3310*/  LDG.E.64 R26, desc[UR36][R4.64] ;  /* 0x00000024041a7981 */ /* 0x000162000c1e1b00 */
[----:B------:R-:W-:Y:S05]  /*3320*/  BRA `(.L_x_3010) ;  /* 0x0000000800b47947 */ /* 0x000fea0003800000 */
.L_x_3005:
        /* <DEDUP_REMOVED lines=13> */
.L_x_3019:
[----:B------:R0:W5:Y:S01]  /*3400*/  LDG.E.64 R26, desc[UR36][R4.64] ;  /* 0x00000024041a7981 */ /* 0x000162000c1e1b00 */
[----:B------:R-:W-:Y:S05]  /*3410*/  BRA `(.L_x_3010) ;  /* 0x0000000800787947 */ /* 0x000fea0003800000 */
.L_x_3018:
        /* <DEDUP_REMOVED lines=28> */
.L_x_3021:
        /* <DEDUP_REMOVED lines=15> */
.L_x_3020:
[----:B------:R-:W2:Y:S02]  /*36d0*/  LDG.E.U16 R0, desc[UR36][R4.64] ;  /* 0x0000002404007981 */ /* 0x000ea4000c1e1500 */
[----:B--2---:R-:W-:-:S04]  /*36e0*/  IMAD.U32 R0, R0, 0x10000, RZ ;  /* 0x0001000000007824 */ /* 0x004fc800078e00ff */
[----:B------:R-:W-:-:S04]  /*36f0*/  FMUL.FTZ R0, R0, 1 ;  /* 0x3f80000000007820 */ /* 0x000fc80000410000 */
[----:B------:R0:W2:Y:S01]  /*3700*/  F2F.F64.F32 R26, R0 ;  /* 0x00000000001a7310 */ /* 0x0000a20000201800 */
[----:B------:R-:W-:Y:S05]  /*3710*/  BRA `(.L_x_3010) ;  /* 0x0000000400b87947 */ /* 0x000fea0003800000 */
.L_x_3017:
        /* <DEDUP_REMOVED lines=11> */
.L_x_3024:
        /* <DEDUP_REMOVED lines=21> */
.L_x_3028:
[----:B------:R-:W-:Y:S05]  /*3920*/  BSYNC B1 ;  /* 0x0000000000017941 */ /* 0x000fea0003800000 */
.L_x_3027:
[----:B------:R-:W-:Y:S01]  /*3930*/  LEA R5, R0, 0x3b800000, 0x17 ;  /* 0x3b80000000057811 */ /* 0x000fe200078eb8ff */
[----:B------:R-:W-:-:S05]  /*3940*/  IMAD.SHL.U32 R0, R3, 0x100000, RZ ;  /* 0x0010000003007824 */ /* 0x000fca00078e00ff */
[----:B------:R-:W-:-:S07]  /*3950*/  LOP3.LUT R0, R5, R0, R6, 0xfe, !PT ;  /* 0x0000000005007212 */ /* 0x000fce00078efe06 */
.L_x_3026:
[----:B------:R-:W-:Y:S05]  /*3960*/  BSYNC B0 ;  /* 0x0000000000007941 */ /* 0x000fea0003800000 */
.L_x_3025:
[----:B------:R-:W-:-:S04]  /*3970*/  FMUL.FTZ R0, R0, 1 ;  /* 0x3f80000000007820 */ /* 0x000fc80000410000 */
[----:B------:R0:W2:Y:S01]  /*3980*/  F2F.F64.F32 R26, R0 ;  /* 0x00000000001a7310 */ /* 0x0000a20000201800 */
[----:B------:R-:W-:Y:S05]  /*3990*/  BRA `(.L_x_3010) ;  /* 0x0000000400187947 */ /* 0x000fea0003800000 */
.L_x_3023:
        /* <DEDUP_REMOVED lines=21> */
.L_x_3032:
[----:B------:R-:W-:Y:S05]  /*3af0*/  BSYNC B1 ;  /* 0x0000000000017941 */ /* 0x000fea0003800000 */
.L_x_3031:
[----:B------:R-:W-:Y:S01]  /*3b00*/  LEA R5, R0, 0x37800000, 0x17 ;  /* 0x3780000000057811 */ /* 0x000fe200078eb8ff */
[----:B------:R-:W-:-:S05]  /*3b10*/  IMAD.SHL.U32 R0, R3, 0x200000, RZ ;  /* 0x0020000003007824 */ /* 0x000fca00078e00ff */
[----:B------:R-:W-:-:S07]  /*3b20*/  LOP3.LUT R0, R5, R0, R6, 0xfe, !PT ;  /* 0x0000000005007212 */ /* 0x000fce00078efe06 */
.L_x_3030:
[----:B------:R-:W-:Y:S05]  /*3b30*/  BSYNC B0 ;  /* 0x0000000000007941 */ /* 0x000fea0003800000 */
.L_x_3029:
[----:B------:R-:W-:-:S04]  /*3b40*/  FMUL.FTZ R0, R0, 1 ;  /* 0x3f80000000007820 */ /* 0x000fc80000410000 */
[----:B------:R0:W2:Y:S01]  /*3b50*/  F2F.F64.F32 R26, R0 ;  /* 0x00000000001a7310 */ /* 0x0000a20000201800 */
[----:B------:R-:W-:Y:S05]  /*3b60*/  BRA `(.L_x_3010) ;  /* 0x0000000000a47947 */ /* 0x000fea0003800000 */
.L_x_3022:
        /* <DEDUP_REMOVED lines=14> */
.L_x_3036:
[----:B------:R-:W-:Y:S05]  /*3c50*/  BSYNC B0 ;  /* 0x0000000000007941 */ /* 0x000fea0003800000 */
.L_x_3035:
[----:B------:R-:W-:-:S04]  /*3c60*/  FMUL.FTZ R0, R0, 1 ;  /* 0x3f80000000007820 */ /* 0x000fc80000410000 */
[----:B------:R0:W2:Y:S01]  /*3c70*/  F2F.F64.F32 R26, R0 ;  /* 0x00000000001a7310 */ /* 0x0000a20000201800 */
[----:B------:R-:W-:Y:S05]  /*3c80*/  BRA `(.L_x_3010) ;  /* 0x00000000005c7947 */ /* 0x000fea0003800000 */
.L_x_3009:
        /* <DEDUP_REMOVED lines=16> */
.L_x_3037:
[----:B------:R-:W-:Y:S01]  /*3d90*/  CS2R R26, SRZ ;  /* 0x00000000001a7805 */ /* 0x000fe2000001ff00 */
[----:B------:R-:W-:Y:S06]  /*3da0*/  BRA `(.L_x_3010) ;  /* 0x0000000000147947 */ /* 0x000fec0003800000 */
.L_x_3034:
[----:B------:R-:W2:Y:S02]  /*3db0*/  LDG.E.64 R26, desc[UR36][R4.64] ;  /* 0x00000024041a7981 */ /* 0x000ea4000c1e1b00 */
[----:B--2---:R-:W0:Y:S01]  /*3dc0*/  I2F.F64.U64 R26, R26 ;  /* 0x0000001a001a7312 */ /* 0x004e220000301800 */
[----:B------:R-:W-:Y:S05]  /*3dd0*/  BRA `(.L_x_3010) ;  /* 0x0000000000087947 */ /* 0x000fea0003800000 */
.L_x_3033:
[----:B------:R-:W2:Y:S02]  /*3de0*/  LDG.E R4, desc[UR36][R4.64] ;  /* 0x0000002404047981 */ /* 0x000ea4000c1e1900 */
[----:B--2---:R0:W2:Y:S02]  /*3df0*/  I2F.F64.U32 R26, R4 ;  /* 0x00000004001a7312 */ /* 0x0040a40000201800 */
.L_x_3010:
[----:B------:R-:W-:-:S07]  /*3e00*/  VIADD R35, R35, 0x80 ;  /* 0x0000008023237836 */ /* 0x000fce0000000000 */
.L_x_2971:
[----:B------:R-:W-:Y:S05]  /*3e10*/  BSYNC B6 ;  /* 0x0000000000067941 */ /* 0x000fea0003800000 */
.L_x_2970:
[----:B------:R-:W-:Y:S01]  /*3e20*/  ISETP.GE.AND P0, PT, R35, R2, PT ;  /* 0x000000022300720c */ /* 0x000fe20003f06270 */
[----:B------:R-:W-:Y:S01]  /*3e30*/  BSSY B6, `(.L_x_3038) ;  /* 0x00001eb000067945 */ /* 0x000fe20003800000 */
[----:B------:R-:W-:Y:S02]  /*3e40*/  CS2R R24, SRZ ;  /* 0x0000000000187805 */ /* 0x000fe4000001ff00 */
[----:B------:R-:W-:Y:S02]  /*3e50*/  CS2R R30, SRZ ;  /* 0x00000000001e7805 */ /* 0x000fe4000001ff00 */
[----:B------:R-:W-:-:S07]  /*3e60*/  CS2R R18, SRZ ;  /* 0x0000000000127805 */ /* 0x000fce000001ff00 */
        /* <DEDUP_REMOVED lines=19> */
[----:B---3--:R0:W3:Y:S01]  /*3fa0*/  I2F.F64.S16 R30, R4 ;  /* 0x00000004001e7312 */ /* 0x0080e20000101c00 */
[----:B------:R-:W-:Y:S05]  /*3fb0*/  BRA `(.L_x_3045) ;  /* 0x0000000c007c7947 */ /* 0x000fea0003800000 */
.L_x_3043:
[----:B------:R-:W3:Y:S02]  /*3fc0*/  LDG.E.U8 R4, desc[UR36][R4.64] ;  /* 0x0000002404047981 */ /* 0x000ee4000c1e1100 */
[----:B---3--:R0:W3:Y:S01]  /*3fd0*/  I2F.F64.U16 R30, R4 ;  /* 0x00000004001e7312 */ /* 0x0080e20000101800 */
[----:B------:R-:W-:Y:S05]  /*3fe0*/  BRA `(.L_x_3045) ;  /* 0x0000000c00707947 */ /* 0x000fea0003800000 */
.L_x_3042:
        /* <DEDUP_REMOVED lines=9> */
.L_x_3047:
[----:B------:R-:W3:Y:S02]  /*4080*/  LDG.E R4, desc[UR36][R4.64] ;  /* 0x0000002404047981 */ /* 0x000ee4000c1e1900 */
[----:B---3--:R0:W3:Y:S01]  /*4090*/  I2F.F64 R30, R4 ;  /* 0x00000004001e7312 */ /* 0x0080e20000201c00 */
[----:B------:R-:W-:Y:S05]  /*40a0*/  BRA `(.L_x_3045) ;  /* 0x0000000c00407947 */ /* 0x000fea0003800000 */
.L_x_3046:
[----:B------:R-:W3:Y:S02]  /*40b0*/  LDG.E.U16 R4, desc[UR36][R4.64] ;  /* 0x0000002404047981 */ /* 0x000ee4000c1e1500 */
[----:B---3--:R0:W3:Y:S01]  /*40c0*/  I2F.F64.S16 R30, R4 ;  /* 0x00000004001e7312 */ /* 0x0080e20000101c00 */
[----:B------:R-:W-:Y:S05]  /*40d0*/  BRA `(.L_x_3045) ;  /* 0x0000000c00347947 */ /* 0x000fea0003800000 */
.L_x_3041:
        /* <DEDUP_REMOVED lines=10> */
.L_x_3049:
[----:B------:R-:W3:Y:S02]  /*4180*/  LDG.E.U16 R0, desc[UR36][R4.64] ;  /* 0x0000002404007981 */ /* 0x000ee4000c1e1500 */
[----:B---3--:R-:W-:-:S05]  /*4190*/  HADD2.F32 R0, -RZ, R0.H0_H0 ;  /* 0x20000000ff007230 */ /* 0x008fca0000004100 */
[----:B------:R-:W-:-:S04]  /*41a0*/  FMUL.FTZ R0, R0, 1 ;  /* 0x3f80000000007820 */ /* 0x000fc80000410000 */
[----:B------:R0:W3:Y:S01]  /*41b0*/  F2F.F64.F32 R30, R0 ;  /* 0x00000000001e7310 */ /* 0x0000e20000201800 */
[----:B------:R-:W-:Y:S05]  /*41c0*/  BRA `(.L_x_3045) ;  /* 0x0000000800f87947 */ /* 0x000fea0003800000 */
.L_x_3048:
        /* <DEDUP_REMOVED lines=10> */
.L_x_3051:
[----:B------:R-:W3:Y:S02]  /*4270*/  LDG.E.U16 R4, desc[UR36][R4.64] ;  /* 0x0000002404047981 */ /* 0x000ee4000c1e1500 */
[----:B---3--:R-:W-:-:S05]  /*4280*/  HADD2.F32 R0, -RZ, R4.H0_H0 ;  /* 0x20000004ff007230 */ /* 0x008fca0000004100 */
[----:B------:R-:W-:-:S04]  /*4290*/  FMUL.FTZ R0, R0, 1 ;  /* 0x3f80000000007820 */ /* 0x000fc80000410000 */
[----:B------:R0:W3:Y:S01]  /*42a0*/  F2F.F64.F32 R30, R0 ;  /* 0x00000000001e7310 */ /* 0x0000e20000201800 */
[----:B------:R-:W-:Y:S05]  /*42b0*/  BRA `(.L_x_3045) ;  /* 0x0000000800bc7947 */ /* 0x000fea0003800000 */
.L_x_3050:
[----:B------:R0:W5:Y:S01]  /*42c0*/  LDG.E.64 R30, desc[UR36][R4.64] ;  /* 0x00000024041e7981 */ /* 0x000162000c1e1b00 */
[----:B------:R-:W-:Y:S05]  /*42d0*/  BRA `(.L_x_3045) ;  /* 0x0000000800b47947 */ /* 0x000fea0003800000 */
.L_x_3040:
        /* <DEDUP_REMOVED lines=13> */
.L_x_3054:
[----:B------:R0:W5:Y:S01]  /*43b0*/  LDG.E.64 R30, desc[UR36][R4.64] ;  /* 0x00000024041e7981 */ /* 0x000162000c1e1b00 */
[----:B------:R-:W-:Y:S05]  /*43c0*/  BRA `(.L_x_3045) ;  /* 0x0000000800787947 */ /* 0x000fea0003800000 */
.L_x_3053:
        /* <DEDUP_REMOVED lines=26> */
[----:B------:R0:W3:Y:S01]  /*4570*/  F2F.F64.F32 R30, R7 ;  /* 0x00000007001e7310 */ /* 0x0000e20000201800 */
[----:B------:R-:W-:Y:S05]  /*4580*/  BRA `(.L_x_3045) ;  /* 0x0000000800087947 */ /* 0x000fea0003800000 */
.L_x_3056:
        /* <DEDUP_REMOVED lines=13> */
[----:B------:R0:W3:Y:S01]  /*4660*/  F2F.F64.F32 R30, R0 ;  /* 0x00000000001e7310 */ /* 0x0000e20000201800 */
[----:B------:R-:W-:Y:S05]  /*4670*/  BRA `(.L_x_3045) ;  /* 0x0000000400cc7947 */ /* 0x000fea0003800000 */
.L_x_3055:
[----:B------:R-:W3:Y:S02]  /*4680*/  LDG.E.U16 R0, desc[UR36][R4.64] ;  /* 0x0000002404007981 */ /* 0x000ee4000c1e1500 */
[----:B---3--:R-:W-:-:S04]  /*4690*/  IMAD.U32 R0, R0, 0x10000, RZ ;  /* 0x0001000000007824 */ /* 0x008fc800078e00ff */
[----:B------:R-:W-:-:S04]  /*46a0*/  FMUL.FTZ R0, R0, 1 ;  /* 0x3f80000000007820 */ /* 0x000fc80000410000 */
[----:B------:R3:W0:Y:S01]  /*46b0*/  F2F.F64.F32 R30, R0 ;  /* 0x00000000001e7310 */ /* 0x0006220000201800 */
[----:B------:R-:W-:Y:S05]  /*46c0*/  BRA `(.L_x_3045) ;  /* 0x0000000400b87947 */ /* 0x000fea0003800000 */
.L_x_3052:
        /* <DEDUP_REMOVED lines=9> */
[----:B---3--:R0:W3:Y:S01]  /*4760*/  I2F.F64.U16 R30, R4 ;  /* 0x00000004001e7312 */ /* 0x0080e20000101800 */
[----:B------:R-:W-:Y:S05]  /*4770*/  BRA `(.L_x_3045) ;  /* 0x00000004008c7947 */ /* 0x000fea0003800000 */
.L_x_3059:
        /* <DEDUP_REMOVED lines=21> */
.L_x_3063:
[----:B------:R-:W-:Y:S05]  /*48d0*/  BSYNC B1 ;  /* 0x0000000000017941 */ /* 0x000fea0003800000 */
.L_x_3062:
[----:B------:R-:W-:Y:S01]  /*48e0*/  LEA R5, R0, 0x3b800000, 0x17 ;  /* 0x3b80000000057811 */ /* 0x000fe200078eb8ff */
[----:B------:R-:W-:-:S05]  /*48f0*/  IMAD.SHL.U32 R0, R3, 0x100000, RZ ;  /* 0x0010000003007824 */ /* 0x000fca00078e00ff */
[----:B------:R-:W-:-:S07]  /*4900*/  LOP3.LUT R0, R5, R0, R6, 0xfe, !PT ;  /* 0x0000000005007212 */ /* 0x000fce00078efe06 */
.L_x_3061:
[----:B------:R-:W-:Y:S05]  /*4910*/  BSYNC B0 ;  /* 0x0000000000007941 */ /* 0x000fea0003800000 */
.L_x_3060:
[----:B------:R-:W-:-:S04]  /*4920*/  FMUL.FTZ R0, R0, 1 ;  /* 0x3f80000000007820 */ /* 0x000fc80000410000 */
[----:B------:R0:W3:Y:S01]  /*4930*/  F2F.F64.F32 R30, R0 ;  /* 0x00000000001e7310 */ /* 0x0000e20000201800 */
[----:B------:R-:W-:Y:S05]  /*4940*/  BRA `(.L_x_3045) ;  /* 0x0000000400187947 */ /* 0x000fea0003800000 */
.L_x_3058:
        /* <DEDUP_REMOVED lines=21> */
.L_x_3067:
[----:B------:R-:W-:Y:S05]  /*4aa0*/  BSYNC B1 ;  /* 0x0000000000017941 */ /* 0x000fea0003800000 */
.L_x_3066:
[----:B------:R-:W-:Y:S01]  /*4ab0*/  LEA R5, R0, 0x37800000, 0x17 ;  /* 0x3780000000057811 */ /* 0x000fe200078eb8ff */
[----:B------:R-:W-:-:S05]  /*4ac0*/  IMAD.SHL.U32 R0, R3, 0x200000, RZ ;  /* 0x0020000003007824 */ /* 0x000fca00078e00ff */
[----:B------:R-:W-:-:S07]  /*4ad0*/  LOP3.LUT R0, R5, R0, R6, 0xfe, !PT ;  /* 0x0000000005007212 */ /* 0x000fce00078efe06 */
.L_x_3065:
[----:B------:R-:W-:Y:S05]  /*4ae0*/  BSYNC B0 ;  /* 0x0000000000007941 */ /* 0x000fea0003800000 */
.L_x_3064:
[----:B------:R-:W-:-:S04]  /*4af0*/  FMUL.FTZ R0, R0, 1 ;  /* 0x3f80000000007820 */ /* 0x000fc80000410000 */
[----:B------:R0:W3:Y:S01]  /*4b00*/  F2F.F64.F32 R30, R0 ;  /* 0x00000000001e7310 */ /* 0x0000e20000201800 */
[----:B------:R-:W-:Y:S05]  /*4b10*/  BRA `(.L_x_3045) ;  /* 0x0000000000a47947 */ /* 0x000fea0003800000 */
.L_x_3057:
        /* <DEDUP_REMOVED lines=14> */
.L_x_3071:
[----:B------:R-:W-:Y:S05]  /*4c00*/  BSYNC B0 ;  /* 0x0000000000007941 */ /* 0x000fea0003800000 */
.L_x_3070:
[----:B------:R-:W-:-:S04]  /*4c10*/  FMUL.FTZ R0, R0, 1 ;  /* 0x3f80000000007820 */ /* 0x000fc80000410000 */
[----:B------:R0:W3:Y:S01]  /*4c20*/  F2F.F64.F32 R30, R0 ;  /* 0x00000000001e7310 */ /* 0x0000e20000201800 */
[----:B------:R-:W-:Y:S05]  /*4c30*/  BRA `(.L_x_3045) ;  /* 0x00000000005c7947 */ /* 0x000fea0003800000 */
.L_x_3044:
        /* <DEDUP_REMOVED lines=16> */
.L_x_3072:
[----:B------:R-:W-:Y:S01]  /*4d40*/  CS2R R30, SRZ ;  /* 0x00000000001e7805 */ /* 0x000fe2000001ff00 */
[----:B------:R-:W-:Y:S06]  /*4d50*/  BRA `(.L_x_3045) ;  /* 0x0000000000147947 */ /* 0x000fec0003800000 */
.L_x_3069:
[----:B------:R-:W3:Y:S02]  /*4d60*/  LDG.E.64 R30, desc[UR36][R4.64] ;  /* 0x00000024041e7981 */ /* 0x000ee4000c1e1b00 */
[----:B---3--:R-:W0:Y:S01]  /*4d70*/  I2F.F64.U64 R30, R30 ;  /* 0x0000001e001e7312 */ /* 0x008e220000301800 */
[----:B------:R-:W-:Y:S05]  /*4d80*/  BRA `(.L_x_3045) ;  /* 0x0000000000087947 */ /* 0x000fea0003800000 */
.L_x_3068:
[----:B------:R-:W3:Y:S02]  /*4d90*/  LDG.E R4, desc[UR36][R4.64] ;  /* 0x0000002404047981 */ /* 0x000ee4000c1e1900 */
[----:B---3--:R0:W3:Y:S02]  /*4da0*/  I2F.F64.U32 R30, R4 ;  /* 0x00000004001e7312 */ /* 0x0080e40000201800 */
.L_x_3045:
[----:B0-----:R-:W0:Y:S01]  /*4db0*/  LDC.64 R4, c[0x0][0x238] ;  /* 0x00008e00ff047b82 */ /* 0x001e220000000a00 */
[----:B---3--:R-:W-:Y:S01]  /*4dc0*/  PRMT R0, R16, 0x9910, RZ ;  /* 0x0000991010007816 */ /* 0x008fe200000000ff */
        /* <DEDUP_REMOVED lines=17> */
.L_x_3076:
[----:B------:R-:W3:Y:S02]  /*4ee0*/  LDG.E.U8 R4, desc[UR36][R4.64] ;  /* 0x0000002404047981 */ /* 0x000ee4000c1e1100 */
[----:B---3--:R0:W3:Y:S01]  /*4ef0*/  I2F.F64.U16 R18, R4 ;  /* 0x0000000400127312 */ /* 0x0080e20000101800 */
[----:B------:R-:W-:Y:S05]  /*4f00*/  BRA `(.L_x_3078) ;  /* 0x0000000c00707947 */ /* 0x000fea0003800000 */
.L_x_3075:
        /* <DEDUP_REMOVED lines=9> */
.L_x_3080:
[----:B------:R-:W3:Y:S02]  /*4fa0*/  LDG.E R4, desc[UR36][R4.64] ;  /* 0x0000002404047981 */ /* 0x000ee4000c1e1900 */
[----:B---3--:R0:W3:Y:S01]  /*4fb0*/  I2F.F64 R18, R4 ;  /* 0x0000000400127312 */ /* 0x0080e20000201c00 */
[----:B------:R-:W-:Y:S05]  /*4fc0*/  BRA `(.L_x_3078) ;  /* 0x0000000c00407947 */ /* 0x000fea0003800000 */
.L_x_3079:
[----:B------:R-:W3:Y:S02]  /*4fd0*/  LDG.E.U16 R4, desc[UR36][R4.64] ;  /* 0x0000002404047981 */ /* 0x000ee4000c1e1500 */
[----:B---3--:R0:W3:Y:S01]  /*4fe0*/  I2F.F64.S16 R18, R4 ;  /* 0x0000000400127312 */ /* 0x0080e20000101c00 */
[----:B------:R-:W-:Y:S05]  /*4ff0*/  BRA `(.L_x_3078) ;  /* 0x0000000c00347947 */ /* 0x000fea0003800000 */
.L_x_3074:
        /* <DEDUP_REMOVED lines=10> */
.L_x_3082:
[----:B------:R-:W3:Y:S02]  /*50a0*/  LDG.E.U16 R0, desc[UR36][R4.64] ;  /* 0x0000002404007981 */ /* 0x000ee4000c1e1500 */
[----:B---3--:R-:W-:-:S05]  /*50b0*/  HADD2.F32 R0, -RZ, R0.H0_H0 ;  /* 0x20000000ff007230 */ /* 0x008fca0000004100 */
[----:B------:R-:W-:-:S04]  /*50c0*/  FMUL.FTZ R0, R0, 1 ;  /* 0x3f80000000007820 */ /* 0x000fc80000410000 */
[----:B------:R0:W3:Y:S01]  /*50d0*/  F2F.F64.F32 R18, R0 ;  /* 0x0000000000127310 */ /* 0x0000e20000201800 */
[----:B------:R-:W-:Y:S05]  /*50e0*/  BRA `(.L_x_3078) ;  /* 0x0000000800f87947 */ /* 0x000fea0003800000 */
.L_x_3081:
        /* <DEDUP_REMOVED lines=10> */
.L_x_3084:
[----:B------:R-:W3:Y:S02]  /*5190*/  LDG.E.U16 R4, desc[UR36][R4.64] ;  /* 0x0000002404047981 */ /* 0x000ee4000c1e1500 */
[----:B---3--:R-:W-:-:S05]  /*51a0*/  HADD2.F32 R0, -RZ, R4.H0_H0 ;  /* 0x20000004ff007230 */ /* 0x008fca0000004100 */
[----:B------:R-:W-:-:S04]  /*51b0*/  FMUL.FTZ R0, R0, 1 ;  /* 0x3f80000000007820 */ /* 0x000fc80000410000 */
[----:B------:R0:W3:Y:S01]  /*51c0*/  F2F.F64.F32 R18, R0 ;  /* 0x0000000000127310 */ /* 0x0000e20000201800 */
[----:B------:R-:W-:Y:S05]  /*51d0*/  BRA `(.L_x_3078) ;  /* 0x0000000800bc7947 */ /* 0x000fea0003800000 */
.L_x_3083:
[----:B------:R0:W5:Y:S01]  /*51e0*/  LDG.E.64 R18, desc[UR36][R4.64] ;  /* 0x0000002404127981 */ /* 0x000162000c1e1b00 */
[----:B------:R-:W-:Y:S05]  /*51f0*/  BRA `(.L_x_3078) ;  /* 0x0000000800b47947 */ /* 0x000fea0003800000 */
.L_x_3073:
        /* <DEDUP_REMOVED lines=13> */
.L_x_3087:
[----:B------:R0:W5:Y:S01]  /*52d0*/  LDG.E.64 R18, desc[UR36][R4.64] ;  /* 0x0000002404127981 */ /* 0x000162000c1e1b00 */
[----:B------:R-:W-:Y:S05]  /*52e0*/  BRA `(.L_x_3078) ;  /* 0x0000000800787947 */ /* 0x000fea0003800000 */
.L_x_3086:
        /* <DEDUP_REMOVED lines=28> */
.L_x_3089:
        /* <DEDUP_REMOVED lines=15> */
.L_x_3088:
[----:B------:R-:W3:Y:S02]  /*55a0*/  LDG.E.U16 R0, desc[UR36][R4.64] ;  /* 0x0000002404007981 */ /* 0x000ee4000c1e1500 */
[----:B---3--:R-:W-:-:S04]  /*55b0*/  IMAD.U32 R0, R0, 0x10000, RZ ;  /* 0x0001000000007824 */ /* 0x008fc800078e00ff */
[----:B------:R-:W-:-:S04]  /*55c0*/  FMUL.FTZ R0, R0, 1 ;  /* 0x3f80000000007820 */ /* 0x000fc80000410000 */
[----:B------:R0:W3:Y:S01]  /*55d0*/  F2F.F64.F32 R18, R0 ;  /* 0x0000000000127310 */ /* 0x0000e20000201800 */
[----:B------:R-:W-:Y:S05]  /*55e0*/  BRA `(.L_x_3078) ;  /* 0x0000000400b87947 */ /* 0x000fea0003800000 */
.L_x_3085:
        /* <DEDUP_REMOVED lines=11> */
.L_x_3092:
        /* <DEDUP_REMOVED lines=21> */
.L_x_3096:
[----:B------:R-:W-:Y:S05]  /*57f0*/  BSYNC B1 ;  /* 0x0000000000017941 */ /* 0x000fea0003800000 */
.L_x_3095:
[----:B------:R-:W-:Y:S01]  /*5800*/  LEA R5, R0, 0x3b800000, 0x17 ;  /* 0x3b80000000057811 */ /* 0x000fe200078eb8ff */
[----:B------:R-:W-:-:S05]  /*5810*/  IMAD.SHL.U32 R0, R3, 0x100000, RZ ;  /* 0x0010000003007824 */ /* 0x000fca00078e00ff */
[----:B------:R-:W-:-:S07]  /*5820*/  LOP3.LUT R0, R5, R0, R6, 0xfe, !PT ;  /* 0x0000000005007212 */ /* 0x000fce00078efe06 */
.L_x_3094:
[----:B------:R-:W-:Y:S05]  /*5830*/  BSYNC B0 ;  /* 0x0000000000007941 */ /* 0x000fea0003800000 */
.L_x_3093:
[----:B------:R-:W-:-:S04]  /*5840*/  FMUL.FTZ R0, R0, 1 ;  /* 0x3f80000000007820 */ /* 0x000fc80000410000 */
[----:B------:R0:W3:Y:S01]  /*5850*/  F2F.F64.F32 R18, R0 ;  /* 0x0000000000127310 */ /* 0x0000e20000201800 */
[----:B------:R-:W-:Y:S05]  /*5860*/  BRA `(.L_x_3078) ;  /* 0x0000000400187947 */ /* 0x000fea0003800000 */
.L_x_3091:
        /* <DEDUP_REMOVED lines=21> */
.L_x_3100:
[----:B------:R-:W-:Y:S05]  /*59c0*/  BSYNC B1 ;  /* 0x0000000000017941 */ /* 0x000fea0003800000 */
.L_x_3099:
[----:B------:R-:W-:Y:S01]  /*59d0*/  LEA R5, R0, 0x37800000, 0x17 ;  /* 0x3780000000057811 */ /* 0x000fe200078eb8ff */
[----:B------:R-:W-:-:S05]  /*59e0*/  IMAD.SHL.U32 R0, R3, 0x200000, RZ ;  /* 0x0020000003007824 */ /* 0x000fca00078e00ff */
[----:B------:R-:W-:-:S07]  /*59f0*/  LOP3.LUT R0, R5, R0, R6, 0xfe, !PT ;  /* 0x0000000005007212 */ /* 0x000fce00078efe06 */
.L_x_3098:
[----:B------:R-:W-:Y:S05]  /*5a00*/  BSYNC B0 ;  /* 0x0000000000007941 */ /* 0x000fea0003800000 */
.L_x_3097:
[----:B------:R-:W-:-:S04]  /*5a10*/  FMUL.FTZ R0, R0, 1 ;  /* 0x3f80000000007820 */ /* 0x000fc80000410000 */
[----:B------:R0:W3:Y:S01]  /*5a20*/  F2F.F64.F32 R18, R0 ;  /* 0x0000000000127310 */ /* 0x0000e20000201800 */
[----:B------:R-:W-:Y:S05]  /*5a30*/  BRA `(.L_x_3078) ;  /* 0x0000000000a47947 */ /* 0x000fea0003800000 */
.L_x_3090:
        /* <DEDUP_REMOVED lines=14> */
.L_x_3104:
[----:B------:R-:W-:Y:S05]  /*5b20*/  BSYNC B0 ;  /* 0x0000000000007941 */ /* 0x000fea0003800000 */
.L_x_3103:
[----:B------:R-:W-:-:S04]  /*5b30*/  FMUL.FTZ R0, R0, 1 ;  /* 0x3f80000000007820 */ /* 0x000fc80000410000 */
[----:B------:R0:W3:Y:S01]  /*5b40*/  F2F.F64.F32 R18, R0 ;  /* 0x0000000000127310 */ /* 0x0000e20000201800 */
[----:B------:R-:W-:Y:S05]  /*5b50*/  BRA `(.L_x_3078) ;  /* 0x00000000005c7947 */ /* 0x000fea0003800000 */
.L_x_3077:
        /* <DEDUP_REMOVED lines=16> */
.L_x_3105:
[----:B------:R-:W-:Y:S01]  /*5c60*/  CS2R R18, SRZ ;  /* 0x0000000000127805 */ /* 0x000fe2000001ff00 */
[----:B------:R-:W-:Y:S06]  /*5c70*/  BRA `(.L_x_3078) ;  /* 0x0000000000147947 */ /* 0x000fec0003800000 */
.L_x_3102:
[----:B------:R-:W3:Y:S02]  /*5c80*/  LDG.E.64 R18, desc[UR36][R4.64] ;  /* 0x0000002404127981 */ /* 0x000ee4000c1e1b00 */
[----:B---3--:R-:W0:Y:S01]  /*5c90*/  I2F.F64.U64 R18, R18 ;  /* 0x0000001200127312 */ /* 0x008e220000301800 */
[----:B------:R-:W-:Y:S05]  /*5ca0*/  BRA `(.L_x_3078) ;  /* 0x0000000000087947 */ /* 0x000fea0003800000 */
.L_x_3101:
[----:B------:R-:W3:Y:S02]  /*5cb0*/  LDG.E R4, desc[UR36][R4.64] ;  /* 0x0000002404047981 */ /* 0x000ee4000c1e1900 */
[----:B---3--:R0:W3:Y:S02]  /*5cc0*/  I2F.F64.U32 R18, R4 ;  /* 0x0000000400127312 */ /* 0x0080e40000201800 */
.L_x_3078:
[----:B------:R-:W-:-:S07]  /*5cd0*/  VIADD R35, R35, 0x80 ;  /* 0x0000008023237836 */ /* 0x000fce0000000000 */
.L_x_3039:
[----:B------:R-:W-:Y:S05]  /*5ce0*/  BSYNC B6 ;  /* 0x0000000000067941 */ /* 0x000fea0003800000 */
.L_x_3038:
        /* <DEDUP_REMOVED lines=24> */
.L_x_3111:
[----:B------:R-:W3:Y:S02]  /*5e70*/  LDG.E.U8 R4, desc[UR36][R4.64] ;  /* 0x0000002404047981 */ /* 0x000ee4000c1e1100 */
[----:B---3--:R0:W3:Y:S01]  /*5e80*/  I2F.F64.U16 R16, R4 ;  /* 0x0000000400107312 */ /* 0x0080e20000101800 */
[----:B------:R-:W-:Y:S05]  /*5e90*/  BRA `(.L_x_3113) ;  /* 0x0000000c00707947 */ /* 0x000fea0003800000 */
.L_x_3110:
        /* <DEDUP_REMOVED lines=9> */
.L_x_3115:
[----:B------:R-:W3:Y:S02]  /*5f30*/  LDG.E R4, desc[UR36][R4.64] ;  /* 0x0000002404047981 */ /* 0x000ee4000c1e1900 */
[----:B---3--:R0:W3:Y:S01]  /*5f40*/  I2F.F64 R16, R4 ;  /* 0x0000000400107312 */ /* 0x0080e20000201c00 */
[----:B------:R-:W-:Y:S05]  /*5f50*/  BRA `(.L_x_3113) ;  /* 0x0000000c00407947 */ /* 0x000fea0003800000 */
.L_x_3114:
[----:B------:R-:W3:Y:S02]  /*5f60*/  LDG.E.U16 R4, desc[UR36][R4.64] ;  /* 0x0000002404047981 */ /* 0x000ee4000c1e1500 */
[----:B---3--:R0:W3:Y:S01]  /*5f70*/  I2F.F64.S16 R16, R4 ;  /* 0x0000000400107312 */ /* 0x0080e20000101c00 */
[----:B------:R-:W-:Y:S05]  /*5f80*/  BRA `(.L_x_3113) ;  /* 0x0000000c00347947 */ /* 0x000fea0003800000 */
.L_x_3109:
        /* <DEDUP_REMOVED lines=10> */
.L_x_3117:
[----:B------:R-:W3:Y:S02]  /*6030*/  LDG.E.U16 R0, desc[UR36][R4.64] ;  /* 0x0000002404007981 */ /* 0x000ee4000c1e1500 */
[----:B---3--:R-:W-:-:S05]  /*6040*/  HADD2.F32 R0, -RZ, R0.H0_H0 ;  /* 0x20000000ff007230 */ /* 0x008fca0000004100 */
[----:B------:R-:W-:-:S04]  /*6050*/  FMUL.FTZ R0, R0, 1 ;  /* 0x3f80000000007820 */ /* 0x000fc80000410000 */
[----:B------:R0:W3:Y:S01]  /*6060*/  F2F.F64.F32 R16, R0 ;  /* 0x0000000000107310 */ /* 0x0000e20000201800 */
[----:B------:R-:W-:Y:S05]  /*6070*/  BRA `(.L_x_3113) ;  /* 0x0000000800f87947 */ /* 0x000fea0003800000 */
.L_x_3116:
        /* <DEDUP_REMOVED lines=10> */
.L_x_3119:
[----:B------:R-:W3:Y:S02]  /*6120*/  LDG.E.U16 R4, desc[UR36][R4.64] ;  /* 0x0000002404047981 */ /* 0x000ee4000c1e1500 */
[----:B---3--:R-:W-:-:S05]  /*6130*/  HADD2.F32 R0, -RZ, R4.H0_H0 ;  /* 0x20000004ff007230 */ /* 0x008fca0000004100 */
[----:B------:R-:W-:-:S04]  /*6140*/  FMUL.FTZ R0, R0, 1 ;  /* 0x3f80000000007820 */ /* 0x000fc80000410000 */
[----:B------:R0:W3:Y:S01]  /*6150*/  F2F.F64.F32 R16, R0 ;  /* 0x0000000000107310 */ /* 0x0000e20000201800 */
[----:B------:R-:W-:Y:S05]  /*6160*/  BRA `(.L_x_3113) ;  /* 0x0000000800bc7947 */ /* 0x000fea0003800000 */
.L_x_3118:
[----:B------:R0:W5:Y:S01]  /*6170*/  LDG.E.64 R16, desc[UR36][R4.64] ;  /* 0x0000002404107981 */ /* 0x000162000c1e1b00 */
[----:B------:R-:W-:Y:S05]  /*6180*/  BRA `(.L_x_3113) ;  /* 0x0000000800b47947 */ /* 0x000fea0003800000 */
.L_x_3108:
        /* <DEDUP_REMOVED lines=13> */
.L_x_3122:
[----:B------:R0:W5:Y:S01]  /*6260*/  LDG.E.64 R16, desc[UR36][R4.64] ;  /* 0x0000002404107981 */ /* 0x000162000c1e1b00 */
[----:B------:R-:W-:Y:S05]  /*6270*/  BRA `(.L_x_3113) ;  /* 0x0000000800787947 */ /* 0x000fea0003800000 */
.L_x_3121:
        /* <DEDUP_REMOVED lines=28> */
.L_x_3124:
        /* <DEDUP_REMOVED lines=15> */
.L_x_3123:
[----:B------:R-:W3:Y:S02]  /*6530*/  LDG.E.U16 R0, desc[UR36][R4.64] ;  /* 0x0000002404007981 */ /* 0x000ee4000c1e1500 */
[----:B---3--:R-:W-:-:S04]  /*6540*/  IMAD.U32 R0, R0, 0x10000, RZ ;  /* 0x0001000000007824 */ /* 0x008fc800078e00ff */
[----:B------:R-:W-:-:S04]  /*6550*/  FMUL.FTZ R0, R0, 1 ;  /* 0x3f80000000007820 */ /* 0x000fc80000410000 */
[----:B------:R0:W3:Y:S01]  /*6560*/  F2F.F64.F32 R16, R0 ;  /* 0x0000000000107310 */ /* 0x0000e20000201800 */
[----:B------:R-:W-:Y:S05]  /*6570*/  BRA `(.L_x_3113) ;  /* 0x0000000400b87947 */ /* 0x000fea0003800000 */
.L_x_3120:
        /* <DEDUP_REMOVED lines=11> */
.L_x_3127:
        /* <DEDUP_REMOVED lines=21> */
.L_x_3131:
[----:B------:R-:W-:Y:S05]  /*6780*/  BSYNC B1 ;  /* 0x0000000000017941 */ /* 0x000fea0003800000 */
.L_x_3130:
[----:B------:R-:W-:Y:S01]  /*6790*/  LEA R5, R0, 0x3b800000, 0x17 ;  /* 0x3b80000000057811 */ /* 0x000fe200078eb8ff */
[----:B------:R-:W-:-:S05]  /*67a0*/  IMAD.SHL.U32 R0, R3, 0x100000, RZ ;  /* 0x0010000003007824 */ /* 0x000fca00078e00ff */
[----:B------:R-:W-:-:S07]  /*67b0*/  LOP3.LUT R0, R5, R0, R6, 0xfe, !PT ;  /* 0x0000000005007212 */ /* 0x000fce00078efe06 */
.L_x_3129:
[----:B------:R-:W-:Y:S05]  /*67c0*/  BSYNC B0 ;  /* 0x0000000000007941 */ /* 0x000fea0003800000 */
.L_x_3128:
[----:B------:R-:W-:-:S04]  /*67d0*/  FMUL.FTZ R0, R0, 1 ;  /* 0x3f80000000007820 */ /* 0x000fc80000410000 */
[----:B------:R0:W3:Y:S01]  /*67e0*/  F2F.F64.F32 R16, R0 ;  /* 0x0000000000107310 */ /* 0x0000e20000201800 */
[----:B------:R-:W-:Y:S05]  /*67f0*/  BRA `(.L_x_3113) ;  /* 0x0000000400187947 */ /* 0x000fea0003800000 */
.L_x_3126:
        /* <DEDUP_REMOVED lines=21> */
.L_x_3135:
[----:B------:R-:W-:Y:S05]  /*6950*/  BSYNC B1 ;  /* 0x0000000000017941 */ /* 0x000fea0003800000 */
.L_x_3134:
[----:B------:R-:W-:Y:S01]  /*6960*/  LEA R5, R0, 0x37800000, 0x17 ;  /* 0x3780000000057811 */ /* 0x000fe200078eb8ff */
[----:B------:R-:W-:-:S05]  /*6970*/  IMAD.SHL.U32 R0, R3, 0x200000, RZ ;  /* 0x0020000003007824 */ /* 0x000fca00078e00ff */
[----:B------:R-:W-:-:S07]  /*6980*/  LOP3.LUT R0, R5, R0, R6, 0xfe, !PT ;  /* 0x0000000005007212 */ /* 0x000fce00078efe06 */
.L_x_3133:
[----:B------:R-:W-:Y:S05]  /*6990*/  BSYNC B0 ;  /* 0x0000000000007941 */ /* 0x000fea0003800000 */
.L_x_3132:
[----:B------:R-:W-:-:S04]  /*69a0*/  FMUL.FTZ R0, R0, 1 ;  /* 0x3f80000000007820 */ /* 0x000fc80000410000 */
[----:B------:R0:W3:Y:S01]  /*69b0*/  F2F.F64.F32 R16, R0 ;  /* 0x0000000000107310 */ /* 0x0000e20000201800 */
[----:B------:R-:W-:Y:S05]  /*69c0*/  BRA `(.L_x_3113) ;  /* 0x0000000000a47947 */ /* 0x000fea0003800000 */
.L_x_3125:
        /* <DEDUP_REMOVED lines=14> */
.L_x_3139:
[----:B------:R-:W-:Y:S05]  /*6ab0*/  BSYNC B0 ;  /* 0x0000000000007941 */ /* 0x000fea0003800000 */
.L_x_3138:
[----:B------:R-:W-:-:S04]  /*6ac0*/  FMUL.FTZ R0, R0, 1 ;  /* 0x3f80000000007820 */ /* 0x000fc80000410000 */
[----:B------:R0:W3:Y:S01]  /*6ad0*/  F2F.F64.F32 R16, R0 ;  /* 0x0000000000107310 */ /* 0x0000e20000201800 */
[----:B------:R-:W-:Y:S05]  /*6ae0*/  BRA `(.L_x_3113) ;  /* 0x00000000005c7947 */ /* 0x000fea0003800000 */
.L_x_3112:
        /* <DEDUP_REMOVED lines=16> */
.L_x_3140:
[----:B------:R-:W-:Y:S01]  /*6bf0*/  CS2R R16, SRZ ;  /* 0x0000000000107805 */ /* 0x000fe2000001ff00 */
[----:B------:R-:W-:Y:S06]  /*6c00*/  BRA `(.L_x_3113) ;  /* 0x0000000000147947 */ /* 0x000fec0003800000 */
.L_x_3137:
[----:B------:R-:W3:Y:S02]  /*6c10*/  LDG.E.64 R16, desc[UR36][R4.64] ;  /* 0x0000002404107981 */ /* 0x000ee4000c1e1b00 */
[----:B---3--:R-:W0:Y:S01]  /*6c20*/  I2F.F64.U64 R16, R16 ;  /* 0x0000001000107312 */ /* 0x008e220000301800 */
[----:B------:R-:W-:Y:S05]  /*6c30*/  BRA `(.L_x_3113) ;  /* 0x0000000000087947 */ /* 0x000fea0003800000 */
.L_x_3136:
[----:B------:R-:W3:Y:S02]  /*6c40*/  LDG.E R4, desc[UR36][R4.64] ;  /* 0x0000002404047981 */ /* 0x000ee4000c1e1900 */
[----:B---3--:R0:W3:Y:S02]  /*6c50*/  I2F.F64.U32 R16, R4 ;  /* 0x0000000400107312 */ /* 0x0080e40000201800 */
.L_x_3113:
        /* <DEDUP_REMOVED lines=20> */
.L_x_3144:
[----:B------:R-:W2:Y:S02]  /*6da0*/  LDG.E.U8 R4, desc[UR36][R4.64] ;  /* 0x0000002404047981 */ /* 0x000ea4000c1e1100 */
[----:B--2---:R0:W1:Y:S01]  /*6db0*/  I2F.F64.U16 R24, R4 ;  /* 0x0000000400187312 */ /* 0x0040620000101800 */
[----:B------:R-:W-:Y:S05]  /*6dc0*/  BRA `(.L_x_3107) ;  /* 0x0000000c006c7947 */ /* 0x000fea0003800000 */
.L_x_3143:
        /* <DEDUP_REMOVED lines=9> */
.L_x_3147:
[----:B------:R-:W2:Y:S02]  /*6e60*/  LDG.E R4, desc[UR36][R4.64] ;  /* 0x0000002404047981 */ /* 0x000ea4000c1e1900 */
[----:B--2---:R0:W1:Y:S01]  /*6e70*/  I2F.F64 R24, R4 ;  /* 0x0000000400187312 */ /* 0x0040620000201c00 */
[----:B------:R-:W-:Y:S05]  /*6e80*/  BRA `(.L_x_3107) ;  /* 0x0000000c003c7947 */ /* 0x000fea0003800000 */
.L_x_3146:
[----:B------:R-:W2:Y:S02]  /*6e90*/  LDG.E.U16 R4, desc[UR36][R4.64] ;  /* 0x0000002404047981 */ /* 0x000ea4000c1e1500 */
[----:B--2---:R0:W1:Y:S01]  /*6ea0*/  I2F.F64.S16 R24, R4 ;  /* 0x0000000400187312 */ /* 0x0040620000101c00 */
[----:B------:R-:W-:Y:S05]  /*6eb0*/  BRA `(.L_x_3107) ;  /* 0x0000000c00307947 */ /* 0x000fea0003800000 */
.L_x_3142:
        /* <DEDUP_REMOVED lines=10> */
.L_x_3149:
[----:B------:R-:W2:Y:S02]  /*6f60*/  LDG.E.U16 R0, desc[UR36][R4.64] ;  /* 0x0000002404007981 */ /* 0x000ea4000c1e1500 */
[----:B--2---:R-:W-:-:S05]  /*6f70*/  HADD2.F32 R0, -RZ, R0.H0_H0 ;  /* 0x20000000ff007230 */ /* 0x004fca0000004100 */
[----:B------:R-:W-:-:S04]  /*6f80*/  FMUL.FTZ R0, R0, 1 ;  /* 0x3f80000000007820 */ /* 0x000fc80000410000 */
[----:B------:R0:W1:Y:S01]  /*6f90*/  F2F.F64.F32 R24, R0 ;  /* 0x0000000000187310 */ /* 0x0000620000201800 */
[----:B------:R-:W-:Y:S05]  /*6fa0*/  BRA `(.L_x_3107) ;  /* 0x0000000800f47947 */ /* 0x000fea0003800000 */
.L_x_3148:
        /* <DEDUP_REMOVED lines=10> */
.L_x_3151:
[----:B------:R-:W2:Y:S02]  /*7050*/  LDG.E.U16 R4, desc[UR36][R4.64] ;  /* 0x0000002404047981 */ /* 0x000ea4000c1e1500 */
[----:B--2---:R-:W-:-:S05]  /*7060*/  HADD2.F32 R0, -RZ, R4.H0_H0 ;  /* 0x20000004ff007230 */ /* 0x004fca0000004100 */
[----:B------:R-:W-:-:S04]  /*7070*/  FMUL.FTZ R0, R0, 1 ;  /* 0x3f80000000007820 */ /* 0x000fc80000410000 */
[----:B------:R0:W1:Y:S01]  /*7080*/  F2F.F64.F32 R24, R0 ;  /* 0x0000000000187310 */ /* 0x0000620000201800 */
[----:B------:R-:W-:Y:S05]  /*7090*/  BRA `(.L_x_3107) ;  /* 0x0000000800b87947 */ /* 0x000fea0003800000 */
.L_x_3150:
[----:B------:R0:W5:Y:S01]  /*70a0*/  LDG.E.64 R24, desc[UR36][R4.64] ;  /* 0x0000002404187981 */ /* 0x000162000c1e1b00 */
[----:B------:R-:W-:Y:S05]  /*70b0*/  BRA `(.L_x_3107) ;  /* 0x0000000800b07947 */ /* 0x000fea0003800000 */
.L_x_3141:
        /* <DEDUP_REMOVED lines=13> */
.L_x_3154:
[----:B------:R0:W5:Y:S01]  /*7190*/  LDG.E.64 R24, desc[UR36][R4.64] ;  /* 0x0000002404187981 */ /* 0x000162000c1e1b00 */
[----:B------:R-:W-:Y:S05]  /*71a0*/  BRA `(.L_x_3107) ;  /* 0x0000000800747947 */ /* 0x000fea0003800000 */
.L_x_3153:
        /* <DEDUP_REMOVED lines=28> */
.L_x_3156:
        /* <DEDUP_REMOVED lines=15> */
.L_x_3155:
[----:B------:R-:W2:Y:S02]  /*7460*/  LDG.E.U16 R0, desc[UR36][R4.64] ;  /* 0x0000002404007981 */ /* 0x000ea4000c1e1500 */
[----:B--2---:R-:W-:-:S04]  /*7470*/  IMAD.U32 R0, R0, 0x10000, RZ ;  /* 0x0001000000007824 */ /* 0x004fc800078e00ff */
[----:B------:R-:W-:-:S04]  /*7480*/  FMUL.FTZ R0, R0, 1 ;  /* 0x3f80000000007820 */ /* 0x000fc80000410000 */
[----:B------:R0:W1:Y:S01]  /*7490*/  F2F.F64.F32 R24, R0 ;  /* 0x0000000000187310 */ /* 0x0000620000201800 */
[----:B------:R-:W-:Y:S05]  /*74a0*/  BRA `(.L_x_3107) ;  /* 0x0000000400b47947 */ /* 0x000fea0003800000 */
.L_x_3152:
        /* <DEDUP_REMOVED lines=11> */
.L_x_3159:
        /* <DEDUP_REMOVED lines=21> */
.L_x_3163:
[----:B------:R-:W-:Y:S05]  /*76b0*/  BSYNC B1 ;  /* 0x0000000000017941 */ /* 0x000fea0003800000 */
.L_x_3162:
[----:B------:R-:W-:Y:S01]  /*76c0*/  LEA R5, R0, 0x3b800000, 0x17 ;  /* 0x3b80000000057811 */ /* 0x000fe200078eb8ff */
[----:B------:R-:W-:-:S05]  /*76d0*/  IMAD.SHL.U32 R0, R3, 0x100000, RZ ;  /* 0x0010000003007824 */ /* 0x000fca00078e00ff */
[----:B------:R-:W-:-:S07]  /*76e0*/  LOP3.LUT R0, R5, R0, R6, 0xfe, !PT ;  /* 0x0000000005007212 */ /* 0x000fce00078efe06 */
.L_x_3161:
[----:B------:R-:W-:Y:S05]  /*76f0*/  BSYNC B0 ;  /* 0x0000000000007941 */ /* 0x000fea0003800000 */
.L_x_3160:
[----:B------:R-:W-:-:S04]  /*7700*/  FMUL.FTZ R0, R0, 1 ;  /* 0x3f80000000007820 */ /* 0x000fc80000410000 */
[----:B------:R0:W1:Y:S01]  /*7710*/  F2F.F64.F32 R24, R0 ;  /* 0x0000000000187310 */ /* 0x0000620000201800 */
[----:B------:R-:W-:Y:S05]  /*7720*/  BRA `(.L_x_3107) ;  /* 0x0000000400147947 */ /* 0x000fea0003800000 */
.L_x_3158:
        /* <DEDUP_REMOVED lines=21> */
.L_x_3167:
[----:B------:R-:W-:Y:S05]  /*7880*/  BSYNC B1 ;  /* 0x0000000000017941 */ /* 0x000fea0003800000 */
.L_x_3166:
[----:B------:R-:W-:Y:S01]  /*7890*/  LEA R5, R0, 0x37800000, 0x17 ;  /* 0x3780000000057811 */ /* 0x000fe200078eb8ff */
[----:B------:R-:W-:-:S05]  /*78a0*/  IMAD.SHL.U32 R0, R3, 0x200000, RZ ;  /* 0x0020000003007824 */ /* 0x000fca00078e00ff */
[----:B------:R-:W-:-:S07]  /*78b0*/  LOP3.LUT R0, R5, R0, R6, 0xfe, !PT ;  /* 0x0000000005007212 */ /* 0x000fce00078efe06 */
.L_x_3165:
[----:B------:R-:W-:Y:S05]  /*78c0*/  BSYNC B0 ;  /* 0x0000000000007941 */ /* 0x000fea0003800000 */
.L_x_3164:
[----:B------:R-:W-:-:S04]  /*78d0*/  FMUL.FTZ R0, R0, 1 ;  /* 0x3f80000000007820 */ /* 0x000fc80000410000 */
[----:B------:R0:W1:Y:S01]  /*78e0*/  F2F.F64.F32 R24, R0 ;  /* 0x0000000000187310 */ /* 0x0000620000201800 */
[----:B------:R-:W-:Y:S05]  /*78f0*/  BRA `(.L_x_3107) ;  /* 0x0000000000a07947 */ /* 0x000fea0003800000 */
.L_x_3157:
        /* <DEDUP_REMOVED lines=14> */
.L_x_3171:
[----:B------:R-:W-:Y:S05]  /*79e0*/  BSYNC B0 ;  /* 0x0000000000007941 */ /* 0x000fea0003800000 */
.L_x_3170:
[----:B------:R-:W-:-:S04]  /*79f0*/  FMUL.FTZ R0, R0, 1 ;  /* 0x3f80000000007820 */ /* 0x000fc80000410000 */
[----:B------:R0:W1:Y:S01]  /*7a00*/  F2F.F64.F32 R24, R0 ;  /* 0x0000000000187310 */ /* 0x0000620000201800 */
[----:B------:R-:W-:Y:S05]  /*7a10*/  BRA `(.L_x_3107) ;  /* 0x0000000000587947 */ /* 0x000fea0003800000 */
.L_x_3145:
        /* <DEDUP_REMOVED lines=16> */
.L_x_3172:
[----:B------:R-:W-:Y:S05]  /*7b20*/  BRA `(.L_x_3107) ;  /* 0x0000000000147947 */ /* 0x000fea0003800000 */
.L_x_3169:
[----:B------:R-:W2:Y:S02]  /*7b30*/  LDG.E.64 R24, desc[UR36][R4.64] ;  /* 0x0000002404187981 */ /* 0x000ea4000c1e1b00 */
[----:B--2---:R-:W0:Y:S01]  /*7b40*/  I2F.F64.U64 R24, R24 ;  /* 0x0000001800187312 */ /* 0x004e220000301800 */
[----:B------:R-:W-:Y:S05]  /*7b50*/  BRA `(.L_x_3107) ;  /* 0x0000000000087947 */ /* 0x000fea0003800000 */
.L_x_3168:
[----:B------:R-:W2:Y:S02]  /*7b60*/  LDG.E R4, desc[UR36][R4.64] ;  /* 0x0000002404047981 */ /* 0x000ea4000c1e1900 */
[----:B--2---:R0:W1:Y:S02]  /*7b70*/  I2F.F64.U32 R24, R4 ;  /* 0x0000000400187312 */ /* 0x0040640000201800 */
.L_x_3107:
[----:B------:R-:W-:Y:S05]  /*7b80*/  BSYNC B6 ;  /* 0x0000000000067941 */ /* 0x000fea0003800000 */
.L_x_3106:
[----:B------:R-:W2:Y:S01]  /*7b90*/  S2R R23, SR_TID.X ;  /* 0x0000000000177919 */ /* 0x000ea20000002100 */
[----:B------:R-:W-:Y:S01]  /*7ba0*/  ULDC.64 UR4, c[0x0][0x218] ;  /* 0x0000860000047ab9 */ /* 0x000fe20000000a00 */
[----:B----45:R-:W-:Y:S01]  /*7bb0*/  DSETP.GT.AND P2, PT, R32, RZ, PT ;  /* 0x000000ff2000722a */ /* 0x030fe20003f44000 */
[----:B------:R-:W-:Y:S01]  /*7bc0*/  BSSY B6, `(.L_x_3173) ;  /* 0x000012d000067945 */ /* 0x000fe20003800000 */
[----:B01----:R-:W-:Y:S01]  /*7bd0*/  DMUL R6, R28, UR4 ;  /* 0x000000041c067c28 */ /* 0x003fe20008000000 */
[----:B------:R-:W0:Y:S01]  /*7be0*/  LDC.U8 R32, c[0x0][0x250] ;  /* 0x00009400ff207b82 */ /* 0x000e220000000000 */
[----:B---3--:R-:W-:Y:S02]  /*7bf0*/  DMUL R10, R18, UR4 ;  /* 0x00000004120a7c28 */ /* 0x008fe40008000000 */
[----:B------:R-:W-:Y:S02]  /*7c00*/  DSETP.GT.AND P1, PT, R30, RZ, PT ;  /* 0x000000ff1e00722a */ /* 0x000fe40003f24000 */
[----:B------:R-:W-:-:S02]  /*7c10*/  DMUL R4, R24, UR4 ;  /* 0x0000000418047c28 */ /* 0x000fc40008000000 */
[----:B--2---:R-:W-:Y:S02]  /*7c20*/  DMUL R8, R26, UR4 ;  /* 0x000000041a087c28 */ /* 0x004fe40008000000 */
[----:B------:R-:W-:Y:S01]  /*7c30*/  FSEL R0, R28, R6, P2 ;  /* 0x000000061c007208 */ /* 0x000fe20001000000 */
[----:B------:R-:W-:Y:S01]  /*7c40*/  DSETP.GT.AND P0, PT, R16, RZ, PT ;  /* 0x000000ff1000722a */ /* 0x000fe20003f04000 */
[----:B------:R-:W-:Y:S01]  /*7c50*/  FSEL R7, R29, R7, P2 ;  /* 0x000000071d077208 */ /* 0x000fe20001000000 */
[----:B------:R-:W-:Y:S01]  /*7c60*/  DSETP.GT.AND P3, PT, R36, RZ, PT ;  /* 0x000000ff2400722a */ /* 0x000fe20003f64000 */
[----:B------:R-:W-:Y:S02]  /*7c70*/  FSEL R3, R18, R10, P1 ;  /* 0x0000000a12037208 */ /* 0x000fe40000800000 */
[----:B------:R-:W-:Y:S02]  /*7c80*/  FSEL R10, R19, R11, P1 ;  /* 0x0000000b130a7208 */ /* 0x000fe40000800000 */
[----:B------:R-:W-:Y:S01]  /*7c90*/  FSEL R16, R24, R4, P0 ;  /* 0x0000000418107208 */ /* 0x000fe20000000000 */
[----:B------:R-:W-:Y:S01]  /*7ca0*/  IMAD.MOV.U32 R4, RZ, RZ, R0 ;  /* 0x000000ffff047224 */ /* 0x000fe200078e0000 */
[----:B------:R-:W-:Y:S01]  /*7cb0*/  FSEL R17, R25, R5, P0 ;  /* 0x0000000519117208 */ /* 0x000fe20000000000 */
[----:B------:R-:W-:Y:S01]  /*7cc0*/  IMAD.MOV.U32 R5, RZ, RZ, R7 ;  /* 0x000000ffff057224 */ /* 0x000fe200078e0007 */
[----:B------:R-:W-:Y:S01]  /*7cd0*/  FSEL R28, R26, R8, P3 ;  /* 0x000000081a1c7208 */ /* 0x000fe20001800000 */
[----:B------:R-:W-:Y:S01]  /*7ce0*/  IMAD.MOV.U32 R24, RZ, RZ, R3 ;  /* 0x000000ffff187224 */ /* 0x000fe200078e0003 */
[----:B------:R-:W-:Y:S01]  /*7cf0*/  FSEL R29, R27, R9, P3 ;  /* 0x000000091b1d7208 */ /* 0x000fe20001800000 */
[----:B------:R-:W-:Y:S01]  /*7d00*/  IMAD.MOV.U32 R25, RZ, RZ, R10 ;  /* 0x000000ffff197224 */ /* 0x000fe200078e000a */
[----:B------:R-:W-:-:S13]  /*7d10*/  ISETP.GE.AND P2, PT, R23, R2, PT ;  /* 0x000000021700720c */ /* 0x000fda0003f46270 */
[----:B------:R-:W-:Y:S05]  /*7d20*/  @P2 BRA `(.L_x_3174) ;  /* 0x0000001000582947 */ /* 0x000fea0003800000 */
[----:B------:R-:W1:Y:S01]  /*7d30*/  LDC.64 R8, c[0x0][0x228] ;  /* 0x00008a00ff087b82 */ /* 0x000e620000000a00 */
[----:B------:R-:W-:Y:S01]  /*7d40*/  IMAD R0, R22, 0x200, R23 ;  /* 0x0000020016007824 */ /* 0x000fe200078e0217 */
[----:B0-----:R-:W-:Y:S01]  /*7d50*/  PRMT R6, R32, 0x9910, RZ ;  /* 0x0000991020067816 */ /* 0x001fe200000000ff */
[----:B------:R-:W-:Y:S01]  /*7d60*/  ULDC UR4, c[0x0][0x254] ;  /* 0x0000950000047ab9 */ /* 0x000fe20000000800 */
[----:B------:R-:W-:Y:S02]  /*7d70*/  VIADD R23, R23, 0x80 ;  /* 0x0000008017177836 */ /* 0x000fe40000000000 */
[----:B------:R-:W-:Y:S02]  /*7d80*/  IMAD R3, R0, UR4, RZ ;  /* 0x0000000400037c24 */ /* 0x000fe4000f8e02ff */
[----:B------:R-:W-:-:S05]  /*7d90*/  IMAD.MOV.U32 R0, RZ, RZ, R6 ;  /* 0x000000ffff007224 */ /* 0x000fca00078e0006 */
[----:B------:R-:W-:Y:S02]  /*7da0*/  ISETP.GT.AND P0, PT, R0, 0x9, PT ;  /* 0x000000090000780c */ /* 0x000fe40003f04270 */
[----:B-1----:R-:W-:-:S05]  /*7db0*/  IADD3 R8, P1, R3, R8, RZ ;  /* 0x0000000803087210 */ /* 0x002fca0007f3e0ff */
        /* <DEDUP_REMOVED lines=13> */
.L_x_3178:
[----:B------:R-:W0:Y:S02]  /*7e90*/  F2I.S64.F64.TRUNC R4, R4 ;  /* 0x0000000400047311 */ /* 0x000e24000030d900 */
[----:B0-----:R-:W-:-:S05]  /*7ea0*/  IMAD.MOV.U32 R3, RZ, RZ, R4 ;  /* 0x000000ffff037224 */ /* 0x001fca00078e0004 */
[----:B------:R0:W-:Y:S01]  /*7eb0*/  STG.E.U8 desc[UR36][R8.64], R3 ;  /* 0x0000000308007986 */ /* 0x0001e2000c101124 */
[----:B------:R-:W-:Y:S05]  /*7ec0*/  BRA `(.L_x_3174) ;  /* 0x0000000c00f07947 */ /* 0x000fea0003800000 */
.L_x_3177:
        /* <DEDUP_REMOVED lines=9> */
.L_x_3181:
[----:B------:R-:W0:Y:S02]  /*7f60*/  F2I.F64.TRUNC R5, R4 ;  /* 0x0000000400057311 */ /* 0x000e24000030d100 */
[----:B0-----:R0:W-:Y:S01]  /*7f70*/  STG.E desc[UR36][R8.64], R5 ;  /* 0x0000000508007986 */ /* 0x0011e2000c101924 */
[----:B------:R-:W-:Y:S05]  /*7f80*/  BRA `(.L_x_3174) ;  /* 0x0000000c00c07947 */ /* 0x000fea0003800000 */
.L_x_3180:
[----:B------:R-:W0:Y:S02]  /*7f90*/  F2I.F64.TRUNC R5, R4 ;  /* 0x0000000400057311 */ /* 0x000e24000030d100 */
[----:B0-----:R0:W-:Y:S01]  /*7fa0*/  STG.E.U16 desc[UR36][R8.64], R5 ;  /* 0x0000000508007986 */ /* 0x0011e2000c101524 */
[----:B------:R-:W-:Y:S05]  /*7fb0*/  BRA `(.L_x_3174) ;  /* 0x0000000c00b47947 */ /* 0x000fea0003800000 */
.L_x_3176:
        /* <DEDUP_REMOVED lines=13> */
.L_x_3183:
        /* <DEDUP_REMOVED lines=8> */
.L_x_3182:
        /* <DEDUP_REMOVED lines=14> */
.L_x_3185:
        /* <DEDUP_REMOVED lines=9> */
.L_x_3184:
[----:B------:R0:W-:Y:S01]  /*8280*/  STG.E.64 desc[UR36][R8.64], R4 ;  /* 0x0000000408007986 */ /* 0x0001e2000c101b24 */
[----:B------:R-:W-:Y:S05]  /*8290*/  BRA `(.L_x_3174) ;  /* 0x0000000800fc7947 */ /* 0x000fea0003800000 */
.L_x_3175:
        /* <DEDUP_REMOVED lines=12> */
.L_x_3188:
[----:B------:R-:W-:-:S05]  /*8360*/  CS2R R6, SRZ ;  /* 0x0000000000067805 */ /* 0x000fca000001ff00 */
[----:B------:R0:W-:Y:S01]  /*8370*/  STG.E.128 desc[UR36][R8.64], R4 ;  /* 0x0000000408007986 */ /* 0x0001e2000c101d24 */
[----:B------:R-:W-:Y:S05]  /*8380*/  BRA `(.L_x_3174) ;  /* 0x0000000800c07947 */ /* 0x000fea0003800000 */
.L_x_3187:
        /* <DEDUP_REMOVED lines=25> */
.L_x_3192:
[----:B------:R-:W-:Y:S05]  /*8520*/  BSYNC B0 ;  /* 0x0000000000007941 */ /* 0x000fea0003800000 */
.L_x_3191:
[----:B------:R-:W-:-:S05]  /*8530*/  LOP3.LUT R7, R0, R7, RZ, 0xfc, !PT ;  /* 0x0000000700077212 */ /* 0x000fca00078efcff */
[----:B------:R0:W-:Y:S01]  /*8540*/  STG.E.U8 desc[UR36][R8.64], R7 ;  /* 0x0000000708007986 */ /* 0x0001e2000c101124 */
[----:B------:R-:W-:Y:S05]  /*8550*/  BRA `(.L_x_3174) ;  /* 0x00000008004c7947 */ /* 0x000fea0003800000 */
.L_x_3190:
        /* <DEDUP_REMOVED lines=17> */
.L_x_3194:
[----:B------:R-:W-:Y:S01]  /*8670*/  IMAD.MOV.U32 R0, RZ, RZ, 0x7f ;  /* 0x0000007fff007424 */ /* 0x000fe200078e00ff */
[----:B------:R-:W-:-:S04]  /*8680*/  ISETP.GT.U32.AND P0, PT, R3, 0x7f800000, PT ;  /* 0x7f8000000300780c */ /* 0x000fc80003f04070 */
[----:B------:R-:W-:-:S09]  /*8690*/  SEL R0, R0, 0x7c, P0 ;  /* 0x0000007c00007807 */ /* 0x000fd20000000000 */
.L_x_3195:
[----:B------:R-:W-:Y:S05]  /*86a0*/  BSYNC B0 ;  /* 0x0000000000007941 */ /* 0x000fea0003800000 */
.L_x_3193:
[----:B------:R-:W-:-:S04]  /*86b0*/  LOP3.LUT R3, R7, 0x80000000, RZ, 0xc0, !PT ;  /* 0x8000000007037812 */ /* 0x000fc800078ec0ff */
[----:B------:R-:W-:-:S04]  /*86c0*/  SHF.R.U32.HI R3, RZ, 0x18, R3 ;  /* 0x00000018ff037819 */ /* 0x000fc80000011603 */
[----:B------:R-:W-:-:S05]  /*86d0*/  LOP3.LUT R3, R0, R3, RZ, 0xfc, !PT ;  /* 0x0000000300037212 */ /* 0x000fca00078efcff */
[----:B------:R0:W-:Y:S01]  /*86e0*/  STG.E.U8 desc[UR36][R8.64], R3 ;  /* 0x0000000308007986 */ /* 0x0001e2000c101124 */
[----:B------:R-:W-:Y:S05]  /*86f0*/  BRA `(.L_x_3174) ;  /* 0x0000000400e47947 */ /* 0x000fea0003800000 */
.L_x_3189:
        /* <DEDUP_REMOVED lines=8> */
.L_x_3186:
        /* <DEDUP_REMOVED lines=11> */
.L_x_3198:
        /* <DEDUP_REMOVED lines=21> */
.L_x_3201:
[----:B------:R-:W-:-:S04]  /*8980*/  LOP3.LUT R0, R7, 0x80000000, RZ, 0xc0, !PT ;  /* 0x8000000007007812 */ /* 0x000fc800078ec0ff */
[----:B------:R-:W-:-:S04]  /*8990*/  SHF.R.U32.HI R0, RZ, 0x18, R0 ;  /* 0x00000018ff007819 */ /* 0x000fc80000011600 */
[----:B------:R-:W-:-:S07]  /*89a0*/  LOP3.LUT R0, R3, R0, RZ, 0xfc, !PT ;  /* 0x0000000003007212 */ /* 0x000fce00078efcff */
.L_x_3200:
[----:B------:R-:W-:Y:S05]  /*89b0*/  BSYNC B0 ;  /* 0x0000000000007941 */ /* 0x000fea0003800000 */
.L_x_3199:
[----:B------:R0:W-:Y:S01]  /*89c0*/  STG.E.U8 desc[UR36][R8.64], R0 ;  /* 0x0000000008007986 */ /* 0x0001e2000c101124 */
[----:B------:R-:W-:Y:S05]  /*89d0*/  BRA `(.L_x_3174) ;  /* 0x00000004002c7947 */ /* 0x000fea0003800000 */
.L_x_3197:
        /* <DEDUP_REMOVED lines=21> */
.L_x_3204:
[----:B------:R-:W-:-:S04]  /*8b30*/  LOP3.LUT R0, R7, 0x80000000, RZ, 0xc0, !PT ;  /* 0x8000000007007812 */ /* 0x000fc800078ec0ff */
[----:B------:R-:W-:-:S04]  /*8b40*/  SHF.R.U32.HI R0, RZ, 0x18, R0 ;  /* 0x00000018ff007819 */ /* 0x000fc80000011600 */
[----:B------:R-:W-:-:S07]  /*8b50*/  LOP3.LUT R0, R3, R0, RZ, 0xfc, !PT ;  /* 0x0000000003007212 */ /* 0x000fce00078efcff */
.L_x_3203:
[----:B------:R-:W-:Y:S05]  /*8b60*/  BSYNC B0 ;  /* 0x0000000000007941 */ /* 0x000fea0003800000 */
.L_x_3202:
[----:B------:R0:W-:Y:S01]  /*8b70*/  STG.E.U8 desc[UR36][R8.64], R0 ;  /* 0x0000000008007986 */ /* 0x0001e2000c101124 */
[----:B------:R-:W-:Y:S05]  /*8b80*/  BRA `(.L_x_3174) ;  /* 0x0000000000c07947 */ /* 0x000fea0003800000 */
.L_x_3196:
        /* <DEDUP_REMOVED lines=26> */
.L_x_3179:
        /* <DEDUP_REMOVED lines=16> */
.L_x_3207:
[----:B------:R-:W-:Y:S05]  /*8e30*/  BRA `(.L_x_3174) ;  /* 0x0000000000147947 */ /* 0x000fea0003800000 */
.L_x_3206:
[----:B------:R-:W0:Y:S02]  /*8e40*/  F2I.U64.F64.TRUNC R4, R4 ;  /* 0x0000000400047311 */ /* 0x000e24000030d800 */
[----:B0-----:R0:W-:Y:S01]  /*8e50*/  STG.E.64 desc[UR36][R8.64], R4 ;  /* 0x0000000408007986 */ /* 0x0011e2000c101b24 */
[----:B------:R-:W-:Y:S05]  /*8e60*/  BRA `(.L_x_3174) ;  /* 0x0000000000087947 */ /* 0x000fea0003800000 */
.L_x_3205:
[----:B------:R-:W0:Y:S02]  /*8e70*/  F2I.U32.F64.TRUNC R5, R4 ;  /* 0x0000000400057311 */ /* 0x000e24000030d000 */
[----:B0-----:R0:W-:Y:S02]  /*8e80*/  STG.E desc[UR36][R8.64], R5 ;  /* 0x0000000508007986 */ /* 0x0011e4000c101924 */
.L_x_3174:
[----:B------:R-:W-:Y:S05]  /*8e90*/  BSYNC B6 ;  /* 0x0000000000067941 */ /* 0x000fea0003800000 */
.L_x_3173:
[----:B------:R-:W-:Y:S01]  /*8ea0*/  ISETP.GE.AND P0, PT, R23, R2, PT ;  /* 0x000000021700720c */ /* 0x000fe20003f06270 */
[----:B------:R-:W-:-:S12]  /*8eb0*/  BSSY B6, `(.L_x_3208) ;  /* 0x0000230000067945 */ /* 0x000fd80003800000 */
[----:B------:R-:W-:Y:S05]  /*8ec0*/  @P0 BRA `(.L_x_3209) ;  /* 0x0000002000b80947 */ /* 0x000fea0003800000 */
[----:B0-----:R-:W0:Y:S01]  /*8ed0*/  LDC.64 R4, c[0x0][0x228] ;  /* 0x00008a00ff047b82 */ /* 0x001e220000000a00 */
[----:B-1----:R-:W-:Y:S01]  /*8ee0*/  IMAD R0, R22, 0x200, R23 ;  /* 0x0000020016007824 */ /* 0x002fe200078e0217 */
[----:B---3--:R-:W-:Y:S01]  /*8ef0*/  PRMT R6, R32, 0x9910, RZ ;  /* 0x0000991020067816 */ /* 0x008fe200000000ff */
[----:B------:R-:W-:Y:S02]  /*8f00*/  ULDC UR4, c[0x0][0x254] ;  /* 0x0000950000047ab9 */ /* 0x000fe40000000800 */
[----:B--2-4-:R-:W-:Y:S02]  /*8f10*/  IMAD R3, R0, UR4, RZ ;  /* 0x0000000400037c24 */ /* 0x014fe4000f8e02ff */
        /* <DEDUP_REMOVED lines=16> */
.L_x_3213:
[----:B------:R-:W0:Y:S02]  /*9020*/  F2I.S64.F64.TRUNC R28, R28 ;  /* 0x0000001c001c7311 */ /* 0x000e24000030d900 */
[----:B0-----:R-:W-:-:S05]  /*9030*/  IMAD.MOV.U32 R3, RZ, RZ, R28 ;  /* 0x000000ffff037224 */ /* 0x001fca00078e001c */
[----:B------:R0:W-:Y:S01]  /*9040*/  STG.E.U8 desc[UR36][R4.64], R3 ;  /* 0x0000000304007986 */ /* 0x0001e2000c101124 */
[----:B------:R-:W-:Y:S05]  /*9050*/  BRA `(.L_x_3215) ;  /* 0x0000000c00f07947 */ /* 0x000fea0003800000 */
.L_x_3212:
        /* <DEDUP_REMOVED lines=9> */
.L_x_3217:
[----:B------:R-:W0:Y:S02]  /*90f0*/  F2I.F64.TRUNC R29, R28 ;  /* 0x0000001c001d7311 */ /* 0x000e24000030d100 */
[----:B0-----:R0:W-:Y:S01]  /*9100*/  STG.E desc[UR36][R4.64], R29 ;  /* 0x0000001d04007986 */ /* 0x0011e2000c101924 */
[----:B------:R-:W-:Y:S05]  /*9110*/  BRA `(.L_x_3215) ;  /* 0x0000000c00c07947 */ /* 0x000fea0003800000 */
.L_x_3216:
[----:B------:R-:W0:Y:S02]  /*9120*/  F2I.F64.TRUNC R29, R28 ;  /* 0x0000001c001d7311 */ /* 0x000e24000030d100 */
[----:B0-----:R0:W-:Y:S01]  /*9130*/  STG.E.U16 desc[UR36][R4.64], R29 ;  /* 0x0000001d04007986 */ /* 0x0011e2000c101524 */
[----:B------:R-:W-:Y:S05]  /*9140*/  BRA `(.L_x_3215) ;  /* 0x0000000c00b47947 */ /* 0x000fea0003800000 */
.L_x_3211:
        /* <DEDUP_REMOVED lines=13> */
.L_x_3219:
        /* <DEDUP_REMOVED lines=8> */
.L_x_3218:
        /* <DEDUP_REMOVED lines=14> */
.L_x_3221:
        /* <DEDUP_REMOVED lines=9> */
.L_x_3220:
[----:B------:R4:W-:Y:S01]  /*9410*/  STG.E.64 desc[UR36][R4.64], R28 ;  /* 0x0000001c04007986 */ /* 0x0009e2000c101b24 */
[----:B------:R-:W-:Y:S05]  /*9420*/  BRA `(.L_x_3215) ;  /* 0x0000000800fc7947 */ /* 0x000fea0003800000 */
.L_x_3210:
        /* <DEDUP_REMOVED lines=12> */
.L_x_3224:
[----:B------:R-:W-:-:S05]  /*94f0*/  CS2R R30, SRZ ;  /* 0x00000000001e7805 */ /* 0x000fca000001ff00 */
[----:B------:R0:W-:Y:S01]  /*9500*/  STG.E.128 desc[UR36][R4.64], R28 ;  /* 0x0000001c04007986 */ /* 0x0001e2000c101d24 */
[----:B------:R-:W-:Y:S05]  /*9510*/  BRA `(.L_x_3215) ;  /* 0x0000000800c07947 */ /* 0x000fea0003800000 */
.L_x_3223:
        /* <DEDUP_REMOVED lines=25> */
.L_x_3228:
[----:B------:R-:W-:Y:S05]  /*96b0*/  BSYNC B0 ;  /* 0x0000000000007941 */ /* 0x000fea0003800000 */
.L_x_3227:
[----:B------:R-:W-:-:S05]  /*96c0*/  LOP3.LUT R7, R0, R7, RZ, 0xfc, !PT ;  /* 0x0000000700077212 */ /* 0x000fca00078efcff */
[----:B------:R0:W-:Y:S01]  /*96d0*/  STG.E.U8 desc[UR36][R4.64], R7 ;  /* 0x0000000704007986 */ /* 0x0001e2000c101124 */
[----:B------:R-:W-:Y:S05]  /*96e0*/  BRA `(.L_x_3215) ;  /* 0x00000008004c7947 */ /* 0x000fea0003800000 */
.L_x_3226:
        /* <DEDUP_REMOVED lines=17> */
.L_x_3230:
[----:B------:R-:W-:Y:S01]  /*9800*/  IMAD.MOV.U32 R0, RZ, RZ, 0x7f ;  /* 0x0000007fff007424 */ /* 0x000fe200078e00ff */
[----:B------:R-:W-:-:S04]  /*9810*/  ISETP.GT.U32.AND P0, PT, R3, 0x7f800000, PT ;  /* 0x7f8000000300780c */ /* 0x000fc80003f04070 */
[----:B------:R-:W-:-:S09]  /*9820*/  SEL R0, R0, 0x7c, P0 ;  /* 0x0000007c00007807 */ /* 0x000fd20000000000 */
.L_x_3231:
[----:B------:R-:W-:Y:S05]  /*9830*/  BSYNC B0 ;  /* 0x0000000000007941 */ /* 0x000fea0003800000 */
.L_x_3229:
[----:B------:R-:W-:-:S04]  /*9840*/  LOP3.LUT R3, R7, 0x80000000, RZ, 0xc0, !PT ;  /* 0x8000000007037812 */ /* 0x000fc800078ec0ff */
[----:B------:R-:W-:-:S04]  /*9850*/  SHF.R.U32.HI R3, RZ, 0x18, R3 ;  /* 0x00000018ff037819 */ /* 0x000fc80000011603 */
[----:B------:R-:W-:-:S05]  /*9860*/  LOP3.LUT R3, R0, R3, RZ, 0xfc, !PT ;  /* 0x0000000300037212 */ /* 0x000fca00078efcff */
[----:B------:R0:W-:Y:S01]  /*9870*/  STG.E.U8 desc[UR36][R4.64], R3 ;  /* 0x0000000304007986 */ /* 0x0001e2000c101124 */
[----:B------:R-:W-:Y:S05]  /*9880*/  BRA `(.L_x_3215) ;  /* 0x0000000400e47947 */ /* 0x000fea0003800000 */
.L_x_3225:
        /* <DEDUP_REMOVED lines=8> */
.L_x_3222:
        /* <DEDUP_REMOVED lines=11> */
.L_x_3234:
        /* <DEDUP_REMOVED lines=21> */
.L_x_3237:
[----:B------:R-:W-:-:S04]  /*9b10*/  LOP3.LUT R0, R7, 0x80000000, RZ, 0xc0, !PT ;  /* 0x8000000007007812 */ /* 0x000fc800078ec0ff */
[----:B------:R-:W-:-:S04]  /*9b20*/  SHF.R.U32.HI R0, RZ, 0x18, R0 ;  /* 0x00000018ff007819 */ /* 0x000fc80000011600 */
[----:B------:R-:W-:-:S07]  /*9b30*/  LOP3.LUT R0, R3, R0, RZ, 0xfc, !PT ;  /* 0x0000000003007212 */ /* 0x000fce00078efcff */
.L_x_3236:
[----:B------:R-:W-:Y:S05]  /*9b40*/  BSYNC B0 ;  /* 0x0000000000007941 */ /* 0x000fea0003800000 */
.L_x_3235:
[----:B------:R0:W-:Y:S01]  /*9b50*/  STG.E.U8 desc[UR36][R4.64], R0 ;  /* 0x0000000004007986 */ /* 0x0001e2000c101124 */
[----:B------:R-:W-:Y:S05]  /*9b60*/  BRA `(.L_x_3215) ;  /* 0x00000004002c7947 */ /* 0x000fea0003800000 */
.L_x_3233:
        /* <DEDUP_REMOVED lines=21> */
.L_x_3240:
[----:B------:R-:W-:-:S04]  /*9cc0*/  LOP3.LUT R0, R7, 0x80000000, RZ, 0xc0, !PT ;  /* 0x8000000007007812 */ /* 0x000fc800078ec0ff */
[----:B------:R-:W-:-:S04]  /*9cd0*/  SHF.R.U32.HI R0, RZ, 0x18, R0 ;  /* 0x00000018ff007819 */ /* 0x000fc80000011600 */
[----:B------:R-:W-:-:S07]  /*9ce0*/  LOP3.LUT R0, R3, R0, RZ, 0xfc, !PT ;  /* 0x0000000003007212 */ /* 0x000fce00078efcff */
.L_x_3239:
[----:B------:R-:W-:Y:S05]  /*9cf0*/  BSYNC B0 ;  /* 0x0000000000007941 */ /* 0x000fea0003800000 */
.L_x_3238:
[----:B------:R0:W-:Y:S01]  /*9d00*/  STG.E.U8 desc[UR36][R4.64], R0 ;  /* 0x0000000004007986 */ /* 0x0001e2000c101124 */
[----:B------:R-:W-:Y:S05]  /*9d10*/  BRA `(.L_x_3215) ;  /* 0x0000000000c07947 */ /* 0x000fea0003800000 */
.L_x_3232:
        /* <DEDUP_REMOVED lines=26> */
.L_x_3214:
        /* <DEDUP_REMOVED lines=16> */
.L_x_3243:
[----:B------:R-:W-:Y:S05]  /*9fc0*/  BRA `(.L_x_3215) ;  /* 0x0000000000147947 */ /* 0x000fea0003800000 */
.L_x_3242:
[----:B------:R-:W0:Y:S02]  /*9fd0*/  F2I.U64.F64.TRUNC R28, R28 ;  /* 0x0000001c001c7311 */ /* 0x000e24000030d800 */
[----:B0-----:R0:W-:Y:S01]  /*9fe0*/  STG.E.64 desc[UR36][R4.64], R28 ;  /* 0x0000001c04007986 */ /* 0x0011e2000c101b24 */
[----:B------:R-:W-:Y:S05]  /*9ff0*/  BRA `(.L_x_3215) ;  /* 0x0000000000087947 */ /* 0x000fea0003800000 */
.L_x_3241:
[----:B------:R-:W0:Y:S02]  /*a000*/  F2I.U32.F64.TRUNC R29, R28 ;  /* 0x0000001c001d7311 */ /* 0x000e24000030d000 */
[----:B0-----:R0:W-:Y:S02]  /*a010*/  STG.E desc[UR36][R4.64], R29 ;  /* 0x0000001d04007986 */ /* 0x0011e4000c101924 */
.L_x_3215:
        /* <DEDUP_REMOVED lines=24> */
.L_x_3247:
[----:B------:R-:W0:Y:S02]  /*a1a0*/  F2I.S64.F64.TRUNC R24, R24 ;  /* 0x0000001800187311 */ /* 0x000e24000030d900 */
[----:B0-----:R-:W-:-:S05]  /*a1b0*/  IMAD.MOV.U32 R3, RZ, RZ, R24 ;  /* 0x000000ffff037224 */ /* 0x001fca00078e0018 */
[----:B------:R0:W-:Y:S01]  /*a1c0*/  STG.E.U8 desc[UR36][R4.64], R3 ;  /* 0x0000000304007986 */ /* 0x0001e2000c101124 */
[----:B------:R-:W-:Y:S05]  /*a1d0*/  BRA `(.L_x_3249) ;  /* 0x0000000c00f07947 */ /* 0x000fea0003800000 */
.L_x_3246:
        /* <DEDUP_REMOVED lines=9> */
.L_x_3251:
[----:B------:R-:W0:Y:S02]  /*a270*/  F2I.F64.TRUNC R25, R24 ;  /* 0x0000001800197311 */ /* 0x000e24000030d100 */
[----:B0-----:R0:W-:Y:S01]  /*a280*/  STG.E desc[UR36][R4.64], R25 ;  /* 0x0000001904007986 */ /* 0x0011e2000c101924 */
[----:B------:R-:W-:Y:S05]  /*a290*/  BRA `(.L_x_3249) ;  /* 0x0000000c00c07947 */ /* 0x000fea0003800000 */
.L_x_3250:
[----:B------:R-:W0:Y:S02]  /*a2a0*/  F2I.F64.TRUNC R25, R24 ;  /* 0x0000001800197311 */ /* 0x000e24000030d100 */
[----:B0-----:R0:W-:Y:S01]  /*a2b0*/  STG.E.U16 desc[UR36][R4.64], R25 ;  /* 0x0000001904007986 */ /* 0x0011e2000c101524 */
[----:B------:R-:W-:Y:S05]  /*a2c0*/  BRA `(.L_x_3249) ;  /* 0x0000000c00b47947 */ /* 0x000fea0003800000 */
.L_x_3245:
        /* <DEDUP_REMOVED lines=13> */
.L_x_3253:
        /* <DEDUP_REMOVED lines=8> */
.L_x_3252:
        /* <DEDUP_REMOVED lines=14> */
.L_x_3255:
        /* <DEDUP_REMOVED lines=9> */
.L_x_3254:
[----:B------:R0:W-:Y:S01]  /*a590*/  STG.E.64 desc[UR36][R4.64], R24 ;  /* 0x0000001804007986 */ /* 0x0001e2000c101b24 */
[----:B------:R-:W-:Y:S05]  /*a5a0*/  BRA `(.L_x_3249) ;  /* 0x0000000800fc7947 */ /* 0x000fea0003800000 */
.L_x_3244:
        /* <DEDUP_REMOVED lines=12> */
.L_x_3258:
[----:B------:R-:W-:-:S05]  /*a670*/  CS2R R26, SRZ ;  /* 0x00000000001a7805 */ /* 0x000fca000001ff00 */
[----:B------:R0:W-:Y:S01]  /*a680*/  STG.E.128 desc[UR36][R4.64], R24 ;  /* 0x0000001804007986 */ /* 0x0001e2000c101d24 */
[----:B------:R-:W-:Y:S05]  /*a690*/  BRA `(.L_x_3249) ;  /* 0x0000000800c07947 */ /* 0x000fea0003800000 */
.L_x_3257:
        /* <DEDUP_REMOVED lines=25> */
.L_x_3262:
[----:B------:R-:W-:Y:S05]  /*a830*/  BSYNC B0 ;  /* 0x0000000000007941 */ /* 0x000fea0003800000 */
.L_x_3261:
[----:B------:R-:W-:-:S05]  /*a840*/  LOP3.LUT R7, R0, R7, RZ, 0xfc, !PT ;  /* 0x0000000700077212 */ /* 0x000fca00078efcff */
[----:B------:R0:W-:Y:S01]  /*a850*/  STG.E.U8 desc[UR36][R4.64], R7 ;  /* 0x0000000704007986 */ /* 0x0001e2000c101124 */
[----:B------:R-:W-:Y:S05]  /*a860*/  BRA `(.L_x_3249) ;  /* 0x00000008004c7947 */ /* 0x000fea0003800000 */
.L_x_3260:
        /* <DEDUP_REMOVED lines=17> */
.L_x_3264:
[----:B------:R-:W-:Y:S01]  /*a980*/  IMAD.MOV.U32 R0, RZ, RZ, 0x7f ;  /* 0x0000007fff007424 */ /* 0x000fe200078e00ff */
[----:B------:R-:W-:-:S04]  /*a990*/  ISETP.GT.U32.AND P0, PT, R3, 0x7f800000, PT ;  /* 0x7f8000000300780c */ /* 0x000fc80003f04070 */
[----:B------:R-:W-:-:S09]  /*a9a0*/  SEL R0, R0, 0x7c, P0 ;  /* 0x0000007c00007807 */ /* 0x000fd20000000000 */
.L_x_3265:
[----:B------:R-:W-:Y:S05]  /*a9b0*/  BSYNC B0 ;  /* 0x0000000000007941 */ /* 0x000fea0003800000 */
.L_x_3263:
[----:B------:R-:W-:-:S04]  /*a9c0*/  LOP3.LUT R3, R7, 0x80000000, RZ, 0xc0, !PT ;  /* 0x8000000007037812 */ /* 0x000fc800078ec0ff */
[----:B------:R-:W-:-:S04]  /*a9d0*/  SHF.R.U32.HI R3, RZ, 0x18, R3 ;  /* 0x00000018ff037819 */ /* 0x000fc80000011603 */
[----:B------:R-:W-:-:S05]  /*a9e0*/  LOP3.LUT R3, R0, R3, RZ, 0xfc, !PT ;  /* 0x0000000300037212 */ /* 0x000fca00078efcff */
[----:B------:R0:W-:Y:S01]  /*a9f0*/  STG.E.U8 desc[UR36][R4.64], R3 ;  /* 0x0000000304007986 */ /* 0x0001e2000c101124 */
[----:B------:R-:W-:Y:S05]  /*aa00*/  BRA `(.L_x_3249) ;  /* 0x0000000400e47947 */ /* 0x000fea0003800000 */
.L_x_3259:
        /* <DEDUP_REMOVED lines=8> */
.L_x_3256:
        /* <DEDUP_REMOVED lines=11> */
.L_x_3268:
        /* <DEDUP_REMOVED lines=21> */
.L_x_3271:
[----:B------:R-:W-:-:S04]  /*ac90*/  LOP3.LUT R0, R7, 0x80000000, RZ, 0xc0, !PT ;  /* 0x8000000007007812 */ /* 0x000fc800078ec0ff */
[----:B------:R-:W-:-:S04]  /*aca0*/  SHF.R.U32.HI R0, RZ, 0x18, R0 ;  /* 0x00000018ff007819 */ /* 0x000fc80000011600 */
[----:B------:R-:W-:-:S07]  /*acb0*/  LOP3.LUT R0, R3, R0, RZ, 0xfc, !PT ;  /* 0x0000000003007212 */ /* 0x000fce00078efcff */
.L_x_3270:
[----:B------:R-:W-:Y:S05]  /*acc0*/  BSYNC B0 ;  /* 0x0000000000007941 */ /* 0x000fea0003800000 */
.L_x_3269:
[----:B------:R0:W-:Y:S01]  /*acd0*/  STG.E.U8 desc[UR36][R4.64], R0 ;  /* 0x0000000004007986 */ /* 0x0001e2000c101124 */
[----:B------:R-:W-:Y:S05]  /*ace0*/  BRA `(.L_x_3249) ;  /* 0x00000004002c7947 */ /* 0x000fea0003800000 */
.L_x_3267:
        /* <DEDUP_REMOVED lines=21> */
.L_x_3274:
[----:B------:R-:W-:-:S04]  /*ae40*/  LOP3.LUT R0, R7, 0x80000000, RZ, 0xc0, !PT ;  /* 0x8000000007007812 */ /* 0x000fc800078ec0ff */
[----:B------:R-:W-:-:S04]  /*ae50*/  SHF.R.U32.HI R0, RZ, 0x18, R0 ;  /* 0x00000018ff007819 */ /* 0x000fc80000011600 */
[----:B------:R-:W-:-:S07]  /*ae60*/  LOP3.LUT R0, R3, R0, RZ, 0xfc, !PT ;  /* 0x0000000003007212 */ /* 0x000fce00078efcff */
.L_x_3273:
[----:B------:R-:W-:Y:S05]  /*ae70*/  BSYNC B0 ;  /* 0x0000000000007941 */ /* 0x000fea0003800000 */
.L_x_3272:
[----:B------:R0:W-:Y:S01]  /*ae80*/  STG.E.U8 desc[UR36][R4.64], R0 ;  /* 0x0000000004007986 */ /* 0x0001e2000c101124 */
[----:B------:R-:W-:Y:S05]  /*ae90*/  BRA `(.L_x_3249) ;  /* 0x0000000000c07947 */ /* 0x000fea0003800000 */
.L_x_3266:
        /* <DEDUP_REMOVED lines=26> */
.L_x_3248:
        /* <DEDUP_REMOVED lines=16> */
.L_x_3277:
[----:B------:R-:W-:Y:S05]  /*b140*/  BRA `(.L_x_3249) ;  /* 0x0000000000147947 */ /* 0x000fea0003800000 */
.L_x_3276:
[----:B------:R-:W0:Y:S02]  /*b150*/  F2I.U64.F64.TRUNC R24, R24 ;  /* 0x0000001800187311 */ /* 0x000e24000030d800 */
[----:B0-----:R0:W-:Y:S01]  /*b160*/  STG.E.64 desc[UR36][R4.64], R24 ;  /* 0x0000001804007986 */ /* 0x0011e2000c101b24 */
[----:B------:R-:W-:Y:S05]  /*b170*/  BRA `(.L_x_3249) ;  /* 0x0000000000087947 */ /* 0x000fea0003800000 */
.L_x_3275:
[----:B------:R-:W0:Y:S02]  /*b180*/  F2I.U32.F64.TRUNC R25, R24 ;  /* 0x0000001800197311 */ /* 0x000e24000030d000 */
[----:B0-----:R0:W-:Y:S02]  /*b190*/  STG.E desc[UR36][R4.64], R25 ;  /* 0x0000001904007986 */ /* 0x0011e4000c101924 */
.L_x_3249:
[----:B------:R-:W-:-:S07]  /*b1a0*/  VIADD R23, R23, 0x80 ;  /* 0x0000008017177836 */ /* 0x000fce0000000000 */
.L_x_3209:
[----:B------:R-:W-:Y:S05]  /*b1b0*/  BSYNC B6 ;  /* 0x0000000000067941 */ /* 0x000fea0003800000 */
.L_x_3208:
        /* <DEDUP_REMOVED lines=22> */
.L_x_3281:
[----:B------:R-:W0:Y:S02]  /*b320*/  F2I.S64.F64.TRUNC R16, R16 ;  /* 0x0000001000107311 */ /* 0x000e24000030d900 */
[----:B0-----:R-:W-:-:S05]  /*b330*/  IMAD.MOV.U32 R5, RZ, RZ, R16 ;  /* 0x000000ffff057224 */ /* 0x001fca00078e0010 */
[----:B------:R-:W-:Y:S01]  /*b340*/  STG.E.U8 desc[UR36][R2.64], R5 ;  /* 0x0000000502007986 */ /* 0x000fe2000c101124 */
[----:B------:R-:W-:Y:S05]  /*b350*/  EXIT ;  /* 0x000000000000794d */ /* 0x000fea0003800000 */
.L_x_3280:
        /* <DEDUP_REMOVED lines=9> */
.L_x_3284:
[----:B------:R-:W0:Y:S02]  /*b3f0*/  F2I.F64.TRUNC R17, R16 ;  /* 0x0000001000117311 */ /* 0x000e24000030d100 */
[----:B0-----:R-:W-:Y:S01]  /*b400*/  STG.E desc[UR36][R2.64], R17 ;  /* 0x0000001102007986 */ /* 0x001fe2000c101924 */
[----:B------:R-:W-:Y:S05]  /*b410*/  EXIT ;  /* 0x000000000000794d */ /* 0x000fea0003800000 */
.L_x_3283:
[----:B------:R-:W0:Y:S02]  /*b420*/  F2I.F64.TRUNC R17, R16 ;  /* 0x0000001000117311 */ /* 0x000e24000030d100 */
[----:B0-----:R-:W-:Y:S01]  /*b430*/  STG.E.U16 desc[UR36][R2.64], R17 ;  /* 0x0000001102007986 */ /* 0x001fe2000c101524 */
[----:B------:R-:W-:Y:S05]  /*b440*/  EXIT ;  /* 0x000000000000794d */ /* 0x000fea0003800000 */
.L_x_3279:
        /* <DEDUP_REMOVED lines=13> */
.L_x_3286:
        /* <DEDUP_REMOVED lines=8> */
.L_x_3285:
        /* <DEDUP_REMOVED lines=14> */
.L_x_3288:
        /* <DEDUP_REMOVED lines=9> */
.L_x_3287:
[----:B------:R-:W-:Y:S01]  /*b710*/  STG.E.64 desc[UR36][R2.64], R16 ;  /* 0x0000001002007986 */ /* 0x000fe2000c101b24 */
[----:B------:R-:W-:Y:S05]  /*b720*/  EXIT ;  /* 0x000000000000794d */ /* 0x000fea0003800000 */
.L_x_3278:
        /* <DEDUP_REMOVED lines=12> */
.L_x_3291:
[----:B------:R-:W-:-:S05]  /*b7f0*/  CS2R R18, SRZ ;  /* 0x0000000000127805 */ /* 0x000fca000001ff00 */
[----:B------:R-:W-:Y:S01]  /*b800*/  STG.E.128 desc[UR36][R2.64], R16 ;  /* 0x0000001002007986 */ /* 0x000fe2000c101d24 */
[----:B------:R-:W-:Y:S05]  /*b810*/  EXIT ;  /* 0x000000000000794d */ /* 0x000fea0003800000 */
.L_x_3290:
        /* <DEDUP_REMOVED lines=25> */
.L_x_3295:
[----:B------:R-:W-:Y:S05]  /*b9b0*/  BSYNC B0 ;  /* 0x0000000000007941 */ /* 0x000fea0003800000 */
.L_x_3294:
[----:B------:R-:W-:-:S05]  /*b9c0*/  LOP3.LUT R5, R0, R5, RZ, 0xfc, !PT ;  /* 0x0000000500057212 */ /* 0x000fca00078efcff */
[----:B------:R-:W-:Y:S01]  /*b9d0*/  STG.E.U8 desc[UR36][R2.64], R5 ;  /* 0x0000000502007986 */ /* 0x000fe2000c101124 */
[----:B------:R-:W-:Y:S05]  /*b9e0*/  EXIT ;  /* 0x000000000000794d */ /* 0x000fea0003800000 */
.L_x_3293:
        /* <DEDUP_REMOVED lines=17> */
.L_x_3297:
[----:B------:R-:W-:Y:S01]  /*bb00*/  IMAD.MOV.U32 R0, RZ, RZ, 0x7f ;  /* 0x0000007fff007424 */ /* 0x000fe200078e00ff */
[----:B------:R-:W-:-:S04]  /*bb10*/  ISETP.GT.U32.AND P0, PT, R4, 0x7f800000, PT ;  /* 0x7f8000000400780c */ /* 0x000fc80003f04070 */
[----:B------:R-:W-:-:S09]  /*bb20*/  SEL R0, R0, 0x7c, P0 ;  /* 0x0000007c00007807 */ /* 0x000fd20000000000 */
.L_x_3298:
[----:B------:R-:W-:Y:S05]  /*bb30*/  BSYNC B0 ;  /* 0x0000000000007941 */ /* 0x000fea0003800000 */
.L_x_3296:
[----:B------:R-:W-:-:S04]  /*bb40*/  LOP3.LUT R4, R5, 0x80000000, RZ, 0xc0, !PT ;  /* 0x8000000005047812 */ /* 0x000fc800078ec0ff */
[----:B------:R-:W-:-:S04]  /*bb50*/  SHF.R.U32.HI R5, RZ, 0x18, R4 ;  /* 0x00000018ff057819 */ /* 0x000fc80000011604 */
[----:B------:R-:W-:-:S05]  /*bb60*/  LOP3.LUT R5, R0, R5, RZ, 0xfc, !PT ;  /* 0x0000000500057212 */ /* 0x000fca00078efcff */
[----:B------:R-:W-:Y:S01]  /*bb70*/  STG.E.U8 desc[UR36][R2.64], R5 ;  /* 0x0000000502007986 */ /* 0x000fe2000c101124 */
[----:B------:R-:W-:Y:S05]  /*bb80*/  EXIT ;  /* 0x000000000000794d */ /* 0x000fea0003800000 */
.L_x_3292:
        /* <DEDUP_REMOVED lines=8> */
.L_x_3289:
        /* <DEDUP_REMOVED lines=11> */
.L_x_3301:
        /* <DEDUP_REMOVED lines=21> */
.L_x_3304:
[----:B------:R-:W-:-:S04]  /*be10*/  LOP3.LUT R0, R7, 0x80000000, RZ, 0xc0, !PT ;  /* 0x8000000007007812 */ /* 0x000fc800078ec0ff */
[----:B------:R-:W-:-:S04]  /*be20*/  SHF.R.U32.HI R5, RZ, 0x18, R0 ;  /* 0x00000018ff057819 */ /* 0x000fc80000011600 */
[----:B------:R-:W-:-:S04]  /*be30*/  LOP3.LUT R4, R4, R5, RZ, 0xfc, !PT ;  /* 0x0000000504047212 */ /* 0x000fc800078efcff */
[----:B------:R-:W-:-:S07]  /*be40*/  PRMT R0, R4, 0x7610, R0 ;  /* 0x0000761004007816 */ /* 0x000fce0000000000 */
.L_x_3303:
[----:B------:R-:W-:Y:S05]  /*be50*/  BSYNC B0 ;  /* 0x0000000000007941 */ /* 0x000fea0003800000 */
.L_x_3302:
[----:B------:R-:W-:Y:S01]  /*be60*/  STG.E.U8 desc[UR36][R2.64], R0 ;  /* 0x0000000002007986 */ /* 0x000fe2000c101124 */
[----:B------:R-:W-:Y:S05]  /*be70*/  EXIT ;  /* 0x000000000000794d */ /* 0x000fea0003800000 */
.L_x_3300:
        /* <DEDUP_REMOVED lines=21> */
.L_x_3307:
[----:B------:R-:W-:-:S04]  /*bfd0*/  LOP3.LUT R0, R7, 0x80000000, RZ, 0xc0, !PT ;  /* 0x8000000007007812 */ /* 0x000fc800078ec0ff */
[----:B------:R-:W-:-:S04]  /*bfe0*/  SHF.R.U32.HI R5, RZ, 0x18, R0 ;  /* 0x00000018ff057819 */ /* 0x000fc80000011600 */
[----:B------:R-:W-:-:S04]  /*bff0*/  LOP3.LUT R4, R4, R5, RZ, 0xfc, !PT ;  /* 0x0000000504047212 */ /* 0x000fc800078efcff */
[----:B------:R-:W-:-:S07]  /*c000*/  PRMT R0, R4, 0x7610, R0 ;  /* 0x0000761004007816 */ /* 0x000fce0000000000 */
.L_x_3306:
[----:B------:R-:W-:Y:S05]  /*c010*/  BSYNC B0 ;  /* 0x0000000000007941 */ /* 0x000fea0003800000 */
.L_x_3305:
[----:B------:R-:W-:Y:S01]  /*c020*/  STG.E.U8 desc[UR36][R2.64], R0 ;  /* 0x0000000002007986 */ /* 0x000fe2000c101124 */
[----:B------:R-:W-:Y:S05]  /*c030*/  EXIT ;  /* 0x000000000000794d */ /* 0x000fea0003800000 */
.L_x_3299:
        /* <DEDUP_REMOVED lines=26> */
.L_x_3282:
        /* <DEDUP_REMOVED lines=16> */
.L_x_3310:
[----:B------:R-:W-:Y:S05]  /*c2e0*/  EXIT ;  /* 0x000000000000794d */ /* 0x000fea0003800000 */
.L_x_3309:
[----:B------:R-:W0:Y:S02]  /*c2f0*/  F2I.U64.F64.TRUNC R16, R16 ;  /* 0x0000001000107311 */ /* 0x000e24000030d800 */
[----:B0-----:R-:W-:Y:S01]  /*c300*/  STG.E.64 desc[UR36][R2.64], R16 ;  /* 0x0000001002007986 */ /* 0x001fe2000c101b24 */
[----:B------:R-:W-:Y:S05]  /*c310*/  EXIT ;  /* 0x000000000000794d */ /* 0x000fea0003800000 */
.L_x_3308:
[----:B------:R-:W0:Y:S02]  /*c320*/  F2I.U32.F64.TRUNC R17, R16 ;  /* 0x0000001000117311 */ /* 0x000e24000030d000 */
[----:B0-----:R-:W-:Y:S01]  /*c330*/  STG.E desc[UR36][R2.64], R17 ;  /* 0x0000001102007986 */ /* 0x001fe2000c101924 */
[----:B------:R-:W-:Y:S05]  /*c340*/  EXIT ;  /* 0x000000000000794d */ /* 0x000fea0003800000 */
.L_x_3311:
        /* <DEDUP_REMOVED lines=11> */
.L_x_5700:


//--------------------- .text._ZN2at6native18elementwise_kernelILi128ELi2EZNS0_22gpu_kernel_impl_nocastIZZZNS0_66_GLOBAL__N__d53a5ca4_28_ActivationLeakyReluKernel_cu_f5210f67_355426leaky_relu_backward_kernelERNS_18TensorIteratorBaseERKN3c106ScalarEENKUlvE_clEvENKUlvE_clEvEUlddE_EEvS5_RKT_EUliE_EEviT1_ --------------------------
	.section	.text._ZN2at6native18elementwise_kernelILi128ELi2EZNS0_22gpu_kernel_impl_nocastIZZZNS0_66_GLOBAL__N__d53a5ca4_28_ActivationLeakyReluKernel_cu_f5210f67_355426leaky_relu_backward_kernelERNS_18TensorIteratorBaseERKN3c106ScalarEENKUlvE_clEvENKUlvE_clEvEUlddE_EEvS5_RKT_EUliE_EEviT1_,"ax",@progbits
	.align	128
        .global         _ZN2at6native18elementwise_kernelILi128ELi2EZNS0_22gpu_kernel_impl_nocastIZZZNS0_66_GLOBAL__N__d53a5ca4_28_ActivationLeakyReluKernel_cu_f5210f67_355426leaky_relu_backward_kernelERNS_18TensorIteratorBaseERKN3c106ScalarEENKUlvE_clEvENKUlvE_clEvEUlddE_EEvS5_RKT_EUliE_EEviT1_
        .type           _ZN2at6native18elementwise_kernelILi128ELi2EZNS0_22gpu_kernel_impl_nocastIZZZNS0_66_GLOBAL__N__d53a5ca4_28_ActivationLeakyReluKernel_cu_f5210f67_355426leaky_relu_backward_kernelERNS_18TensorIteratorBaseERKN3c106ScalarEENKUlvE_clEvENKUlvE_clEvEUlddE_EEvS5_RKT_EUliE_EEviT1_,@function
        .size           _ZN2at6native18elementwise_kernelILi128ELi2EZNS0_22gpu_kernel_impl_nocastIZZZNS0_66_GLOBAL__N__d53a5ca4_28_ActivationLeakyReluKernel_cu_f5210f67_355426leaky_relu_backward_kernelERNS_18TensorIteratorBaseERKN3c106ScalarEENKUlvE_clEvENKUlvE_clEvEUlddE_EEvS5_RKT_EUliE_EEviT1_,(.L_x_5701 - _ZN2at6native18elementwise_kernelILi128ELi2EZNS0_22gpu_kernel_impl_nocastIZZZNS0_66_GLOBAL__N__d53a5ca4_28_ActivationLeakyReluKernel_cu_f5210f67_355426leaky_relu_backward_kernelERNS_18TensorIteratorBaseERKN3c106ScalarEENKUlvE_clEvENKUlvE_clEvEUlddE_EEvS5_RKT_EUliE_EEviT1_)
        .other          _ZN2at6native18elementwise_kernelILi128ELi2EZNS0_22gpu_kernel_impl_nocastIZZZNS0_66_GLOBAL__N__d53a5ca4_28_ActivationLeakyReluKernel_cu_f5210f67_355426leaky_relu_backward_kernelERNS_18TensorIteratorBaseERKN3c106ScalarEENKUlvE_clEvENKUlvE_clEvEUlddE_EEvS5_RKT_EUliE_EEviT1_,@"STO_CUDA_ENTRY STV_DEFAULT"
_ZN2at6native18elementwise_kernelILi128ELi2EZNS0_22gpu_kernel_impl_nocastIZZZNS0_66_GLOBAL__N__d53a5ca4_28_ActivationLeakyReluKernel_cu_f5210f67_355426leaky_relu_backward_kernelERNS_18TensorIteratorBaseERKN3c106ScalarEENKUlvE_clEvENKUlvE_clEvEUlddE_EEvS5_RKT_EUliE_EEviT1_:
.text._ZN2at6native18elementwise_kernelILi128ELi2EZNS0_22gpu_kernel_impl_nocastIZZZNS0_66_GLOBAL__N__d53a5ca4_28_ActivationLeakyReluKernel_cu_f5210f67_355426leaky_relu_backward_kernelERNS_18TensorIteratorBaseERKN3c106ScalarEENKUlvE_clEvENKUlvE_clEvEUlddE_EEvS5_RKT_EUliE_EEviT1_:
        /* <DEDUP_REMOVED lines=363> */
.L_x_3314:
[----:B------:R-:W-:Y:S01]  /*16b0*/  ULDC.64 UR10, c[0x0][0x488] ;  /* 0x00012200000a7ab9 */ /* 0x000fe20000000a00 */
[----:B------:R-:W-:Y:S01]  /*16c0*/  ULDC.64 UR8, c[0x0][0x480] ;  /* 0x0001200000087ab9 */ /* 0x000fe20000000a00 */
[----:B------:R-:W-:Y:S02]  /*16d0*/  IADD3 R6, P1, R4, UR10, RZ ;  /* 0x0000000a04067c10 */ /* 0x000fe4000ff3e0ff */
[----:B------:R-:W-:Y:S02]  /*16e0*/  IADD3 R4, P0, R2, UR8, RZ ;  /* 0x0000000802047c10 */ /* 0x000fe4000ff1e0ff */
[----:B------:R-:W-:Y:S02]  /*16f0*/  IADD3.X R7, RZ, UR11, RZ, P1, !PT ;  /* 0x0000000bff077c10 */ /* 0x000fe40008ffe4ff */
[----:B------:R-:W-:Y:S01]  /*1700*/  IADD3.X R5, RZ, UR9, RZ, P0, !PT ;  /* 0x00000009ff057c10 */ /* 0x000fe200087fe4ff */
[----:B------:R-:W-:-:S03]  /*1710*/  ULDC.64 UR8, c[0x0][0x490] ;  /* 0x0001240000087ab9 */ /* 0x000fc60000000a00 */
[----:B------:R-:W2:Y:S04]  /*1720*/  LDG.E.64 R6, desc[UR4][R6.64] ;  /* 0x0000000406067981 */ /* 0x000ea8000c1e1b00 */
[----:B------:R-:W3:Y:S01]  /*1730*/  LDG.E.64 R4, desc[UR4][R4.64] ;  /* 0x0000000404047981 */ /* 0x000ee2000c1e1b00 */
[----:B--2---:R-:W-:Y:S01]  /*1740*/  DMUL R8, R6, UR8 ;  /* 0x0000000806087c28 */ /* 0x004fe20008000000 */
[----:B------:R-:W-:Y:S02]  /*1750*/  ULDC.64 UR8, c[0x0][0x478] ;  /* 0x00011e0000087ab9 */ /* 0x000fe40000000a00 */
[----:B------:R-:W-:Y:S01]  /*1760*/  IADD3 R10, P1, R3, UR8, RZ ;  /* 0x00000008030a7c10 */ /* 0x000fe2000ff3e0ff */
[----:B---3--:R-:W-:-:S03]  /*1770*/  DSETP.GT.AND P0, PT, R4, RZ, PT ;  /* 0x000000ff0400722a */ /* 0x008fc60003f04000 */
[----:B------:R-:W-:-:S03]  /*1780*/  IADD3.X R11, RZ, UR9, RZ, P1, !PT ;  /* 0x00000009ff0b7c10 */ /* 0x000fc60008ffe4ff */
[----:B------:R-:W-:Y:S02]  /*1790*/  FSEL R2, R6, R8, P0 ;  /* 0x0000000806027208 */ /* 0x000fe40000000000 */
[----:B------:R-:W-:Y:S02]  /*17a0*/  FSEL R3, R7, R9, P0 ;  /* 0x0000000907037208 */ /* 0x000fe40000000000 */
[----:B------:R-:W-:-:S03]  /*17b0*/  IADD3 R9, R0, 0x80, RZ ;  /* 0x0000008000097810 */ /* 0x000fc60007ffe0ff */
[----:B------:R0:W-:Y:S04]  /*17c0*/  STG.E.64 desc[UR4][R10.64], R2 ;  /* 0x000000020a007986 */ /* 0x0001e8000c101b04 */
.L_x_3313:
[----:B------:R-:W-:Y:S05]  /*17d0*/  BSYNC B0 ;  /* 0x0000000000007941 */ /* 0x000fea0003800000 */
.L_x_3312:
[----:B------:R-:W-:-:S13]  /*17e0*/  ISETP.GE.AND P0, PT, R9, UR6, PT ;  /* 0x0000000609007c0c */ /* 0x000fda000bf06270 */
[----:B------:R-:W-:Y:S05]  /*17f0*/  @P0 EXIT ;  /* 0x000000000000094d */ /* 0x000fea0003800000 */
[----:B------:R-:W1:Y:S01]  /*1800*/  LDC R8, c[0x0][0x218] ;  /* 0x00008600ff087b82 */ /* 0x000e620000000800 */
[----:B0-----:R-:W-:Y:S02]  /*1810*/  CS2R R2, SRZ ;  /* 0x0000000000027805 */ /* 0x001fe4000001ff00 */
[----:B------:R-:W-:Y:S02]  /*1820*/  MOV R0, RZ ;  /* 0x000000ff00007202 */ /* 0x000fe40000000f00 */
[----:B-1----:R-:W-:-:S13]  /*1830*/  ISETP.NE.AND P0, PT, R8, RZ, PT ;  /* 0x000000ff0800720c */ /* 0x002fda0003f05270 */
[----:B------:R-:W-:Y:S05]  /*1840*/  @!P0 BRA `(.L_x_3315) ;  /* 0x0000001400708947 */ /* 0x000fea0003800000 */
[----:B------:R-:W-:Y:S01]  /*1850*/  HFMA2.MMA R2, -RZ, RZ, 0, 0 ;  /* 0x00000000ff027435 */ /* 0x000fe200000001ff */
[----:B------:R-:W-:Y:S01]  /*1860*/  MOV R3, R9 ;  /* 0x0000000900037202 */ /* 0x000fe20000000f00 */
[----:B------:R-:W-:Y:S01]  /*1870*/  ULDC.64 UR6, c[0x0][0x220] ;  /* 0x0000880000067ab9 */ /* 0x000fe20000000a00 */
[----:B------:R-:W-:Y:S01]  /*1880*/  ISETP.NE.AND P0, PT, R8, 0x1, PT ;  /* 0x000000010800780c */ /* 0x000fe20003f05270 */
[----:B------:R-:W-:-:S06]  /*1890*/  ULDC UR8, c[0x0][0x350] ;  /* 0x0000d40000087ab9 */ /* 0x000fcc0000000800 */
        /* <DEDUP_REMOVED lines=343> */
.L_x_3315:
        /* <DEDUP_REMOVED lines=15> */
[----:B------:R-:W-:-:S05]  /*2f00*/  FSEL R3, R7, R9, P0 ;  /* 0x0000000907037208 */ /* 0x000fca0000000000 */
[----:B------:R-:W-:Y:S01]  /*2f10*/  STG.E.64 desc[UR4][R10.64], R2 ;  /* 0x000000020a007986 */ /* 0x000fe2000c101b04 */
[----:B------:R-:W-:Y:S05]  /*2f20*/  EXIT ;  /* 0x000000000000794d */ /* 0x000fea0003800000 */
.L_x_3316:
        /* <DEDUP_REMOVED lines=13> */
.L_x_5701:


//--------------------- .text._ZN2at6native27unrolled_elementwise_kernelIZZZNS0_66_GLOBAL__N__d53a5ca4_28_ActivationLeakyReluKernel_cu_f5210f67_355426leaky_relu_backward_kernelERNS_18TensorIteratorBaseERKN3c106ScalarEENKUlvE_clEvENKUlvE_clEvEUlddE_St5arrayIPcLm3EELi4E23TrivialOffsetCalculatorILi2EjESF_ILi1EjENS0_6memory15LoadWithoutCastENSI_16StoreWithoutCastEEEviT_T0_T2_T3_T4_T5_ --------------------------
	.section	.text._ZN2at6native27unrolled_elementwise_kernelIZZZNS0_66_GLOBAL__N__d53a5ca4_28_ActivationLeakyReluKernel_cu_f5210f67_355426leaky_relu_backward_kernelERNS_18TensorIteratorBaseERKN3c106ScalarEENKUlvE_clEvENKUlvE_clEvEUlddE_St5arrayIPcLm3EELi4E23TrivialOffsetCalculatorILi2EjESF_ILi1EjENS0_6memory15LoadWithoutCastENSI_16StoreWithoutCastEEEviT_T0_T2_T3_T4_T5_,"ax",@progbits
	.align	128
        .global         _ZN2at6native27unrolled_elementwise_kernelIZZZNS0_66_GLOBAL__N__d53a5ca4_28_ActivationLeakyReluKernel_cu_f5210f67_355426leaky_relu_backward_kernelERNS_18TensorIteratorBaseERKN3c106ScalarEENKUlvE_clEvENKUlvE_clEvEUlddE_St5arrayIPcLm3EELi4E23TrivialOffsetCalculatorILi2EjESF_ILi1EjENS0_6memory15LoadWithoutCastENSI_16StoreWithoutCastEEEviT_T0_T2_T3_T4_T5_
        .type           _ZN2at6native27unrolled_elementwise_kernelIZZZNS0_66_GLOBAL__N__d53a5ca4_28_ActivationLeakyReluKernel_cu_f5210f67_355426leaky_relu_backward_kernelERNS_18TensorIteratorBaseERKN3c106ScalarEENKUlvE_clEvENKUlvE_clEvEUlddE_St5arrayIPcLm3EELi4E23TrivialOffsetCalculatorILi2EjESF_ILi1EjENS0_6memory15LoadWithoutCastENSI_16StoreWithoutCastEEEviT_T0_T2_T3_T4_T5_,@function
        .size           _ZN2at6native27unrolled_elementwise_kernelIZZZNS0_66_GLOBAL__N__d53a5ca4_28_ActivationLeakyReluKernel_cu_f5210f67_355426leaky_relu_backward_kernelERNS_18TensorIteratorBaseERKN3c106ScalarEENKUlvE_clEvENKUlvE_clEvEUlddE_St5arrayIPcLm3EELi4E23TrivialOffsetCalculatorILi2EjESF_ILi1EjENS0_6memory15LoadWithoutCastENSI_16StoreWithoutCastEEEviT_T0_T2_T3_T4_T5_,(.L_x_5702 - _ZN2at6native27unrolled_elementwise_kernelIZZZNS0_66_GLOBAL__N__d53a5ca4_28_ActivationLeakyReluKernel_cu_f5210f67_355426leaky_relu_backward_kernelERNS_18TensorIteratorBaseERKN3c106ScalarEENKUlvE_clEvENKUlvE_clEvEUlddE_St5arrayIPcLm3EELi4E23TrivialOffsetCalculatorILi2EjESF_ILi1EjENS0_6memory15LoadWithoutCastENSI_16StoreWithoutCastEEEviT_T0_T2_T3_T4_T5_)
        .other          _ZN2at6native27unrolled_elementwise_kernelIZZZNS0_66_GLOBAL__N__d53a5ca4_28_ActivationLeakyReluKernel_cu_f5210f67_355426leaky_relu_backward_kernelERNS_18TensorIteratorBaseERKN3c106ScalarEENKUlvE_clEvENKUlvE_clEvEUlddE_St5arrayIPcLm3EELi4E23TrivialOffsetCalculatorILi2EjESF_ILi1EjENS0_6memory15LoadWithoutCastENSI_16StoreWithoutCastEEEviT_T0_T2_T3_T4_T5_,@"STO_CUDA_ENTRY STV_DEFAULT"
_ZN2at6native27unrolled_elementwise_kernelIZZZNS0_66_GLOBAL__N__d53a5ca4_28_ActivationLeakyReluKernel_cu_f5210f67_355426leaky_relu_backward_kernelERNS_18TensorIteratorBaseERKN3c106ScalarEENKUlvE_clEvENKUlvE_clEvEUlddE_St5arrayIPcLm3EELi4E23TrivialOffsetCalculatorILi2EjESF_ILi1EjENS0_6memory15LoadWithoutCastENSI_16StoreWithoutCastEEEviT_T0_T2_T3_T4_T5_:
.text._ZN2at6native27unrolled_elementwise_kernelIZZZNS0_66_GLOBAL__N__d53a5ca4_28_ActivationLeakyReluKernel_cu_f5210f67_355426leaky_relu_backward_kernelERNS_18TensorIteratorBaseERKN3c106ScalarEENKUlvE_clEvENKUlvE_clEvEUlddE_St5arrayIPcLm3EELi4E23TrivialOffsetCalculatorILi2EjESF_ILi1EjENS0_6memory15LoadWithoutCastENSI_16StoreWithoutCastEEEviT_T0_T2_T3_T4_T5_:
[----:B------:R-:W-:Y:S01]  /*0000*/  LDC R1, c[0x0][0x28] ;  /* 0x00000a00ff017b82 */ /* 0x000fe20000000800 */
[----:B------:R-:W0:Y:S07]  /*0010*/  S2R R0, SR_CTAID.X ;  /* 0x0000000000007919 */ /* 0x000e2e0000002500 */
[----:B------:R-:W0:Y:S01]  /*0020*/  LDC R3, c[0x0][0x210] ;  /* 0x00008400ff037b82 */ /* 0x000e220000000800 */
[----:B------:R-:W-:Y:S01]  /*0030*/  CS2R R10, SRZ ;  /* 0x00000000000a7805 */ /* 0x000fe2000001ff00 */
[----:B------:R-:W-:Y:S01]  /*0040*/  ULDC.64 UR4, c[0x0][0x208] ;  /* 0x0000820000047ab9 */ /* 0x000fe20000000a00 */
[----:B------:R-:W1:Y:S01]  /*0050*/  S2R R25, SR_TID.X ;  /* 0x0000000000197919 */ /* 0x000e620000002100 */
[----:B------:R-:W-:Y:S01]  /*0060*/  PLOP3.LUT P3, PT, PT, PT, PT, 0x8, 0x0 ;  /* 0x000000000000781c */ /* 0x000fe20003f6e170 */
[----:B------:R-:W-:Y:S01]  /*0070*/  ULDC.64 UR6, c[0x0][0x218] ;  /* 0x0000860000067ab9 */ /* 0x000fe20000000a00 */
[----:B0-----:R-:W-:-:S02]  /*0080*/  IMAD R22, R0, -0x200, R3 ;  /* 0xfffffe0000167824 */ /* 0x001fc400078e0203 */
[----:B-1----:R-:W-:-:S03]  /*0090*/  IMAD.MOV.U32 R23, RZ, RZ, R25 ;  /* 0x000000ffff177224 */ /* 0x002fc600078e0019 */
[----:B------:R-:W-:-:S13]  /*00a0*/  ISETP.GE.AND P1, PT, R25, R22, PT ;  /* 0x000000161900720c */ /* 0x000fda0003f26270 */
[----:B------:R-:W-:Y:S01]  /*00b0*/  @!P1 IMAD R3, R0, 0x200, R23 ;  /* 0x0000020000039824 */ /* 0x000fe200078e0217 */
[----:B------:R-:W0:Y:S01]  /*00c0*/  @!P1 LDC.64 R8, c[0x0][0x230] ;  /* 0x00008c00ff089b82 */ /* 0x000e220000000a00 */
[----:B------:R-:W-:-:S05]  /*00d0*/  @!P1 VIADD R23, R23, 0x80 ;  /* 0x0000008017179836 */ /* 0x000fca0000000000 */
[C---:B------:R-:W-:Y:S02]  /*00e0*/  ISETP.GE.AND P5, PT, R23.reuse, R22, PT ;  /* 0x000000161700720c */ /* 0x040fe40003fa6270 */
[----:B------:R-:W1:Y:S11]  /*00f0*/  @!P1 LDC.64 R20, c[0x0][0x238] ;  /* 0x00008e00ff149b82 */ /* 0x000e760000000a00 */
[----:B------:R-:W-:Y:S01]  /*0100*/  @!P5 LEA R19, R0, R23, 0x9 ;  /* 0x000000170013d211 */ /* 0x000fe200078e48ff */
[----:B------:R-:W-:Y:S01]  /*0110*/  @!P5 VIADD R23, R23, 0x80 ;  /* 0x000000801717d836 */ /* 0x000fe20000000000 */
[----:B------:R-:W2:Y:S01]  /*0120*/  @!P5 LDC.64 R12, c[0x0][0x230] ;  /* 0x00008c00ff0cdb82 */ /* 0x000ea20000000a00 */
[----:B0-----:R-:W-:-:S03]  /*0130*/  @!P1 IMAD.WIDE.U32 R8, R3, 0x8, R8 ;  /* 0x0000000803089825 */ /* 0x001fc600078e0008 */
[----:B------:R-:W-:-:S04]  /*0140*/  ISETP.GE.AND P2, PT, R23, R22, PT ;  /* 0x000000161700720c */ /* 0x000fc80003f46270 */
[----:B------:R-:W0:Y:S01]  /*0150*/  @!P5 LDC.64 R14, c[0x0][0x238] ;  /* 0x00008e00ff0edb82 */ /* 0x000e220000000a00 */
[----:B------:R-:W3:Y:S01]  /*0160*/  @!P1 LDG.E.64 R8, desc[UR4][R8.64] ;  /* 0x0000000408089981 */ /* 0x000ee2000c1e1b00 */
[----:B-1----:R-:W-:Y:S01]  /*0170*/  @!P1 IMAD.WIDE.U32 R20, R3, 0x8, R20 ;  /* 0x0000000803149825 */ /* 0x002fe200078e0014 */
[----:B------:R-:W-:-:S04]  /*0180*/  CS2R R2, SRZ ;  /* 0x0000000000027805 */ /* 0x000fc8000001ff00 */
[----:B------:R-:W4:Y:S02]  /*0190*/  @!P1 LDG.E.64 R10, desc[UR4][R20.64] ;  /* 0x00000004140a9981 */ /* 0x000f24000c1e1b00 */
[----:B------:R-:W1:Y:S01]  /*01a0*/  @!P2 LDC.64 R6, c[0x0][0x230] ;  /* 0x00008c00ff06ab82 */ /* 0x000e620000000a00 */
[----:B------:R-:W-:Y:S01]  /*01b0*/  @!P2 IMAD R27, R0, 0x200, R23 ;  /* 0x00000200001ba824 */ /* 0x000fe200078e0217 */
[----:B------:R-:W-:-:S04]  /*01c0*/  @!P2 IADD3 R23, R23, 0x80, RZ ;  /* 0x000000801717a810 */ /* 0x000fc80007ffe0ff */
[----:B------:R-:W-:Y:S01]  /*01d0*/  ISETP.GE.AND P0, PT, R23, R22, PT ;  /* 0x000000161700720c */ /* 0x000fe20003f06270 */
[----:B--2---:R-:W-:Y:S01]  /*01e0*/  @!P5 IMAD.WIDE.U32 R12, R19, 0x8, R12 ;  /* 0x00000008130cd825 */ /* 0x004fe200078e000c */
[----:B------:R-:W2:Y:S05]  /*01f0*/  @!P2 LDC.64 R16, c[0x0][0x238] ;  /* 0x00008e00ff10ab82 */ /* 0x000eaa0000000a00 */
[----:B------:R-:W4:Y:S06]  /*0200*/  @!P5 LDG.E.64 R12, desc[UR4][R12.64] ;  /* 0x000000040c0cd981 */ /* 0x000f2c000c1e1b00 */
[----:B------:R-:W2:Y:S01]  /*0210*/  @!P0 LDC.64 R4, c[0x0][0x238] ;  /* 0x00008e00ff048b82 */ /* 0x000ea20000000a00 */
[----:B-1----:R-:W-:-:S06]  /*0220*/  @!P2 IMAD.WIDE.U32 R6, R27, 0x8, R6 ;  /* 0x000000081b06a825 */ /* 0x002fcc00078e0006 */
[----:B------:R-:W4:Y:S01]  /*0230*/  @!P2 LDG.E.64 R6, desc[UR4][R6.64] ;  /* 0x000000040606a981 */ /* 0x000f22000c1e1b00 */
[----:B0-----:R-:W-:Y:S01]  /*0240*/  @!P5 IMAD.WIDE.U32 R14, R19, 0x8, R14 ;  /* 0x00000008130ed825 */ /* 0x001fe200078e000e */
[----:B------:R-:W-:-:S03]  /*0250*/  CS2R R18, SRZ ;  /* 0x0000000000127805 */ /* 0x000fc6000001ff00 */
[----:B--2---:R-:W-:Y:S01]  /*0260*/  @!P2 IMAD.WIDE.U32 R16, R27, 0x8, R16 ;  /* 0x000000081b10a825 */ /* 0x004fe200078e0010 */
[----:B------:R0:W2:Y:S03]  /*0270*/  @!P5 LDG.E.64 R2, desc[UR4][R14.64] ;  /* 0x000000040e02d981 */ /* 0x0000a6000c1e1b00 */
[----:B------:R-:W-:Y:S01]  /*0280*/  @!P0 IMAD R23, R0, 0x200, R23 ;  /* 0x0000020000178824 */ /* 0x000fe200078e0217 */
[----:B------:R1:W2:Y:S01]  /*0290*/  @!P2 LDG.E.64 R18, desc[UR4][R16.64] ;  /* 0x000000041012a981 */ /* 0x0002a2000c1e1b00 */
[----:B------:R-:W-:Y:S02]  /*02a0*/  CS2R R26, SRZ ;  /* 0x00000000001a7805 */ /* 0x000fe4000001ff00 */
[----:B------:R-:W-:Y:S02]  /*02b0*/  @!P0 IMAD.WIDE.U32 R28, R23, 0x8, R4 ;  /* 0x00000008171c8825 */ /* 0x000fe400078e0004 */
[----:B------:R-:W1:Y:S03]  /*02c0*/  @!P0 LDC.64 R4, c[0x0][0x230] ;  /* 0x00008c00ff048b82 */ /* 0x000e660000000a00 */
[----:B------:R-:W2:Y:S05]  /*02d0*/  @!P0 LDG.E.64 R26, desc[UR4][R28.64] ;  /* 0x000000041c1a8981 */ /* 0x000eaa000c1e1b00 */
[----:B0-----:R-:W0:Y:S01]  /*02e0*/  @!P1 LDC.64 R14, c[0x0][0x228] ;  /* 0x00008a00ff0e9b82 */ /* 0x001e220000000a00 */
[----:B------:R-:W-:Y:S01]  /*02f0*/  PLOP3.LUT P4, PT, PT, PT, PT, 0x8, 0x0 ;  /* 0x000000000000781c */ /* 0x000fe20003f8e170 */
[----:B-1----:R-:W-:Y:S01]  /*0300*/  VIADD R16, R25, 0x80 ;  /* 0x0000008019107836 */ /* 0x002fe20000000000 */
[----:B------:R-:W-:-:S03]  /*0310*/  MOV R17, R25 ;  /* 0x0000001900117202 */ /* 0x000fc60000000f00 */
[----:B------:R-:W-:Y:S02]  /*0320*/  @!P1 IMAD.MOV.U32 R17, RZ, RZ, R16 ;  /* 0x000000ffff119224 */ /* 0x000fe400078e0010 */
[----:B------:R-:W-:-:S04]  /*0330*/  @!P0 IMAD.WIDE.U32 R4, R23, 0x8, R4 ;  /* 0x0000000817048825 */ /* 0x000fc800078e0004 */
[----:B------:R-:W-:Y:S02]  /*0340*/  @!P1 IMAD R23, R0, 0x200, R25 ;  /* 0x0000020000179824 */ /* 0x000fe400078e0219 */
[----:B------:R-:W5:Y:S02]  /*0350*/  @!P0 LDG.E.64 R4, desc[UR4][R4.64] ;  /* 0x0000000404048981 */ /* 0x000f64000c1e1b00 */
[----:B0-----:R-:W-:Y:S01]  /*0360*/  @!P1 IMAD.WIDE.U32 R14, R23, 0x8, R14 ;  /* 0x00000008170e9825 */ /* 0x001fe200078e000e */
[----:B------:R-:W-:Y:S01]  /*0370*/  BSSY B0, `(.L_x_3317) ;  /* 0x000001c000007945 */ /* 0x000fe20003800000 */
[----:B---3--:R-:W-:Y:S02]  /*0380*/  @!P1 DSETP.GT.AND P3, PT, R8, RZ, PT ;  /* 0x000000ff0800922a */ /* 0x008fe40003f64000 */
[----:B----4-:R-:W-:Y:S02]  /*0390*/  DMUL R8, R10, UR6 ;  /* 0x000000060a087c28 */ /* 0x010fe40008000000 */
[----:B------:R-:W-:Y:S01]  /*03a0*/  @!P5 DSETP.GT.AND P4, PT, R12, RZ, PT ;  /* 0x000000ff0c00d22a */ /* 0x000fe20003f84000 */
[----:B------:R-:W-:-:S07]  /*03b0*/  PLOP3.LUT P5, PT, PT, PT, PT, 0x8, 0x0 ;  /* 0x000000000000781c */ /* 0x000fce0003fae170 */
[----:B------:R-:W-:Y:S01]  /*03c0*/  @!P2 DSETP.GT.AND P5, PT, R6, RZ, PT ;  /* 0x000000ff0600a22a */ /* 0x000fe20003fa4000 */
[----:B------:R-:W-:Y:S02]  /*03d0*/  FSEL R6, R10, R8, P3 ;  /* 0x000000080a067208 */ /* 0x000fe40001800000 */
[----:B------:R-:W-:-:S05]  /*03e0*/  FSEL R7, R11, R9, P3 ;  /* 0x000000090b077208 */ /* 0x000fca0001800000 */
[----:B------:R0:W-:Y:S01]  /*03f0*/  @!P1 STG.E.64 desc[UR4][R14.64], R6 ;  /* 0x000000060e009986 */ /* 0x0001e2000c101b04 */
[----:B------:R-:W-:Y:S01]  /*0400*/  ISETP.GE.AND P2, PT, R17, R22, PT ;  /* 0x000000161100720c */ /* 0x000fe20003f46270 */
[----:B--2---:R-:W-:Y:S02]  /*0410*/  DMUL R20, R2, UR6 ;  /* 0x0000000602147c28 */ /* 0x004fe40008000000 */
[----:B------:R-:W-:Y:S02]  /*0420*/  DMUL R12, R18, UR6 ;  /* 0x00000006120c7c28 */ /* 0x000fe40008000000 */
[----:B------:R-:W-:-:S06]  /*0430*/  DMUL R8, R26, UR6 ;  /* 0x000000061a087c28 */ /* 0x000fcc0008000000 */
[----:B------:R-:W-:Y:S02]  /*0440*/  FSEL R2, R2, R20, P4 ;  /* 0x0000001402027208 */ /* 0x000fe40002000000 */
[----:B------:R-:W-:Y:S02]  /*0450*/  FSEL R3, R3, R21, P4 ;  /* 0x0000001503037208 */ /* 0x000fe40002000000 */
[----:B------:R-:W-:Y:S02]  /*0460*/  FSEL R10, R18, R12, P5 ;  /* 0x0000000c120a7208 */ /* 0x000fe40002800000 */
[----:B------:R-:W-:Y:S01]  /*0470*/  FSEL R11, R19, R13, P5 ;  /* 0x0000000d130b7208 */ /* 0x000fe20002800000 */
[----:B0-----:R-:W-:Y:S06]  /*0480*/  @P2 BRA `(.L_x_3318) ;  /* 0x0000000000282947 */ /* 0x001fec0003800000 */
[----:B------:R-:W0:Y:S01]  /*0490*/  LDC.64 R12, c[0x0][0x228] ;  /* 0x00008a00ff0c7b82 */ /* 0x000e220000000a00 */
[----:B------:R-:W-:Y:S01]  /*04a0*/  LEA R7, R0, R17, 0x9 ;  /* 0x0000001100077211 */ /* 0x000fe200078e48ff */
[----:B------:R-:W-:-:S05]  /*04b0*/  VIADD R17, R17, 0x80 ;  /* 0x0000008011117836 */ /* 0x000fca0000000000 */
[----:B------:R-:W-:-:S13]  /*04c0*/  ISETP.GE.AND P1, PT, R17, R22, PT ;  /* 0x000000161100720c */ /* 0x000fda0003f26270 */
[----:B------:R-:W-:Y:S01]  /*04d0*/  @!P1 IMAD R15, R0, 0x200, R17 ;  /* 0x00000200000f9824 */ /* 0x000fe200078e0211 */
[----:B------:R-:W-:Y:S01]  /*04e0*/  @!P1 IADD3 R17, R17, 0x80, RZ ;  /* 0x0000008011119810 */ /* 0x000fe20007ffe0ff */
[----:B0-----:R-:W-:-:S04]  /*04f0*/  IMAD.WIDE.U32 R6, R7, 0x8, R12 ;  /* 0x0000000807067825 */ /* 0x001fc800078e000c */
[----:B------:R-:W-:Y:S01]  /*0500*/  @!P1 IMAD.WIDE.U32 R12, R15, 0x8, R12 ;  /* 0x000000080f0c9825 */ /* 0x000fe200078e000c */
[----:B------:R0:W-:Y:S04]  /*0510*/  STG.E.64 desc[UR4][R6.64], R2 ;  /* 0x0000000206007986 */ /* 0x0001e8000c101b04 */
[----:B------:R0:W-:Y:S02]  /*0520*/  @!P1 STG.E.64 desc[UR4][R12.64], R10 ;  /* 0x0000000a0c009986 */ /* 0x0001e4000c101b04 */
.L_x_3318:
[----:B------:R-:W-:Y:S05]  /*0530*/  BSYNC B0 ;  /* 0x0000000000007941 */ /* 0x000fea0003800000 */
.L_x_3317:
[----:B------:R-:W-:-:S13]  /*0540*/  ISETP.GE.AND P1, PT, R17, R22, PT ;  /* 0x000000161100720c */ /* 0x000fda0003f26270 */
[----:B------:R-:W-:Y:S05]  /*0550*/  @P1 EXIT ;  /* 0x000000000000194d */ /* 0x000fea0003800000 */
[----:B0-----:R-:W0:Y:S01]  /*0560*/  LDC.64 R2, c[0x0][0x228] ;  /* 0x00008a00ff027b82 */ /* 0x001e220000000a00 */
[----:B------:R-:W-:Y:S01]  /*0570*/  PLOP3.LUT P1, PT, PT, PT, PT, 0x8, 0x0 ;  /* 0x000000000000781c */ /* 0x000fe20003f2e170 */
[----:B------:R-:W-:-:S06]  /*0580*/  IMAD R17, R0, 0x200, R17 ;  /* 0x0000020000117824 */ /* 0x000fcc00078e0211 */
[----:B-----5:R-:W-:-:S06]  /*0590*/  @!P0 DSETP.GT.AND P1, PT, R4, RZ, PT ;  /* 0x000000ff0400822a */ /* 0x020fcc0003f24000 */
[----:B------:R-:W-:Y:S02]  /*05a0*/  FSEL R4, R26, R8, P1 ;  /* 0x000000081a047208 */ /* 0x000fe40000800000 */
[----:B------:R-:W-:Y:S01]  /*05b0*/  FSEL R5, R27, R9, P1 ;  /* 0x000000091b057208 */ /* 0x000fe20000800000 */
[----:B0-----:R-:W-:-:S05]  /*05c0*/  IMAD.WIDE.U32 R2, R17, 0x8, R2 ;  /* 0x0000000811027825 */ /* 0x001fca00078e0002 */
[----:B------:R-:W-:Y:S01]  /*05d0*/  STG.E.64 desc[UR4][R2.64], R4 ;  /* 0x0000000402007986 */ /* 0x000fe2000c101b04 */
[----:B------:R-:W-:Y:S05]  /*05e0*/  EXIT ;  /* 0x000000000000794d */ /* 0x000fea0003800000 */
.L_x_3319:
        /* <DEDUP_REMOVED lines=9> */
.L_x_5702:


//--------------------- .text._ZN2at6native29vectorized_elementwise_kernelILi2EZZZNS0_66_GLOBAL__N__d53a5ca4_28_ActivationLeakyReluKernel_cu_f5210f67_355426leaky_relu_backward_kernelERNS_18TensorIteratorBaseERKN3c106ScalarEENKUlvE_clEvENKUlvE_clEvEUlddE_St5arrayIPcLm3EEEEviT0_T1_ --------------------------
	.section	.text._ZN2at6native29vectorized_elementwise_kernelILi2EZZZNS0_66_GLOBAL__N__d53a5ca4_28_ActivationLeakyReluKernel_cu_f5210f67_355426leaky_relu_backward_kernelERNS_18TensorIteratorBaseERKN3c106ScalarEENKUlvE_clEvENKUlvE_clEvEUlddE_St5arrayIPcLm3EEEEviT0_T1_,"ax",@progbits
	.align	128
        .global         _ZN2at6native29vectorized_elementwise_kernelILi2EZZZNS0_66_GLOBAL__N__d53a5ca4_28_ActivationLeakyReluKernel_cu_f5210f67_355426leaky_relu_backward_kernelERNS_18TensorIteratorBaseERKN3c106ScalarEENKUlvE_clEvENKUlvE_clEvEUlddE_St5arrayIPcLm3EEEEviT0_T1_
        .type           _ZN2at6native29vectorized_elementwise_kernelILi2EZZZNS0_66_GLOBAL__N__d53a5ca4_28_ActivationLeakyReluKernel_cu_f5210f67_355426leaky_relu_backward_kernelERNS_18TensorIteratorBaseERKN3c106ScalarEENKUlvE_clEvENKUlvE_clEvEUlddE_St5arrayIPcLm3EEEEviT0_T1_,@function
        .size           _ZN2at6native29vectorized_elementwise_kernelILi2EZZZNS0_66_GLOBAL__N__d53a5ca4_28_ActivationLeakyReluKernel_cu_f5210f67_355426leaky_relu_backward_kernelERNS_18TensorIteratorBaseERKN3c106ScalarEENKUlvE_clEvENKUlvE_clEvEUlddE_St5arrayIPcLm3EEEEviT0_T1_,(.L_x_5703 - _ZN2at6native29vectorized_elementwise_kernelILi2EZZZNS0_66_GLOBAL__N__d53a5ca4_28_ActivationLeakyReluKernel_cu_f5210f67_355426leaky_relu_backward_kernelERNS_18TensorIteratorBaseERKN3c106ScalarEENKUlvE_clEvENKUlvE_clEvEUlddE_St5arrayIPcLm3EEEEviT0_T1_)
        .other          _ZN2at6native29vectorized_elementwise_kernelILi2EZZZNS0_66_GLOBAL__N__d53a5ca4_28_ActivationLeakyReluKernel_cu_f5210f67_355426leaky_relu_backward_kernelERNS_18TensorIteratorBaseERKN3c106ScalarEENKUlvE_clEvENKUlvE_clEvEUlddE_St5arrayIPcLm3EEEEviT0_T1_,@"STO_CUDA_ENTRY STV_DEFAULT"
_ZN2at6native29vectorized_elementwise_kernelILi2EZZZNS0_66_GLOBAL__N__d53a5ca4_28_ActivationLeakyReluKernel_cu_f5210f67_355426leaky_relu_backward_kernelERNS_18TensorIteratorBaseERKN3c106ScalarEENKUlvE_clEvENKUlvE_clEvEUlddE_St5arrayIPcLm3EEEEviT0_T1_:
.text._ZN2at6native29vectorized_elementwise_kernelILi2EZZZNS0_66_GLOBAL__N__d53a5ca4_28_ActivationLeakyReluKernel_cu_f5210f67_355426leaky_relu_backward_kernelERNS_18TensorIteratorBaseERKN3c106ScalarEENKUlvE_clEvENKUlvE_clEvEUlddE_St5arrayIPcLm3EEEEviT0_T1_:
        /* <DEDUP_REMOVED lines=10> */
[----:B------:R-:W-:-:S07]  /*00a0*/  ULDC.64 UR6, c[0x0][0x218] ;  /* 0x0000860000067ab9 */ /* 0x000fce0000000a00 */
[----:B------:R-:W2:Y:S01]  /*00b0*/  LDC.64 R30, c[0x0][0x230] ;  /* 0x00008c00ff1e7b82 */ /* 0x000ea20000000a00 */
[----:B-1----:R-:W-:-:S04]  /*00c0*/  IMAD.WIDE R28, R3, 0x8, R28 ;  /* 0x00000008031c7825 */ /* 0x002fc800078e021c */
[----:B0-----:R-:W-:-:S04]  /*00d0*/  IMAD.WIDE.U32 R28, R0, 0x10, R28 ;  /* 0x00000010001c7825 */ /* 0x001fc800078e001c */
[----:B--2---:R-:W-:Y:S01]  /*00e0*/  IMAD.WIDE R30, R3, 0x8, R30 ;  /* 0x00000008031e7825 */ /* 0x004fe200078e021e */
[----:B------:R-:W2:Y:S04]  /*00f0*/  LDG.E.128 R12, desc[UR4][R28.64] ;  /* 0x000000041c0c7981 */ /* 0x000ea8000c1e1d00 */
[----:B------:R-:W3:Y:S01]  /*0100*/  LDG.E.128 R4, desc[UR4][R28.64+0x800] ;  /* 0x000800041c047981 */ /* 0x000ee2000c1e1d00 */
[----:B------:R-:W-:-:S05]  /*0110*/  IMAD.WIDE.U32 R30, R0, 0x10, R30 ;  /* 0x00000010001e7825 */ /* 0x000fca00078e001e */
[----:B------:R-:W4:Y:S04]  /*0120*/  LDG.E.128 R8, desc[UR4][R30.64] ;  /* 0x000000041e087981 */ /* 0x000f28000c1e1d00 */
[----:B------:R-:W5:Y:S01]  /*0130*/  LDG.E.128 R16, desc[UR4][R30.64+0x800] ;  /* 0x000800041e107981 */ /* 0x000f62000c1e1d00 */
[----:B--2---:R-:W-:Y:S02]  /*0140*/  DMUL R20, R12, UR6 ;  /* 0x000000060c147c28 */ /* 0x004fe40008000000 */
[----:B------:R-:W-:Y:S02]  /*0150*/  DMUL R22, R14, UR6 ;  /* 0x000000060e167c28 */ /* 0x000fe40008000000 */
[----:B----4-:R-:W-:-:S06]  /*0160*/  DSETP.GT.AND P0, PT, R8, RZ, PT ;  /* 0x000000ff0800722a */ /* 0x010fcc0003f04000 */
[----:B------:R-:W-:Y:S02]  /*0170*/  FSEL R2, R12, R20, P0 ;  /* 0x000000140c027208 */ /* 0x000fe40000000000 */
[----:B------:R-:W-:Y:S01]  /*0180*/  FSEL R20, R13, R21, P0 ;  /* 0x000000150d147208 */ /* 0x000fe20000000000 */
[----:B---3--:R-:W-:Y:S02]  /*0190*/  DMUL R12, R4, UR6 ;  /* 0x00000006040c7c28 */ /* 0x008fe40008000000 */
[----:B------:R-:W-:Y:S02]  /*01a0*/  DSETP.GT.AND P1, PT, R10, RZ, PT ;  /* 0x000000ff0a00722a */ /* 0x000fe40003f24000 */
[----:B-----5:R-:W-:Y:S01]  /*01b0*/  DSETP.GT.AND P0, PT, R16, RZ, PT ;  /* 0x000000ff1000722a */ /* 0x020fe20003f04000 */
[----:B------:R-:W2:Y:S01]  /*01c0*/  LDG.E.128 R8, desc[UR4][R30.64+0x1000] ;  /* 0x001000041e087981 */ /* 0x000ea2000c1e1d00 */
[----:B------:R-:W-:Y:S02]  /*01d0*/  DMUL R26, R6, UR6 ;  /* 0x00000006061a7c28 */ /* 0x000fe40008000000 */
[----:B------:R-:W-:-:S02]  /*01e0*/  FSEL R21, R14, R22, P1 ;  /* 0x000000160e157208 */ /* 0x000fc40000800000 */
[----:B------:R-:W-:Y:S02]  /*01f0*/  FSEL R23, R15, R23, P1 ;  /* 0x000000170f177208 */ /* 0x000fe40000800000 */
[----:B------:R-:W-:Y:S02]  /*0200*/  FSEL R22, R4, R12, P0 ;  /* 0x0000000c04167208 */ /* 0x000fe40000000000 */
[----:B------:R-:W-:Y:S02]  /*0210*/  FSEL R25, R5, R13, P0 ;  /* 0x0000000d05197208 */ /* 0x000fe40000000000 */
[----:B------:R-:W3:Y:S01]  /*0220*/  LDG.E.128 R12, desc[UR4][R28.64+0x1000] ;  /* 0x001000041c0c7981 */ /* 0x000ee2000c1e1d00 */
[----:B------:R-:W-:-:S03]  /*0230*/  DSETP.GT.AND P2, PT, R18, RZ, PT ;  /* 0x000000ff1200722a */ /* 0x000fc60003f44000 */
[----:B------:R0:W4:Y:S03]  /*0240*/  LDG.E.128 R16, desc[UR4][R28.64+0x1800] ;  /* 0x001800041c107981 */ /* 0x000126000c1e1d00 */
[----:B------:R-:W-:Y:S02]  /*0250*/  FSEL R24, R6, R26, P2 ;  /* 0x0000001a06187208 */ /* 0x000fe40001000000 */
[----:B------:R-:W-:Y:S02]  /*0260*/  FSEL R26, R7, R27, P2 ;  /* 0x0000001b071a7208 */ /* 0x000fe40001000000 */
[----:B------:R-:W5:Y:S01]  /*0270*/  LDG.E.128 R4, desc[UR4][R30.64+0x1800] ;  /* 0x001800041e047981 */ /* 0x000f62000c1e1d00 */
[----:B0-----:R-:W0:Y:S02]  /*0280*/  LDC.64 R28, c[0x0][0x228] ;  /* 0x00008a00ff1c7b82 */ /* 0x001e240000000a00 */
[----:B0-----:R-:W-:Y:S01]  /*0290*/  IMAD.WIDE.U32 R28, R3, 0x8, R28 ;  /* 0x00000008031c7825 */ /* 0x001fe200078e001c */
[----:B--2---:R-:W-:-:S02]  /*02a0*/  DSETP.GT.AND P0, PT, R8, RZ, PT ;  /* 0x000000ff0800722a */ /* 0x004fc40003f04000 */
[----:B------:R-:W-:Y:S02]  /*02b0*/  DSETP.GT.AND P1, PT, R10, RZ, PT ;  /* 0x000000ff0a00722a */ /* 0x000fe40003f24000 */
[----:B---3--:R-:W-:Y:S02]  /*02c0*/  DMUL R8, R12, UR6 ;  /* 0x000000060c087c28 */ /* 0x008fe40008000000 */
[----:B------:R-:W-:-:S08]  /*02d0*/  DMUL R10, R14, UR6 ;  /* 0x000000060e0a7c28 */ /* 0x000fd00008000000 */
[----:B------:R-:W-:Y:S01]  /*02e0*/  FSEL R8, R12, R8, P0 ;  /* 0x000000080c087208 */ /* 0x000fe20000000000 */
[----:B-----5:R-:W-:Y:S01]  /*02f0*/  DSETP.GT.AND P2, PT, R4, RZ, PT ;  /* 0x000000ff0400722a */ /* 0x020fe20003f44000 */
[----:B------:R-:W-:Y:S01]  /*0300*/  FSEL R12, R13, R9, P0 ;  /* 0x000000090d0c7208 */ /* 0x000fe20000000000 */
[----:B------:R-:W-:Y:S02]  /*0310*/  DSETP.GT.AND P0, PT, R6, RZ, PT ;  /* 0x000000ff0600722a */ /* 0x000fe40003f04000 */
[----:B----4-:R-:W-:Y:S02]  /*0320*/  DMUL R6, R16, UR6 ;  /* 0x0000000610067c28 */ /* 0x010fe40008000000 */
[----:B------:R-:W-:Y:S01]  /*0330*/  DMUL R4, R18, UR6 ;  /* 0x0000000612047c28 */ /* 0x000fe20008000000 */
[----:B------:R-:W-:Y:S02]  /*0340*/  FSEL R3, R14, R10, P1 ;  /* 0x0000000a0e037208 */ /* 0x000fe40000800000 */
[----:B------:R-:W-:Y:S01]  /*0350*/  FSEL R14, R15, R11, P1 ;  /* 0x0000000b0f0e7208 */ /* 0x000fe20000800000 */
[----:B------:R-:W-:-:S04]  /*0360*/  IMAD.WIDE R10, R0, 0x10, R28 ;  /* 0x00000010000a7825 */ /* 0x000fc800078e021c */
[----:B------:R-:W-:Y:S02]  /*0370*/  FSEL R0, R16, R6, P2 ;  /* 0x0000000610007208 */ /* 0x000fe40001000000 */
[----:B------:R-:W-:Y:S01]  /*0380*/  FSEL R9, R18, R4, P0 ;  /* 0x0000000412097208 */ /* 0x000fe20000000000 */
[----:B------:R-:W-:Y:S01]  /*0390*/  IMAD.MOV.U32 R4, RZ, RZ, R2 ;  /* 0x000000ffff047224 */ /* 0x000fe200078e0002 */
[----:B------:R-:W-:Y:S01]  /*03a0*/  FSEL R16, R17, R7, P2 ;  /* 0x0000000711107208 */ /* 0x000fe20001000000 */
[----:B------:R-:W-:Y:S01]  /*03b0*/  IMAD.MOV.U32 R6, RZ, RZ, R21 ;  /* 0x000000ffff067224 */ /* 0x000fe200078e0015 */
[----:B------:R-:W-:Y:S01]  /*03c0*/  FSEL R18, R19, R5, P0 ;  /* 0x0000000513127208 */ /* 0x000fe20000000000 */
[----:B------:R-:W-:Y:S02]  /*03d0*/  IMAD.MOV.U32 R5, RZ, RZ, R20 ;  /* 0x000000ffff057224 */ /* 0x000fe400078e0014 */
[----:B------:R-:W-:Y:S02]  /*03e0*/  IMAD.MOV.U32 R7, RZ, RZ, R23 ;  /* 0x000000ffff077224 */ /* 0x000fe400078e0017 */
[----:B------:R-:W-:-:S02]  /*03f0*/  IMAD.MOV.U32 R13, RZ, RZ, R12 ;  /* 0x000000ffff0d7224 */ /* 0x000fc400078e000c */
[----:B------:R-:W-:Y:S01]  /*0400*/  IMAD.MOV.U32 R15, RZ, RZ, R14 ;  /* 0x000000ffff0f7224 */ /* 0x000fe200078e000e */
[----:B------:R0:W-:Y:S01]  /*0410*/  STG.E.128 desc[UR4][R10.64], R4 ;  /* 0x000000040a007986 */ /* 0x0001e2000c101d04 */
[----:B------:R-:W-:Y:S01]  /*0420*/  IMAD.MOV.U32 R17, RZ, RZ, R16 ;  /* 0x000000ffff117224 */ /* 0x000fe200078e0010 */
[----:B------:R-:W-:Y:S01]  /*0430*/  MOV R14, R3 ;  /* 0x00000003000e7202 */ /* 0x000fe20000000f00 */
[----:B------:R-:W-:Y:S02]  /*0440*/  IMAD.MOV.U32 R19, RZ, RZ, R18 ;  /* 0x000000ffff137224 */ /* 0x000fe400078e0012 */
[----:B------:R-:W-:Y:S02]  /*0450*/  IMAD.MOV.U32 R12, RZ, RZ, R8 ;  /* 0x000000ffff0c7224 */ /* 0x000fe400078e0008 */
[----:B------:R-:W-:Y:S02]  /*0460*/  IMAD.MOV.U32 R16, RZ, RZ, R0 ;  /* 0x000000ffff107224 */ /* 0x000fe400078e0000 */
[----:B------:R-:W-:Y:S01]  /*0470*/  IMAD.MOV.U32 R18, RZ, RZ, R9 ;  /* 0x000000ffff127224 */ /* 0x000fe200078e0009 */
[----:B------:R-:W-:Y:S01]  /*0480*/  STG.E.128 desc[UR4][R10.64+0x1000], R12 ;  /* 0x0010000c0a007986 */ /* 0x000fe2000c101d04 */
[----:B0-----:R-:W-:Y:S01]  /*0490*/  IMAD.MOV.U32 R4, RZ, RZ, R22 ;  /* 0x000000ffff047224 */ /* 0x001fe200078e0016 */
[----:B------:R-:W-:Y:S01]  /*04a0*/  MOV R5, R25 ;  /* 0x0000001900057202 */ /* 0x000fe20000000f00 */
[----:B------:R-:W-:-:S02]  /*04b0*/  IMAD.MOV.U32 R6, RZ, RZ, R24 ;  /* 0x000000ffff067224 */ /* 0x000fc400078e0018 */
[----:B------:R-:W-:Y:S01]  /*04c0*/  IMAD.MOV.U32 R7, RZ, RZ, R26 ;  /* 0x000000ffff077224 */ /* 0x000fe200078e001a */
[----:B------:R-:W-:Y:S04]  /*04d0*/  STG.E.128 desc[UR4][R10.64+0x1800], R16 ;  /* 0x001800100a007986 */ /* 0x000fe8000c101d04 */
[----:B------:R-:W-:Y:S01]  /*04e0*/  STG.E.128 desc[UR4][R10.64+0x800], R4 ;  /* 0x000800040a007986 */ /* 0x000fe2000c101d04 */
[----:B------:R-:W-:Y:S05]  /*04f0*/  EXIT ;  /* 0x000000000000794d */ /* 0x000fea0003800000 */
.L_x_3320:
[----:B------:R-:W0:Y:S01]  /*0500*/  S2R R24, SR_TID.X ;  /* 0x0000000000187919 */ /* 0x000e220000002100 */
[----:B------:R-:W-:Y:S02]  /*0510*/  CS2R R18, SRZ ;  /* 0x0000000000127805 */ /* 0x000fe4000001ff00 */
[----:B------:R-:W-:Y:S01]  /*0520*/  CS2R R14, SRZ ;  /* 0x00000000000e7805 */ /* 0x000fe2000001ff00 */
[----:B------:R-:W-:Y:S01]  /*0530*/  ULDC.64 UR6, c[0x0][0x218] ;  /* 0x0000860000067ab9 */ /* 0x000fe20000000a00 */
[----:B0-----:R-:W-:Y:S01]  /*0540*/  ISETP.GE.AND P0, PT, R24, R0, PT ;  /* 0x000000001800720c */ /* 0x001fe20003f06270 */
[----:B------:R-:W-:-:S12]  /*0550*/  IMAD.MOV.U32 R5, RZ, RZ, R24 ;  /* 0x000000ffff057224 */ /* 0x000fd800078e0018 */
[----:B------:R-:W0:Y:S01]  /*0560*/  @!P0 LDC.64 R10, c[0x0][0x238] ;  /* 0x00008e00ff0a8b82 */ /* 0x000e220000000a00 */
[----:B------:R-:W-:Y:S01]  /*0570*/  @!P0 IADD3 R7, R3, R5, RZ ;  /* 0x0000000503078210 */ /* 0x000fe20007ffe0ff */
[----:B------:R-:W-:-:S05]  /*0580*/  @!P0 VIADD R5, R5, 0x80 ;  /* 0x0000008005058836 */ /* 0x000fca0000000000 */
[----:B------:R-:W-:Y:S01]  /*0590*/  ISETP.GE.AND P3, PT, R5, R0, PT ;  /* 0x000000000500720c */ /* 0x000fe20003f66270 */
[----:B------:R-:W1:-:S12]  /*05a0*/  @!P0 LDC.64 R8, c[0x0][0x230] ;  /* 0x00008c00ff088b82 */ /* 0x000e580000000a00 */
[----:B------:R-:W2:Y:S01]  /*05b0*/  @!P3 LDC.64 R12, c[0x0][0x230] ;  /* 0x00008c00ff0cbb82 */ /* 0x000ea20000000a00 */
[----:B0-----:R-:W-:-:S07]  /*05c0*/  @!P0 IMAD.WIDE.U32 R10, R7, 0x8, R10 ;  /* 0x00000008070a8825 */ /* 0x001fce00078e000a */
[----:B------:R-:W0:Y:S01]  /*05d0*/  @!P3 LDC.64 R20, c[0x0][0x238] ;  /* 0x00008e00ff14bb82 */ /* 0x000e220000000a00 */
[----:B------:R-:W3:Y:S01]  /*05e0*/  @!P0 LDG.E.64 R18, desc[UR4][R10.64] ;  /* 0x000000040a128981 */ /* 0x000ee2000c1e1b00 */
[----:B-1----:R-:W-:-:S05]  /*05f0*/  @!P0 IMAD.WIDE.U32 R8, R7, 0x8, R8 ;  /* 0x0000000807088825 */ /* 0x002fca00078e0008 */
[----:B------:R-:W4:Y:S01]  /*0600*/  @!P0 LDG.E.64 R14, desc[UR4][R8.64] ;  /* 0x00000004080e8981 */ /* 0x000f22000c1e1b00 */
[----:B------:R-:W-:Y:S01]  /*0610*/  @!P3 IMAD.IADD R22, R3, 0x1, R5 ;  /* 0x000000010316b824 */ /* 0x000fe200078e0205 */
[----:B------:R-:W-:-:S03]  /*0620*/  CS2R R6, SRZ ;  /* 0x0000000000067805 */ /* 0x000fc6000001ff00 */
[----:B--2---:R-:W-:-:S05]  /*0630*/  @!P3 IMAD.WIDE.U32 R12, R22, 0x8, R12 ;  /* 0x00000008160cb825 */ /* 0x004fca00078e000c */
[----:B------:R1:W2:Y:S01]  /*0640*/  @!P3 LDG.E.64 R6, desc[UR4][R12.64] ;  /* 0x000000040c06b981 */ /* 0x0002a2000c1e1b00 */
[----:B------:R-:W-:-:S05]  /*0650*/  @!P3 VIADD R5, R5, 0x80 ;  /* 0x000000800505b836 */ /* 0x000fca0000000000 */
[----:B------:R-:W-:-:S13]  /*0660*/  ISETP.GE.AND P1, PT, R5, R0, PT ;  /* 0x000000000500720c */ /* 0x000fda0003f26270 */
[----:B------:R-:W-:Y:S01]  /*0670*/  @!P1 IMAD.IADD R26, R3, 0x1, R5 ;  /* 0x00000001031a9824 */ /* 0x000fe200078e0205 */
[----:B-1----:R-:W1:Y:S01]  /*0680*/  @!P1 LDC.64 R12, c[0x0][0x230] ;  /* 0x00008c00ff0c9b82 */ /* 0x002e620000000a00 */
[----:B------:R-:W-:-:S05]  /*0690*/  @!P1 VIADD R5, R5, 0x80 ;  /* 0x0000008005059836 */ /* 0x000fca0000000000 */
[----:B------:R-:W-:-:S13]  /*06a0*/  ISETP.GE.AND P6, PT, R5, R0, PT ;  /* 0x000000000500720c */ /* 0x000fda0003fc6270 */
[----:B------:R-:W-:Y:S01]  /*06b0*/  @!P6 IADD3 R4, R3, R5, RZ ;  /* 0x000000050304e210 */ /* 0x000fe20007ffe0ff */
[----:B------:R-:W-:-:S05]  /*06c0*/  @!P6 VIADD R5, R5, 0x80 ;  /* 0x000000800505e836 */ /* 0x000fca0000000000 */
[----:B------:R-:W-:-:S13]  /*06d0*/  ISETP.GE.AND P4, PT, R5, R0, PT ;  /* 0x000000000500720c */ /* 0x000fda0003f86270 */
[----:B------:R-:W5:Y:S01]  /*06e0*/  @!P4 LDC.64 R8, c[0x0][0x230] ;  /* 0x00008c00ff08cb82 */ /* 0x000f620000000a00 */
[----:B------:R-:W-:Y:S02]  /*06f0*/  @!P4 IMAD.IADD R2, R3, 0x1, R5 ;  /* 0x000000010302c824 */ /* 0x000fe400078e0205 */
[----:B------:R-:W-:Y:S02]  /*0700*/  @!P4 VIADD R5, R5, 0x80 ;  /* 0x000000800505c836 */ /* 0x000fe40000000000 */
[----:B-----5:R-:W-:-:S06]  /*0710*/  @!P4 IMAD.WIDE.U32 R8, R2, 0x8, R8 ;  /* 0x000000080208c825 */ /* 0x020fcc00078e0008 */
[----:B------:R-:W5:Y:S01]  /*0720*/  @!P4 LDG.E.64 R8, desc[UR4][R8.64] ;  /* 0x000000040808c981 */ /* 0x000f62000c1e1b00 */
[----:B------:R-:W-:-:S13]  /*0730*/  ISETP.GE.AND P5, PT, R5, R0, PT ;  /* 0x000000000500720c */ /* 0x000fda0003fa6270 */
[----:B------:R-:W0:Y:S01]  /*0740*/  @!P5 LDC.64 R10, c[0x0][0x230] ;  /* 0x00008c00ff0adb82 */ /* 0x000e220000000a00 */
[----:B------:R-:W-:-:S04]  /*0750*/  @!P5 IMAD.IADD R25, R3, 0x1, R5 ;  /* 0x000000010319d824 */ /* 0x000fc800078e0205 */
[----:B0-----:R-:W-:-:S06]  /*0760*/  @!P5 IMAD.WIDE.U32 R10, R25, 0x8, R10 ;  /* 0x00000008190ad825 */ /* 0x001fcc00078e000a */
[----:B------:R-:W5:Y:S01]  /*0770*/  @!P5 LDG.E.64 R10, desc[UR4][R10.64] ;  /* 0x000000040a0ad981 */ /* 0x000f62000c1e1b00 */
[----:B------:R-:W-:Y:S01]  /*0780*/  @!P3 IMAD.WIDE.U32 R20, R22, 0x8, R20 ;  /* 0x000000081614b825 */ /* 0x000fe200078e0014 */
[----:B------:R-:W-:-:S03]  /*0790*/  CS2R R22, SRZ ;  /* 0x0000000000167805 */ /* 0x000fc6000001ff00 */
[----:B------:R-:W-:-:S03]  /*07a0*/  @!P5 VIADD R5, R5, 0x80 ;  /* 0x000000800505d836 */ /* 0x000fc60000000000 */
[----:B------:R0:W5:Y:S01]  /*07b0*/  @!P3 LDG.E.64 R22, desc[UR4][R20.64] ;  /* 0x000000041416b981 */ /* 0x000162000c1e1b00 */
[----:B-1----:R-:W-:Y:S01]  /*07c0*/  @!P1 IMAD.WIDE.U32 R12, R26, 0x8, R12 ;  /* 0x000000081a0c9825 */ /* 0x002fe200078e000c */
[----:B------:R-:W-:Y:S02]  /*07d0*/  ISETP.GE.AND P3, PT, R5, R0, PT ;  /* 0x000000000500720c */ /* 0x000fe40003f66270 */
[----:B0-----:R-:W-:Y:S01]  /*07e0*/  CS2R R20, SRZ ;  /* 0x0000000000147805 */ /* 0x001fe2000001ff00 */
[----:B---3--:R-:W-:Y:S02]  /*07f0*/  DMUL R16, R18, UR6 ;  /* 0x0000000612107c28 */ /* 0x008fe40008000000 */
[----:B----4-:R-:W-:Y:S01]  /*0800*/  DSETP.GT.AND P2, PT, R14, RZ, PT ;  /* 0x000000ff0e00722a */ /* 0x010fe20003f44000 */
[----:B------:R-:W0:Y:S07]  /*0810*/  @!P1 LDC.64 R14, c[0x0][0x238] ;  /* 0x00008e00ff0e9b82 */ /* 0x000e2e0000000a00 */
[----:B------:R-:W-:-:S02]  /*0820*/  FSEL R16, R18, R16, P2 ;  /* 0x0000001012107208 */ /* 0x000fc40001000000 */
[----:B------:R-:W-:Y:S02]  /*0830*/  FSEL R17, R19, R17, P2 ;  /* 0x0000001113117208 */ /* 0x000fe40001000000 */
[----:B------:R-:W1:Y:S01]  /*0840*/  @!P6 LDC.64 R18, c[0x0][0x230] ;  /* 0x00008c00ff12eb82 */ /* 0x000e620000000a00 */
[----:B--2---:R-:W-:Y:S01]  /*0850*/  DSETP.GT.AND P2, PT, R6, RZ, PT ;  /* 0x000000ff0600722a */ /* 0x004fe20003f44000 */
[----:B------:R-:W-:-:S06]  /*0860*/  CS2R R6, SRZ ;  /* 0x0000000000067805 */ /* 0x000fcc000001ff00 */
[----:B------:R2:W3:Y:S02]  /*0870*/  @!P1 LDG.E.64 R6, desc[UR4][R12.64] ;  /* 0x000000040c069981 */ /* 0x0004e4000c1e1b00 */
[----:B--2---:R-:W2:Y:S01]  /*0880*/  @!P6 LDC.64 R12, c[0x0][0x238] ;  /* 0x00008e00ff0ceb82 */ /* 0x004ea20000000a00 */
[----:B-1----:R-:W-:-:S05]  /*0890*/  @!P6 IMAD.WIDE.U32 R18, R4, 0x8, R18 ;  /* 0x000000080412e825 */ /* 0x002fca00078e0012 */
[----:B------:R1:W4:Y:S02]  /*08a0*/  @!P6 LDG.E.64 R20, desc[UR4][R18.64] ;  /* 0x000000041214e981 */ /* 0x000324000c1e1b00 */
[----:B-1----:R-:W1:Y:S01]  /*08b0*/  @!P3 LDC.64 R18, c[0x0][0x230] ;  /* 0x00008c00ff12bb82 */ /* 0x002e620000000a00 */
[----:B0-----:R-:W-:Y:S01]  /*08c0*/  @!P1 IMAD.WIDE.U32 R26, R26, 0x8, R14 ;  /* 0x000000081a1a9825 */ /* 0x001fe200078e000e */
[----:B------:R-:W-:-:S06]  /*08d0*/  CS2R R14, SRZ ;  /* 0x00000000000e7805 */ /* 0x000fcc000001ff00 */
[----:B------:R2:W4:Y:S02]  /*08e0*/  @!P1 LDG.E.64 R14, desc[UR4][R26.64] ;  /* 0x000000041a0e9981 */ /* 0x000524000c1e1b00 */
[----:B--2---:R-:W-:Y:S01]  /*08f0*/  @!P6 IMAD.WIDE.U32 R26, R4, 0x8, R12 ;  /* 0x00000008041ae825 */ /* 0x004fe200078e000c */
[----:B------:R-:W-:-:S05]  /*0900*/  @!P3 IADD3 R4, R3, R5, RZ ;  /* 0x000000050304b210 */ /* 0x000fca0007ffe0ff */
[----:B-1----:R-:W-:-:S06]  /*0910*/  @!P3 IMAD.WIDE.U32 R18, R4, 0x8, R18 ;  /* 0x000000080412b825 */ /* 0x002fcc00078e0012 */
[----:B------:R-:W2:Y:S01]  /*0920*/  @!P3 LDG.E.64 R18, desc[UR4][R18.64] ;  /* 0x000000041212b981 */ /* 0x000ea2000c1e1b00 */
[----:B------:R-:W-:Y:S02]  /*0930*/  PLOP3.LUT P1, PT, PT, PT, PT, 0x8, 0x0 ;  /* 0x000000000000781c */ /* 0x000fe40003f2e170 */
[----:B------:R-:W-:-:S06]  /*0940*/  CS2R R12, SRZ ;  /* 0x00000000000c7805 */ /* 0x000fcc000001ff00 */
[----:B------:R0:W3:Y:S01]  /*0950*/  @!P6 LDG.E.64 R12, desc[UR4][R26.64] ;  /* 0x000000041a0ce981 */ /* 0x0000e2000c1e1b00 */
[----:B-----5:R-:W-:Y:S01]  /*0960*/  @!P4 DSETP.GT.AND P1, PT, R8, RZ, PT ;  /* 0x000000ff0800c22a */ /* 0x020fe20003f24000 */
[----:B------:R-:W1:Y:S01]  /*0970*/  @!P4 LDC.64 R8, c[0x0][0x238] ;  /* 0x00008e00ff08cb82 */ /* 0x000e620000000a00 */
[----:B0-----:R-:W-:Y:S01]  /*0980*/  CS2R R26, SRZ ;  /* 0x00000000001a7805 */ /* 0x001fe2000001ff00 */
[----:B-1----:R-:W-:-:S05]  /*0990*/  @!P4 IMAD.WIDE.U32 R8, R2, 0x8, R8 ;  /* 0x000000080208c825 */ /* 0x002fca00078e0008 */
[----:B------:R0:W5:Y:S02]  /*09a0*/  @!P4 LDG.E.64 R26, desc[UR4][R8.64] ;  /* 0x00000004081ac981 */ /* 0x000164000c1e1b00 */
[----:B0-----:R-:W0:Y:S01]  /*09b0*/  @!P5 LDC.64 R8, c[0x0][0x238] ;  /* 0x00008e00ff08db82 */ /* 0x001e220000000a00 */
[----:B------:R-:W-:-:S07]  /*09c0*/  PLOP3.LUT P4, PT, PT, PT, PT, 0x8, 0x0 ;  /* 0x000000000000781c */ /* 0x000fce0003f8e170 */
[----:B------:R-:W-:Y:S01]  /*09d0*/  @!P5 DSETP.GT.AND P4, PT, R10, RZ, PT ;  /* 0x000000ff0a00d22a */ /* 0x000fe20003f84000 */
[----:B0-----:R-:W-:Y:S01]  /*09e0*/  @!P5 IMAD.WIDE.U32 R10, R25, 0x8, R8 ;  /* 0x00000008190ad825 */ /* 0x001fe200078e0008 */
[----:B------:R-:W-:-:S06]  /*09f0*/  CS2R R8, SRZ ;  /* 0x0000000000087805 */ /* 0x000fcc000001ff00 */
[----:B------:R0:W5:Y:S02]  /*0a00*/  @!P5 LDG.E.64 R8, desc[UR4][R10.64] ;  /* 0x000000040a08d981 */ /* 0x000164000c1e1b00 */
[----:B0-----:R-:W0:Y:S01]  /*0a10*/  @!P3 LDC.64 R10, c[0x0][0x238] ;  /* 0x00008e00ff0abb82 */ /* 0x001e220000000a00 */
[----:B------:R-:W-:-:S05]  /*0a20*/  @!P3 VIADD R5, R5, 0x80 ;  /* 0x000000800505b836 */ /* 0x000fca0000000000 */
[----:B------:R-:W-:Y:S02]  /*0a30*/  ISETP.GE.AND P6, PT, R5, R0, PT ;  /* 0x000000000500720c */ /* 0x000fe40003fc6270 */
[----:B------:R-:W-:Y:S01]  /*0a40*/  CS2R R28, SRZ ;  /* 0x00000000001c7805 */ /* 0x000fe2000001ff00 */
[----:B0-----:R-:W-:-:S05]  /*0a50*/  @!P3 IMAD.WIDE.U32 R10, R4, 0x8, R10 ;  /* 0x00000008040ab825 */ /* 0x001fca00078e000a */
[----:B------:R0:W5:Y:S05]  /*0a60*/  @!P3 LDG.E.64 R28, desc[UR4][R10.64] ;  /* 0x000000040a1cb981 */ /* 0x00016a000c1e1b00 */
[----:B0-----:R-:W0:Y:S01]  /*0a70*/  @!P6 LDC.64 R10, c[0x0][0x230] ;  /* 0x00008c00ff0aeb82 */ /* 0x001e220000000a00 */
[----:B------:R-:W-:-:S04]  /*0a80*/  @!P6 IMAD.IADD R2, R3, 0x1, R5 ;  /* 0x000000010302e824 */ /* 0x000fc800078e0205 */
[----:B0-----:R-:W-:-:S03]  /*0a90*/  @!P6 IMAD.WIDE.U32 R4, R2, 0x8, R10 ;  /* 0x000000080204e825 */ /* 0x001fc600078e000a */
[----:B------:R-:W0:Y:S03]  /*0aa0*/  @!P6 LDC.64 R10, c[0x0][0x238] ;  /* 0x00008e00ff0aeb82 */ /* 0x000e260000000a00 */
[----:B------:R-:W4:Y:S01]  /*0ab0*/  @!P6 LDG.E.64 R4, desc[UR4][R4.64] ;  /* 0x000000040404e981 */ /* 0x000f22000c1e1b00 */
[----:B------:R-:W-:Y:S01]  /*0ac0*/  PLOP3.LUT P5, PT, PT, PT, PT, 0x8, 0x0 ;  /* 0x000000000000781c */ /* 0x000fe20003fae170 */
[----:B0-----:R-:W-:-:S06]  /*0ad0*/  @!P6 IMAD.WIDE.U32 R10, R2, 0x8, R10 ;  /* 0x00000008020ae825 */ /* 0x001fcc00078e000a */
[----:B--2---:R-:W-:Y:S01]  /*0ae0*/  @!P3 DSETP.GT.AND P5, PT, R18, RZ, PT ;  /* 0x000000ff1200b22a */ /* 0x004fe20003fa4000 */
[----:B------:R-:W-:-:S06]  /*0af0*/  CS2R R18, SRZ ;  /* 0x0000000000127805 */ /* 0x000fcc000001ff00 */
[----:B------:R3:W2:Y:S01]  /*0b00*/  @!P6 LDG.E.64 R18, desc[UR4][R10.64] ;  /* 0x000000040a12e981 */ /* 0x0006a2000c1e1b00 */
[----:B------:R-:W-:Y:S01]  /*0b10*/  DMUL R30, R22, UR6 ;  /* 0x00000006161e7c28 */ /* 0x000fe20008000000 */
[----:B------:R-:W-:Y:S01]  /*0b20*/  PLOP3.LUT P3, PT, PT, PT, PT, 0x8, 0x0 ;  /* 0x000000000000781c */ /* 0x000fe20003f6e170 */
[----:B---3--:R-:W-:Y:S01]  /*0b30*/  DMUL R10, R12, UR6 ;  /* 0x000000060c0a7c28 */ /* 0x008fe20008000000 */
[----:B------:R-:W-:Y:S01]  /*0b40*/  VIADD R2, R24, 0x80 ;  /* 0x0000008018027836 */ /* 0x000fe20000000000 */
[----:B------:R-:W-:Y:S04]  /*0b50*/  BSSY B0, `(.L_x_3321) ;  /* 0x0000048000007945 */ /* 0x000fe80003800000 */
[----:B------:R-:W-:Y:S01]  /*0b60*/  BSSY B1, `(.L_x_3322) ;  /* 0x0000040000017945 */ /* 0x000fe20003800000 */
[----:B----4-:R-:W-:-:S02]  /*0b70*/  @!P6 DSETP.GT.AND P3, PT, R4, RZ, PT ;  /* 0x000000ff0400e22a */ /* 0x010fc40003f64000 */
[----:B------:R-:W-:Y:S01]  /*0b80*/  DSETP.GT.AND P6, PT, R6, RZ, PT ;  /* 0x000000ff0600722a */ /* 0x000fe20003fc4000 */
[----:B------:R-:W-:Y:S02]  /*0b90*/  FSEL R6, R22, R30, P2 ;  /* 0x0000001e16067208 */ /* 0x000fe40001000000 */
[----:B------:R-:W-:Y:S02]  /*0ba0*/  FSEL R7, R23, R31, P2 ;  /* 0x0000001f17077208 */ /* 0x000fe40001000000 */
[----:B------:R-:W0:Y:S01]  /*0bb0*/  @!P0 LDC.64 R22, c[0x0][0x228] ;  /* 0x00008a00ff168b82 */ /* 0x000e220000000a00 */
[----:B------:R-:W-:Y:S02]  /*0bc0*/  DMUL R4, R14, UR6 ;  /* 0x000000060e047c28 */ /* 0x000fe40008000000 */
[----:B------:R-:W-:-:S08]  /*0bd0*/  DSETP.GT.AND P2, PT, R20, RZ, PT ;  /* 0x000000ff1400722a */ /* 0x000fd00003f44000 */
[----:B------:R-:W-:Y:S02]  /*0be0*/  FSEL R4, R14, R4, P6 ;  /* 0x000000040e047208 */ /* 0x000fe40003000000 */
[----:B------:R-:W-:Y:S01]  /*0bf0*/  FSEL R5, R15, R5, P6 ;  /* 0x000000050f057208 */ /* 0x000fe20003000000 */
[----:B-----5:R-:W-:Y:S01]  /*0c00*/  DMUL R14, R26, UR6 ;  /* 0x000000061a0e7c28 */ /* 0x020fe20008000000 */
[----:B------:R-:W-:Y:S01]  /*0c10*/  @!P0 IMAD.IADD R21, R3, 0x1, R24 ;  /* 0x0000000103158824 */ /* 0x000fe200078e0218 */
[----:B------:R-:W-:Y:S02]  /*0c20*/  FSEL R10, R12, R10, P2 ;  /* 0x0000000a0c0a7208 */ /* 0x000fe40001000000 */
[----:B------:R-:W-:Y:S02]  /*0c30*/  FSEL R11, R13, R11, P2 ;  /* 0x0000000b0d0b7208 */ /* 0x000fe40001000000 */
[----:B------:R-:W-:-:S04]  /*0c40*/  @!P0 MOV R24, R2 ;  /* 0x0000000200188202 */ /* 0x000fc80000000f00 */
[----:B------:R-:W-:Y:S01]  /*0c50*/  FSEL R12, R26, R14, P1 ;  /* 0x0000000e1a0c7208 */ /* 0x000fe20000800000 */
[----:B0-----:R-:W-:Y:S01]  /*0c60*/  @!P0 IMAD.WIDE.U32 R22, R21, 0x8, R22 ;  /* 0x0000000815168825 */ /* 0x001fe200078e0016 */
[----:B------:R-:W-:Y:S01]  /*0c70*/  FSEL R13, R27, R15, P1 ;  /* 0x0000000f1b0d7208 */ /* 0x000fe20000800000 */
[----:B------:R-:W-:-:S03]  /*0c80*/  DMUL R14, R8, UR6 ;  /* 0x00000006080e7c28 */ /* 0x000fc60008000000 */
[----:B------:R0:W-:Y:S01]  /*0c90*/  @!P0 STG.E.64 desc[UR4][R22.64], R16 ;  /* 0x0000001016008986 */ /* 0x0001e2000c101b04 */
[----:B------:R-:W-:-:S06]  /*0ca0*/  ISETP.GE.AND P0, PT, R24, R0, PT ;  /* 0x000000001800720c */ /* 0x000fcc0003f06270 */
[----:B------:R-:W-:Y:S02]  /*0cb0*/  FSEL R8, R8, R14, P4 ;  /* 0x0000000e08087208 */ /* 0x000fe40002000000 */
[----:B------:R-:W-:Y:S01]  /*0cc0*/  FSEL R9, R9, R15, P4 ;  /* 0x0000000f09097208 */ /* 0x000fe20002000000 */
[----:B------:R-:W-:-:S10]  /*0cd0*/  DMUL R14, R28, UR6 ;  /* 0x000000061c0e7c28 */ /* 0x000fd40008000000 */
[----:B------:R-:W-:Y:S02]  /*0ce0*/  FSEL R14, R28, R14, P5 ;  /* 0x0000000e1c0e7208 */ /* 0x000fe40002800000 */
[----:B------:R-:W-:Y:S01]  /*0cf0*/  FSEL R15, R29, R15, P5 ;  /* 0x0000000f1d0f7208 */ /* 0x000fe20002800000 */
[----:B--2---:R-:W-:-:S10]  /*0d00*/  DMUL R20, R18, UR6 ;  /* 0x0000000612147c28 */ /* 0x004fd40008000000 */
[----:B0-----:R-:W-:Y:S02]  /*0d10*/  FSEL R16, R18, R20, P3 ;  /* 0x0000001412107208 */ /* 0x001fe40001800000 */
[----:B------:R-:W-:Y:S01]  /*0d20*/  FSEL R17, R19, R21, P3 ;  /* 0x0000001513117208 */ /* 0x000fe20001800000 */
[----:B------:R-:W-:Y:S06]  /*0d30*/  @P0 BRA `(.L_x_3323) ;  /* 0x0000000000300947 */ /* 0x000fec0003800000 */
[----:B------:R-:W0:Y:S01]  /*0d40*/  LDC.64 R18, c[0x0][0x228] ;  /* 0x00008a00ff127b82 */ /* 0x000e220000000a00 */
[----:B------:R-:W-:Y:S02]  /*0d50*/  IMAD.IADD R21, R3, 0x1, R24 ;  /* 0x0000000103157824 */ /* 0x000fe400078e0218 */
[----:B------:R-:W-:-:S05]  /*0d60*/  VIADD R24, R24, 0x80 ;  /* 0x0000008018187836 */ /* 0x000fca0000000000 */
[----:B------:R-:W-:Y:S01]  /*0d70*/  ISETP.GE.AND P0, PT, R24, R0, PT ;  /* 0x000000001800720c */ /* 0x000fe20003f06270 */
[----:B0-----:R-:W-:-:S05]  /*0d80*/  IMAD.WIDE.U32 R18, R21, 0x8, R18 ;  /* 0x0000000815127825 */ /* 0x001fca00078e0012 */
[----:B------:R0:W-:Y:S07]  /*0d90*/  STG.E.64 desc[UR4][R18.64], R6 ;  /* 0x0000000612007986 */ /* 0x0001ee000c101b04 */
[----:B------:R-:W-:Y:S05]  /*0da0*/  @P0 BRA `(.L_x_3324) ;  /* 0x0000000000300947 */ /* 0x000fea0003800000 */
[----:B0-----:R-:W0:Y:S01]  /*0db0*/  LDC.64 R6, c[0x0][0x228] ;  /* 0x00008a00ff067b82 */ /* 0x001e220000000a00 */
[----:B------:R-:W-:Y:S02]  /*0dc0*/  IMAD.IADD R19, R3, 0x1, R24 ;  /* 0x0000000103137824 */ /* 0x000fe400078e0218 */
[----:B------:R-:W-:Y:S02]  /*0dd0*/  VIADD R24, R24, 0x80 ;  /* 0x0000008018187836 */ /* 0x000fe40000000000 */
[----:B0-----:R-:W-:-:S05]  /*0de0*/  IMAD.WIDE.U32 R6, R19, 0x8, R6 ;  /* 0x0000000813067825 */ /* 0x001fca00078e0006 */
[----:B------:R0:W-:Y:S02]  /*0df0*/  STG.E.64 desc[UR4][R6.64], R4 ;  /* 0x0000000406007986 */ /* 0x0001e4000c101b04 */
.L_x_3323:
[----:B------:R-:W-:-:S13]  /*0e00*/  ISETP.GE.AND P0, PT, R24, R0, PT ;  /* 0x000000001800720c */ /* 0x000fda0003f06270 */
[----:B------:R-:W-:Y:S05]  /*0e10*/  @P0 BRA `(.L_x_3325) ;  /* 0x0000000000300947 */ /* 0x000fea0003800000 */
[----:B0-----:R-:W0:Y:S01]  /*0e20*/  LDC.64 R4, c[0x0][0x228] ;  /* 0x00008a00ff047b82 */ /* 0x001e220000000a00 */
[----:B------:R-:W-:Y:S01]  /*0e30*/  IADD3 R7, R3, R24, RZ ;  /* 0x0000001803077210 */ /* 0x000fe20007ffe0ff */
[----:B------:R-:W-:-:S04]  /*0e40*/  VIADD R24, R24, 0x80 ;  /* 0x0000008018187836 */ /* 0x000fc80000000000 */
[----:B0-----:R-:W-:-:S05]  /*0e50*/  IMAD.WIDE.U32 R4, R7, 0x8, R4 ;  /* 0x0000000807047825 */ /* 0x001fca00078e0004 */
[----:B------:R1:W-:Y:S02]  /*0e60*/  STG.E.64 desc[UR4][R4.64], R10 ;  /* 0x0000000a04007986 */ /* 0x0003e4000c101b04 */
.L_x_3324:
[----:B------:R-:W-:-:S13]  /*0e70*/  ISETP.GE.AND P0, PT, R24, R0, PT ;  /* 0x000000001800720c */ /* 0x000fda0003f06270 */
[----:B------:R-:W-:Y:S05]  /*0e80*/  @P0 BRA `(.L_x_3326) ;  /* 0x0000000000340947 */ /* 0x000fea0003800000 */
[----:B-1----:R-:W1:Y:S01]  /*0e90*/  LDC.64 R4, c[0x0][0x228] ;  /* 0x00008a00ff047b82 */ /* 0x002e620000000a00 */
[----:B0-----:R-:W-:Y:S02]  /*0ea0*/  IMAD.IADD R7, R3, 0x1, R24 ;  /* 0x0000000103077824 */ /* 0x001fe400078e0218 */
[----:B------:R-:W-:Y:S02]  /*0eb0*/  VIADD R24, R24, 0x80 ;  /* 0x0000008018187836 */ /* 0x000fe40000000000 */
[----:B-1----:R-:W-:-:S05]  /*0ec0*/  IMAD.WIDE.U32 R4, R7, 0x8, R4 ;  /* 0x0000000807047825 */ /* 0x002fca00078e0004 */
[----:B------:R1:W-:Y:S02]  /*0ed0*/  STG.E.64 desc[UR4][R4.64], R12 ;  /* 0x0000000c04007986 */ /* 0x0003e4000c101b04 */
.L_x_3325:
[----:B------:R-:W-:-:S13]  /*0ee0*/  ISETP.GE.AND P0, PT, R24, R0, PT ;  /* 0x000000001800720c */ /* 0x000fda0003f06270 */
[----:B------:R-:W-:Y:S05]  /*0ef0*/  @P0 BREAK B1 ;  /* 0x0000000000010942 */ /* 0x000fea0003800000 */
[----:B------:R-:W-:Y:S05]  /*0f00*/  @P0 BRA `(.L_x_3327) ;  /* 0x0000000000300947 */ /* 0x000fea0003800000 */
[----:B01----:R-:W0:Y:S01]  /*0f10*/  LDC.64 R4, c[0x0][0x228] ;  /* 0x00008a00ff047b82 */ /* 0x003e220000000a00 */
[----:B------:R-:W-:Y:S01]  /*0f20*/  IMAD.IADD R7, R3, 0x1, R24 ;  /* 0x0000000103077824 */ /* 0x000fe200078e0218 */
[----:B------:R-:W-:-:S03]  /*0f30*/  IADD3 R24, R24, 0x80, RZ ;  /* 0x0000008018187810 */ /* 0x000fc60007ffe0ff */
[----:B0-----:R-:W-:-:S05]  /*0f40*/  IMAD.WIDE.U32 R4, R7, 0x8, R4 ;  /* 0x0000000807047825 */ /* 0x001fca00078e0004 */
[----:B------:R2:W-:Y:S02]  /*0f50*/  STG.E.64 desc[UR4][R4.64], R8 ;  /* 0x0000000804007986 */ /* 0x0005e4000c101b04 */
.L_x_3326:
[----:B------:R-:W-:Y:S05]  /*0f60*/  BSYNC B1 ;  /* 0x0000000000017941 */ /* 0x000fea0003800000 */
.L_x_3322:
[----:B------:R-:W-:-:S13]  /*0f70*/  ISETP.GE.AND P0, PT, R24, R0, PT ;  /* 0x000000001800720c */ /* 0x000fda0003f06270 */
[----:B-12---:R-:W1:Y:S01]  /*0f80*/  @!P0 LDC.64 R4, c[0x0][0x228] ;  /* 0x00008a00ff048b82 */ /* 0x006e620000000a00 */
[----:B0-----:R-:W-:Y:S02]  /*0f90*/  @!P0 IMAD.IADD R7, R3, 0x1, R24 ;  /* 0x0000000103078824 */ /* 0x001fe400078e0218 */
[----:B------:R-:W-:Y:S02]  /*0fa0*/  @!P0 VIADD R24, R24, 0x80 ;  /* 0x0000008018188836 */ /* 0x000fe40000000000 */
[----:B-1----:R-:W-:-:S05]  /*0fb0*/  @!P0 IMAD.WIDE.U32 R4, R7, 0x8, R4 ;  /* 0x0000000807048825 */ /* 0x002fca00078e0004 */
[----:B------:R2:W-:Y:S02]  /*0fc0*/  @!P0 STG.E.64 desc[UR4][R4.64], R14 ;  /* 0x0000000e04008986 */ /* 0x0005e4000c101b04 */
.L_x_3327:
[----:B------:R-:W-:Y:S05]  /*0fd0*/  BSYNC B0 ;  /* 0x0000000000007941 */ /* 0x000fea0003800000 */
.L_x_3321:
[----:B------:R-:W-:Y:S05]  /*0fe0*/  WARPSYNC.ALL ;  /* 0x0000000000007948 */ /* 0x000fea0003800000 */
[----:B------:R-:W-:-:S13]  /*0ff0*/  ISETP.GE.AND P0, PT, R24, R0, PT ;  /* 0x000000001800720c */ /* 0x000fda0003f06270 */
[----:B------:R-:W-:Y:S05]  /*1000*/  @P0 EXIT ;  /* 0x000000000000094d */ /* 0x000fea0003800000 */
[----:B012---:R-:W0:Y:S01]  /*1010*/  LDC.64 R4, c[0x0][0x228] ;  /* 0x00008a00ff047b82 */ /* 0x007e220000000a00 */
[----:B------:R-:W-:-:S04]  /*1020*/  IMAD.IADD R3, R3, 0x1, R24 ;  /* 0x0000000103037824 */ /* 0x000fc800078e0218 */
[----:B0-----:R-:W-:-:S05]  /*1030*/  IMAD.WIDE.U32 R2, R3, 0x8, R4 ;  /* 0x0000000803027825 */ /* 0x001fca00078e0004 */
[----:B------:R-:W-:Y:S01]  /*1040*/  STG.E.64 desc[UR4][R2.64], R16 ;  /* 0x0000001002007986 */ /* 0x000fe2000c101b04 */
[----:B------:R-:W-:Y:S05]  /*1050*/  EXIT ;  /* 0x000000000000794d */ /* 0x000fea0003800000 */
.L_x_3328:
        /* <DEDUP_REMOVED lines=10> */
.L_x_5703:


//--------------------- .text._ZN2at6native29vectorized_elementwise_kernelILi4EZZZNS0_66_GLOBAL__N__d53a5ca4_28_ActivationLeakyReluKernel_cu_f5210f67_355426leaky_relu_backward_kernelERNS_18TensorIteratorBaseERKN3c106ScalarEENKUlvE_clEvENKUlvE_clEvEUlddE_St5arrayIPcLm3EEEEviT0_T1_ --------------------------
	.section	.text._ZN2at6native29vectorized_elementwise_kernelILi4EZZZNS0_66_GLOBAL__N__d53a5ca4_28_ActivationLeakyReluKernel_cu_f5210f67_355426leaky_relu_backward_kernelERNS_18TensorIteratorBaseERKN3c106ScalarEENKUlvE_clEvENKUlvE_clEvEUlddE_St5arrayIPcLm3EEEEviT0_T1_,"ax",@progbits
	.align	128
        .global         _ZN2at6native29vectorized_elementwise_kernelILi4EZZZNS0_66_GLOBAL__N__d53a5ca4_28_ActivationLeakyReluKernel_cu_f5210f67_355426leaky_relu_backward_kernelERNS_18TensorIteratorBaseERKN3c106ScalarEENKUlvE_clEvENKUlvE_clEvEUlddE_St5arrayIPcLm3EEEEviT0_T1_
        .type           _ZN2at6native29vectorized_elementwise_kernelILi4EZZZNS0_66_GLOBAL__N__d53a5ca4_28_ActivationLeakyReluKernel_cu_f5210f67_355426leaky_relu_backward_kernelERNS_18TensorIteratorBaseERKN3c106ScalarEENKUlvE_clEvENKUlvE_clEvEUlddE_St5arrayIPcLm3EEEEviT0_T1_,@function
        .size           _ZN2at6native29vectorized_elementwise_kernelILi4EZZZNS0_66_GLOBAL__N__d53a5ca4_28_ActivationLeakyReluKernel_cu_f5210f67_355426leaky_relu_backward_kernelERNS_18TensorIteratorBaseERKN3c106ScalarEENKUlvE_clEvENKUlvE_clEvEUlddE_St5arrayIPcLm3EEEEviT0_T1_,(.L_x_5704 - _ZN2at6native29vectorized_elementwise_kernelILi4EZZZNS0_66_GLOBAL__N__d53a5ca4_28_ActivationLeakyReluKernel_cu_f5210f67_355426leaky_relu_backward_kernelERNS_18TensorIteratorBaseERKN3c106ScalarEENKUlvE_clEvENKUlvE_clEvEUlddE_St5arrayIPcLm3EEEEviT0_T1_)
        .other          _ZN2at6native29vectorized_elementwise_kernelILi4EZZZNS0_66_GLOBAL__N__d53a5ca4_28_ActivationLeakyReluKernel_cu_f5210f67_355426leaky_relu_backward_kernelERNS_18TensorIteratorBaseERKN3c106ScalarEENKUlvE_clEvENKUlvE_clEvEUlddE_St5arrayIPcLm3EEEEviT0_T1_,@"STO_CUDA_ENTRY STV_DEFAULT"
_ZN2at6native29vectorized_elementwise_kernelILi4EZZZNS0_66_GLOBAL__N__d53a5ca4_28_ActivationLeakyReluKernel_cu_f5210f67_355426leaky_relu_backward_kernelERNS_18TensorIteratorBaseERKN3c106ScalarEENKUlvE_clEvENKUlvE_clEvEUlddE_St5arrayIPcLm3EEEEviT0_T1_:
.text._ZN2at6native29vectorized_elementwise_kernelILi4EZZZNS0_66_GLOBAL__N__d53a5ca4_28_ActivationLeakyReluKernel_cu_f5210f67_355426leaky_relu_backward_kernelERNS_18TensorIteratorBaseERKN3c106ScalarEENKUlvE_clEvENKUlvE_clEvEUlddE_St5arrayIPcLm3EEEEviT0_T1_:
        /* <DEDUP_REMOVED lines=80> */
.L_x_3329:
        /* <DEDUP_REMOVED lines=144> */
.L_x_3332:
[----:B------:R-:W-:-:S13]  /*0e00*/  ISETP.GE.AND P0, PT, R24, R0, PT ;  /* 0x000000001800720c */ /* 0x000fda0003f06270 */
[----:B------:R-:W-:Y:S05]  /*0e10*/  @P0 BRA `(.L_x_3334) ;  /* 0x0000000000300947 */ /* 0x000fea0003800000 */
[----:B0-----:R-:W0:Y:S01]  /*0e20*/  LDC.64 R4, c[0x0][0x228] ;  /* 0x00008a00ff047b82 */ /* 0x001e220000000a00 */
[----:B------:R-:W-:Y:S01]  /*0e30*/  IADD3 R7, R3, R24, RZ ;  /* 0x0000001803077210 */ /* 0x000fe20007ffe0ff */
[----:B------:R-:W-:-:S04]  /*0e40*/  VIADD R24, R24, 0x80 ;  /* 0x0000008018187836 */ /* 0x000fc80000000000 */
[----:B0-----:R-:W-:-:S05]  /*0e50*/  IMAD.WIDE.U32 R4, R7, 0x8, R4 ;  /* 0x0000000807047825 */ /* 0x001fca00078e0004 */
[----:B------:R1:W-:Y:S02]  /*0e60*/  STG.E.64 desc[UR4][R4.64], R10 ;  /* 0x0000000a04007986 */ /* 0x0003e4000c101b04 */
.L_x_3333:
[----:B------:R-:W-:-:S13]  /*0e70*/  ISETP.GE.AND P0, PT, R24, R0, PT ;  /* 0x000000001800720c */ /* 0x000fda0003f06270 */
[----:B------:R-:W-:Y:S05]  /*0e80*/  @P0 BRA `(.L_x_3335) ;  /* 0x0000000000340947 */ /* 0x000fea0003800000 */
[----:B-1----:R-:W1:Y:S01]  /*0e90*/  LDC.64 R4, c[0x0][0x228] ;  /* 0x00008a00ff047b82 */ /* 0x002e620000000a00 */
[----:B0-----:R-:W-:Y:S02]  /*0ea0*/  IMAD.IADD R7, R3, 0x1, R24 ;  /* 0x0000000103077824 */ /* 0x001fe400078e0218 */
[----:B------:R-:W-:Y:S02]  /*0eb0*/  VIADD R24, R24, 0x80 ;  /* 0x0000008018187836 */ /* 0x000fe40000000000 */
[----:B-1----:R-:W-:-:S05]  /*0ec0*/  IMAD.WIDE.U32 R4, R7, 0x8, R4 ;  /* 0x0000000807047825 */ /* 0x002fca00078e0004 */
[----:B------:R1:W-:Y:S02]  /*0ed0*/  STG.E.64 desc[UR4][R4.64], R12 ;  /* 0x0000000c04007986 */ /* 0x0003e4000c101b04 */
.L_x_3334:
        /* <DEDUP_REMOVED lines=8> */
.L_x_3335:
[----:B------:R-:W-:Y:S05]  /*0f60*/  BSYNC B1 ;  /* 0x0000000000017941 */ /* 0x000fea0003800000 */
.L_x_3331:
[----:B------:R-:W-:-:S13]  /*0f70*/  ISETP.GE.AND P0, PT, R24, R0, PT ;  /* 0x000000001800720c */ /* 0x000fda0003f06270 */
[----:B-12---:R-:W1:Y:S01]  /*0f80*/  @!P0 LDC.64 R4, c[0x0][0x228] ;  /* 0x00008a00ff048b82 */ /* 0x006e620000000a00 */
[----:B0-----:R-:W-:Y:S02]  /*0f90*/  @!P0 IMAD.IADD R7, R3, 0x1, R24 ;  /* 0x0000000103078824 */ /* 0x001fe400078e0218 */
[----:B------:R-:W-:Y:S02]  /*0fa0*/  @!P0 VIADD R24, R24, 0x80 ;  /* 0x0000008018188836 */ /* 0x000fe40000000000 */
[----:B-1----:R-:W-:-:S05]  /*0fb0*/  @!P0 IMAD.WIDE.U32 R4, R7, 0x8, R4 ;  /* 0x0000000807048825 */ /* 0x002fca00078e0004 */
[----:B------:R2:W-:Y:S02]  /*0fc0*/  @!P0 STG.E.64 desc[UR4][R4.64], R14 ;  /* 0x0000000e04008986 */ /* 0x0005e4000c101b04 */
.L_x_3336:
[----:B------:R-:W-:Y:S05]  /*0fd0*/  BSYNC B0 ;  /* 0x0000000000007941 */ /* 0x000fea0003800000 */
.L_x_3330:
        /* <DEDUP_REMOVED lines=8> */
.L_x_3337:
        /* <DEDUP_REMOVED lines=10> */
.L_x_5704:


//--------------------- .text._ZN2at6native29vectorized_elementwise_kernelILi8EZZZNS0_66_GLOBAL__N__d53a5ca4_28_ActivationLeakyReluKernel_cu_f5210f67_355426leaky_relu_backward_kernelERNS_18TensorIteratorBaseERKN3c106ScalarEENKUlvE_clEvENKUlvE_clEvEUlddE_St5arrayIPcLm3EEEEviT0_T1_ --------------------------
	.section	.text._ZN2at6native29vectorized_elementwise_kernelILi8EZZZNS0_66_GLOBAL__N__d53a5ca4_28_ActivationLeakyReluKernel_cu_f5210f67_355426leaky_relu_backward_kernelERNS_18TensorIteratorBaseERKN3c106ScalarEENKUlvE_clEvENKUlvE_clEvEUlddE_St5arrayIPcLm3EEEEviT0_T1_,"ax",@progbits
	.align	128
        .global         _ZN2at6native29vectorized_elementwise_kernelILi8EZZZNS0_66_GLOBAL__N__d53a5ca4_28_ActivationLeakyReluKernel_cu_f5210f67_355426leaky_relu_backward_kernelERNS_18TensorIteratorBaseERKN3c106ScalarEENKUlvE_clEvENKUlvE_clEvEUlddE_St5arrayIPcLm3EEEEviT0_T1_
        .type           _ZN2at6native29vectorized_elementwise_kernelILi8EZZZNS0_66_GLOBAL__N__d53a5ca4_28_ActivationLeakyReluKernel_cu_f5210f67_355426leaky_relu_backward_kernelERNS_18TensorIteratorBaseERKN3c106ScalarEENKUlvE_clEvENKUlvE_clEvEUlddE_St5arrayIPcLm3EEEEviT0_T1_,@function
        .size           _ZN2at6native29vectorized_elementwise_kernelILi8EZZZNS0_66_GLOBAL__N__d53a5ca4_28_ActivationLeakyReluKernel_cu_f5210f67_355426leaky_relu_backward_kernelERNS_18TensorIteratorBaseERKN3c106ScalarEENKUlvE_clEvENKUlvE_clEvEUlddE_St5arrayIPcLm3EEEEviT0_T1_,(.L_x_5705 - _ZN2at6native29vectorized_elementwise_kernelILi8EZZZNS0_66_GLOBAL__N__d53a5ca4_28_ActivationLeakyReluKernel_cu_f5210f67_355426leaky_relu_backward_kernelERNS_18TensorIteratorBaseERKN3c106ScalarEENKUlvE_clEvENKUlvE_clEvEUlddE_St5arrayIPcLm3EEEEviT0_T1_)
        .other          _ZN2at6native29vectorized_elementwise_kernelILi8EZZZNS0_66_GLOBAL__N__d53a5ca4_28_ActivationLeakyReluKernel_cu_f5210f67_355426leaky_relu_backward_kernelERNS_18TensorIteratorBaseERKN3c106ScalarEENKUlvE_clEvENKUlvE_clEvEUlddE_St5arrayIPcLm3EEEEviT0_T1_,@"STO_CUDA_ENTRY STV_DEFAULT"
_ZN2at6native29vectorized_elementwise_kernelILi8EZZZNS0_66_GLOBAL__N__d53a5ca4_28_ActivationLeakyReluKernel_cu_f5210f67_355426leaky_relu_backward_kernelERNS_18TensorIteratorBaseERKN3c106ScalarEENKUlvE_clEvENKUlvE_clEvEUlddE_St5arrayIPcLm3EEEEviT0_T1_:
.text._ZN2at6native29vectorized_elementwise_kernelILi8EZZZNS0_66_GLOBAL__N__d53a5ca4_28_ActivationLeakyReluKernel_cu_f5210f67_355426leaky_relu_backward_kernelERNS_18TensorIteratorBaseERKN3c106ScalarEENKUlvE_clEvENKUlvE_clEvEUlddE_St5arrayIPcLm3EEEEviT0_T1_:
        /* <DEDUP_REMOVED lines=80> */
.L_x_3338:
        /* <DEDUP_REMOVED lines=144> */
.L_x_3341:
[----:B------:R-:W-:-:S13]  /*0e00*/  ISETP.GE.AND P0, PT, R24, R0, PT ;  /* 0x000000001800720c */ /* 0x000fda0003f06270 */
[----:B------:R-:W-:Y:S05]  /*0e10*/  @P0 BRA `(.L_x_3343) ;  /* 0x0000000000300947 */ /* 0x000fea0003800000 */
[----:B0-----:R-:W0:Y:S01]  /*0e20*/  LDC.64 R4, c[0x0][0x228] ;  /* 0x00008a00ff047b82 */ /* 0x001e220000000a00 */
[----:B------:R-:W-:Y:S01]  /*0e30*/  IADD3 R7, R3, R24, RZ ;  /* 0x0000001803077210 */ /* 0x000fe20007ffe0ff */
[----:B------:R-:W-:-:S04]  /*0e40*/  VIADD R24, R24, 0x80 ;  /* 0x0000008018187836 */ /* 0x000fc80000000000 */
[----:B0-----:R-:W-:-:S05]  /*0e50*/  IMAD.WIDE.U32 R4, R7, 0x8, R4 ;  /* 0x0000000807047825 */ /* 0x001fca00078e0004 */
[----:B------:R1:W-:Y:S02]  /*0e60*/  STG.E.64 desc[UR4][R4.64], R10 ;  /* 0x0000000a04007986 */ /* 0x0003e4000c101b04 */
.L_x_3342:
[----:B------:R-:W-:-:S13]  /*0e70*/  ISETP.GE.AND P0, PT, R24, R0, PT ;  /* 0x000000001800720c */ /* 0x000fda0003f06270 */
[----:B------:R-:W-:Y:S05]  /*0e80*/  @P0 BRA `(.L_x_3344) ;  /* 0x0000000000340947 */ /* 0x000fea0003800000 */
[----:B-1----:R-:W1:Y:S01]  /*0e90*/  LDC.64 R4, c[0x0][0x228] ;  /* 0x00008a00ff047b82 */ /* 0x002e620000000a00 */
[----:B0-----:R-:W-:Y:S02]  /*0ea0*/  IMAD.IADD R7, R3, 0x1, R24 ;  /* 0x0000000103077824 */ /* 0x001fe400078e0218 */
[----:B------:R-:W-:Y:S02]  /*0eb0*/  VIADD R24, R24, 0x80 ;  /* 0x0000008018187836 */ /* 0x000fe40000000000 */
[----:B-1----:R-:W-:-:S05]  /*0ec0*/  IMAD.WIDE.U32 R4, R7, 0x8, R4 ;  /* 0x0000000807047825 */ /* 0x002fca00078e0004 */
[----:B------:R1:W-:Y:S02]  /*0ed0*/  STG.E.64 desc[UR4][R4.64], R12 ;  /* 0x0000000c04007986 */ /* 0x0003e4000c101b04 */
.L_x_3343:
        /* <DEDUP_REMOVED lines=8> */
.L_x_3344:
[----:B------:R-:W-:Y:S05]  /*0f60*/  BSYNC B1 ;  /* 0x0000000000017941 */ /* 0x000fea0003800000 */
.L_x_3340:
[----:B------:R-:W-:-:S13]  /*0f70*/  ISETP.GE.AND P0, PT, R24, R0, PT ;  /* 0x000000001800720c */ /* 0x000fda0003f06270 */
[----:B-12---:R-:W1:Y:S01]  /*0f80*/  @!P0 LDC.64 R4, c[0x0][0x228] ;  /* 0x00008a00ff048b82 */ /* 0x006e620000000a00 */
[----:B0-----:R-:W-:Y:S02]  /*0f90*/  @!P0 IMAD.IADD R7, R3, 0x1, R24 ;  /* 0x0000000103078824 */ /* 0x001fe400078e0218 */
[----:B------:R-:W-:Y:S02]  /*0fa0*/  @!P0 VIADD R24, R24, 0x80 ;  /* 0x0000008018188836 */ /* 0x000fe40000000000 */
[----:B-1----:R-:W-:-:S05]  /*0fb0*/  @!P0 IMAD.WIDE.U32 R4, R7, 0x8, R4 ;  /* 0x0000000807048825 */ /* 0x002fca00078e0004 */
[----:B------:R2:W-:Y:S02]  /*0fc0*/  @!P0 STG.E.64 desc[UR4][R4.64], R14 ;  /* 0x0000000e04008986 */ /* 0x0005e4000c101b04 */
.L_x_3345:
[----:B------:R-:W-:Y:S05]  /*0fd0*/  BSYNC B0 ;  /* 0x0000000000007941 */ /* 0x000fea0003800000 */
.L_x_3339:
        /* <DEDUP_REMOVED lines=8> */
.L_x_3346:
        /* <DEDUP_REMOVED lines=10> */
.L_x_5705:


//--------------------- .text._ZN2at6native18elementwise_kernelILi128ELi4EZNS0_15gpu_kernel_implIZZZNS0_66_GLOBAL__N__d53a5ca4_28_ActivationLeakyReluKernel_cu_f5210f67_355417leaky_relu_kernelERNS_18TensorIteratorBaseERKN3c106ScalarEENKUlvE_clEvENKUlvE2_clEvEUlNS6_8BFloat16EE_EEvS5_RKT_EUliE_EEviT1_ --------------------------
	.section	.text._ZN2at6native18elementwise_kernelILi128ELi4EZNS0_15gpu_kernel_implIZZZNS0_66_GLOBAL__N__d53a5ca4_28_ActivationLeakyReluKernel_cu_f5210f67_355417leaky_relu_kernelERNS_18TensorIteratorBaseERKN3c106ScalarEENKUlvE_clEvENKUlvE2_clEvEUlNS6_8BFloat16EE_EEvS5_RKT_EUliE_EEviT1_,"ax",@progbits
	.align	128
        .global         _ZN2at6native18elementwise_kernelILi128ELi4EZNS0_15gpu_kernel_implIZZZNS0_66_GLOBAL__N__d53a5ca4_28_ActivationLeakyReluKernel_cu_f5210f67_355417leaky_relu_kernelERNS_18TensorIteratorBaseERKN3c106ScalarEENKUlvE_clEvENKUlvE2_clEvEUlNS6_8BFloat16EE_EEvS5_RKT_EUliE_EEviT1_
        .type           _ZN2at6native18elementwise_kernelILi128ELi4EZNS0_15gpu_kernel_implIZZZNS0_66_GLOBAL__N__d53a5ca4_28_ActivationLeakyReluKernel_cu_f5210f67_355417leaky_relu_kernelERNS_18TensorIteratorBaseERKN3c106ScalarEENKUlvE_clEvENKUlvE2_clEvEUlNS6_8BFloat16EE_EEvS5_RKT_EUliE_EEviT1_,@function
        .size           _ZN2at6native18elementwise_kernelILi128ELi4EZNS0_15gpu_kernel_implIZZZNS0_66_GLOBAL__N__d53a5ca4_28_ActivationLeakyReluKernel_cu_f5210f67_355417leaky_relu_kernelERNS_18TensorIteratorBaseERKN3c106ScalarEENKUlvE_clEvENKUlvE2_clEvEUlNS6_8BFloat16EE_EEvS5_RKT_EUliE_EEviT1_,(.L_x_5706 - _ZN2at6native18elementwise_kernelILi128ELi4EZNS0_15gpu_kernel_implIZZZNS0_66_GLOBAL__N__d53a5ca4_28_ActivationLeakyReluKernel_cu_f5210f67_355417leaky_relu_kernelERNS_18TensorIteratorBaseERKN3c106ScalarEENKUlvE_clEvENKUlvE2_clEvEUlNS6_8BFloat16EE_EEvS5_RKT_EUliE_EEviT1_)
        .other          _ZN2at6native18elementwise_kernelILi128ELi4EZNS0_15gpu_kernel_implIZZZNS0_66_GLOBAL__N__d53a5ca4_28_ActivationLeakyReluKernel_cu_f5210f67_355417leaky_relu_kernelERNS_18TensorIteratorBaseERKN3c106ScalarEENKUlvE_clEvENKUlvE2_clEvEUlNS6_8BFloat16EE_EEvS5_RKT_EUliE_EEviT1_,@"STO_CUDA_ENTRY STV_DEFAULT"
_ZN2at6native18elementwise_kernelILi128ELi4EZNS0_15gpu_kernel_implIZZZNS0_66_GLOBAL__N__d53a5ca4_28_ActivationLeakyReluKernel_cu_f5210f67_355417leaky_relu_kernelERNS_18TensorIteratorBaseERKN3c106ScalarEENKUlvE_clEvENKUlvE2_clEvEUlNS6_8BFloat16EE_EEvS5_RKT_EUliE_EEviT1_:
.text._ZN2at6native18elementwise_kernelILi128ELi4EZNS0_15gpu_kernel_implIZZZNS0_66_GLOBAL__N__d53a5ca4_28_ActivationLeakyReluKernel_cu_f5210f67_355417leaky_relu_kernelERNS_18TensorIteratorBaseERKN3c106ScalarEENKUlvE_clEvENKUlvE2_clEvEUlNS6_8BFloat16EE_EEvS5_RKT_EUliE_EEviT1_:
        /* <DEDUP_REMOVED lines=18> */
[----:B------:R-:W-:Y:S01]  /*0120*/  IMAD.HI.U32 R2, R19, UR4, R2 ;  /* 0x0000000413027c27 */ /* 0x000fe2000f8e0002 */
[----:B------:R-:W-:-:S04]  /*0130*/  ULDC UR4, c[0x0][0x21c] ;  /* 0x0000870000047ab9 */ /* 0x000fc80000000800 */
[----:B------:R-:W-:-:S05]  /*0140*/  SHF.R.U32.HI R3, RZ, UR5, R2 ;  /* 0x00000005ff037c19 */ /* 0x000fca0008011602 */
[----:B------:R-:W-:-:S04]  /*0150*/  IMAD.MOV R0, RZ, RZ, -R3 ;  /* 0x000000ffff007224 */ /* 0x000fc800078e0a03 */
[----:B------:R-:W-:Y:S01]  /*0160*/  IMAD R19, R0, UR4, R19 ;  /* 0x0000000400137c24 */ /* 0x000fe2000f8e0213 */
[----:B------:R-:W-:-:S03]  /*0170*/  ULDC.64 UR4, c[0x0][0x348] ;  /* 0x0000d20000047ab9 */ /* 0x000fc60000000a00 */
        /* <DEDUP_REMOVED lines=8> */
[----:B------:R-:W-:-:S05]  /*0200*/  SHF.R.U32.HI R5, RZ, UR5, R4 ;  /* 0x00000005ff057c19 */ /* 0x000fca0008011604 */
[----:B------:R-:W-:-:S04]  /*0210*/  IMAD.MOV R2, RZ, RZ, -R5 ;  /* 0x000000ffff027224 */ /* 0x000fc800078e0a05 */
[----:B------:R-:W-:Y:S01]  /*0220*/  IMAD R3, R2, UR6, R3 ;  /* 0x0000000602037c24 */ /* 0x000fe2000f8e0203 */
[----:B------:R-:W-:-:S03]  /*0230*/  ULDC.64 UR6, c[0x0][0x350] ;  /* 0x0000d40000067ab9 */ /* 0x000fc60000000a00 */
[C---:B------:R-:W-:Y:S02]  /*0240*/  IMAD R16, R3.reuse, UR6, RZ ;  /* 0x0000000603107c24 */ /* 0x040fe4000f8e02ff */
[----:B------:R-:W-:Y:S02]  /*0250*/  IMAD R0, R3, UR7, R0 ;  /* 0x0000000703007c24 */ /* 0x000fe4000f8e0200 */
[----:B------:R-:W-:Y:S01]  /*0260*/  IMAD R16, R19, UR4, R16 ;  /* 0x0000000413107c24 */ /* 0x000fe2000f8e0210 */
[----:B------:R-:W-:Y:S06]  /*0270*/  @!P0 BRA `(.L_x_3349) ;  /* 0x0000001000488947 */ /* 0x000fec0003800000 */
[----:B------:R-:W-:Y:S01]  /*0280*/  IMAD.MOV.U32 R4, RZ, RZ, RZ ;  /* 0x000000ffff047224 */ /* 0x000fe200078e00ff */
[----:B------:R-:W-:Y:S01]  /*0290*/  ULDC.64 UR4, c[0x0][0x238] ;  /* 0x00008e0000047ab9 */ /* 0x000fe20000000a00 */
[----:B------:R-:W-:Y:S02]  /*02a0*/  ISETP.NE.AND P0, PT, R6, 0x3, PT ;  /* 0x000000030600780c */ /* 0x000fe40003f05270 */
[----:B------:R-:W-:Y:S01]  /*02b0*/  IMAD.HI.U32 R2, R5, UR4, R4 ;  /* 0x0000000405027c27 */ /* 0x000fe2000f8e0004 */
[----:B------:R-:W-:-:S04]  /*02c0*/  ULDC UR4, c[0x0][0x234] ;  /* 0x00008d0000047ab9 */ /* 0x000fc80000000800 */
[----:B------:R-:W-:-:S05]  /*02d0*/  SHF.R.U32.HI R3, RZ, UR5, R2 ;  /* 0x00000005ff037c19 */ /* 0x000fca0008011602 */
[----:B------:R-:W-:-:S04]  /*02e0*/  IMAD.MOV R4, RZ, RZ, -R3 ;  /* 0x000000ffff047224 */ /* 0x000fc800078e0a03 */
[----:B------:R-:W-:Y:S01]  /*02f0*/  IMAD R5, R4, UR4, R5 ;  /* 0x0000000404057c24 */ /* 0x000fe2000f8e0205 */
[----:B------:R-:W-:-:S03]  /*0300*/  ULDC.64 UR4, c[0x0][0x358] ;  /* 0x0000d60000047ab9 */ /* 0x000fc60000000a00 */
        /* <DEDUP_REMOVED lines=9> */
[----:B------:R-:W-:-:S04]  /*03a0*/  ULDC.64 UR4, c[0x0][0x360] ;  /* 0x0000d80000047ab9 */ /* 0x000fc80000000a00 */
[----:B------:R-:W-:-:S04]  /*03b0*/  IMAD.MOV R2, RZ, RZ, -R5 ;  /* 0x000000ffff027224 */ /* 0x000fc800078e0a05 */
[----:B------:R-:W-:-:S04]  /*03c0*/  IMAD R3, R2, UR6, R3 ;  /* 0x0000000602037c24 */ /* 0x000fc8000f8e0203 */
[C---:B------:R-:W-:Y:S02]  /*03d0*/  IMAD R16, R3.reuse, UR4, R16 ;  /* 0x0000000403107c24 */ /* 0x040fe4000f8e0210 */
        /* <DEDUP_REMOVED lines=243> */
[----:B------:R-:W-:-:S03]  /*1310*/  ULDC.64 UR4, c[0x0][0x340] ;  /* 0x0000d00000047ab9 */ /* 0x000fc60000000a00 */
[----:B------:R-:W-:Y:S01]  /*1320*/  IMAD.HI.U32 R2, R5, UR4, R4 ;  /* 0x0000000405027c27 */ /* 0x000fe2000f8e0004 */
[----:B------:R-:W-:-:S04]  /*1330*/  ULDC UR4, c[0x0][0x33c] ;  /* 0x0000cf0000047ab9 */ /* 0x000fc80000000800 */
[----:B------:R-:W-:-:S05]  /*1340*/  SHF.R.U32.HI R2, RZ, UR5, R2 ;  /* 0x00000005ff027c19 */ /* 0x000fca0008011602 */
[----:B------:R-:W-:-:S04]  /*1350*/  IMAD.MOV R3, RZ, RZ, -R2 ;  /* 0x000000ffff037224 */ /* 0x000fc800078e0a02 */
[----:B------:R-:W-:Y:S01]  /*1360*/  IMAD R5, R3, UR4, R5 ;  /* 0x0000000403057c24 */ /* 0x000fe2000f8e0205 */
[----:B------:R-:W-:-:S03]  /*1370*/  ULDC.64 UR4, c[0x0][0x408] ;  /* 0x0001020000047ab9 */ /* 0x000fc60000000a00 */
[C---:B------:R-:W-:Y:S02]  /*1380*/  IMAD R16, R5.reuse, UR4, R16 ;  /* 0x0000000405107c24 */ /* 0x040fe4000f8e0210 */
[----:B------:R-:W-:-:S07]  /*1390*/  IMAD R0, R5, UR5, R0 ;  /* 0x0000000505007c24 */ /* 0x000fce000f8e0200 */
.L_x_3349:
        /* <DEDUP_REMOVED lines=22> */
.L_x_3353:
[----:B------:R-:W2:Y:S02]  /*1500*/  LDG.E.U8 R2, desc[UR36][R2.64] ;  /* 0x0000002402027981 */ /* 0x000ea4000c1e1100 */
[----:B--2---:R-:W-:-:S04]  /*1510*/  I2FP.F32.U32 R0, R2 ;  /* 0x0000000200007245 */ /* 0x004fc80000201000 */
[----:B------:R-:W-:Y:S01]  /*1520*/  F2FP.BF16.F32.PACK_AB R0, RZ, R0 ;  /* 0x00000000ff00723e */ /* 0x000fe200000010ff */
[----:B------:R-:W-:Y:S06]  /*1530*/  BRA `(.L_x_3355) ;  /* 0x0000000c00907947 */ /* 0x000fec0003800000 */
.L_x_3352:
        /* <DEDUP_REMOVED lines=10> */
.L_x_3357:
[----:B------:R-:W2:Y:S02]  /*15e0*/  LDG.E R2, desc[UR36][R2.64] ;  /* 0x0000002402027981 */ /* 0x000ea4000c1e1900 */
[----:B--2---:R-:W-:-:S04]  /*15f0*/  I2FP.F32.S32 R0, R2 ;  /* 0x0000000200007245 */ /* 0x004fc80000201400 */
[----:B------:R-:W-:Y:S01]  /*1600*/  F2FP.BF16.F32.PACK_AB R0, RZ, R0 ;  /* 0x00000000ff00723e */ /* 0x000fe200000010ff */
[----:B------:R-:W-:Y:S06]  /*1610*/  BRA `(.L_x_3355) ;  /* 0x0000000c00587947 */ /* 0x000fec0003800000 */
.L_x_3356:
[----:B------:R-:W2:Y:S02]  /*1620*/  LDG.E.U16 R2, desc[UR36][R2.64] ;  /* 0x0000002402027981 */ /* 0x000ea4000c1e1500 */
[----:B--2---:R-:W0:Y:S02]  /*1630*/  I2F.S16 R0, R2 ;  /* 0x0000000200007306 */ /* 0x004e240000101400 */
[----:B0-----:R-:W-:Y:S01]  /*1640*/  F2FP.BF16.F32.PACK_AB R0, RZ, R0 ;  /* 0x00000000ff00723e */ /* 0x001fe200000010ff */
[----:B------:R-:W-:Y:S06]  /*1650*/  BRA `(.L_x_3355) ;  /* 0x0000000c00487947 */ /* 0x000fec0003800000 */
.L_x_3351:
        /* <DEDUP_REMOVED lines=9> */
.L_x_3359:
[----:B------:R-:W2:Y:S02]  /*16f0*/  LDG.E.U16 R0, desc[UR36][R2.64] ;  /* 0x0000002402007981 */ /* 0x000ea4000c1e1500 */
[----:B--2---:R-:W-:-:S05]  /*1700*/  HADD2.F32 R0, -RZ, R0.H0_H0 ;  /* 0x20000000ff007230 */ /* 0x004fca0000004100 */
[----:B------:R-:W-:Y:S01]  /*1710*/  F2FP.BF16.F32.PACK_AB R0, RZ, R0 ;  /* 0x00000000ff00723e */ /* 0x000fe200000010ff */
[----:B------:R-:W-:Y:S06]  /*1720*/  BRA `(.L_x_3355) ;  /* 0x0000000c00147947 */ /* 0x000fec0003800000 */
.L_x_3358:
        /* <DEDUP_REMOVED lines=9> */
.L_x_3361:
[----:B------:R-:W2:Y:S02]  /*17c0*/  LDG.E.U16 R2, desc[UR36][R2.64] ;  /* 0x0000002402027981 */ /* 0x000ea4000c1e1500 */
[----:B--2---:R-:W-:-:S05]  /*17d0*/  HADD2.F32 R0, -RZ, R2.H0_H0 ;  /* 0x20000002ff007230 */ /* 0x004fca0000004100 */
[----:B------:R-:W-:Y:S01]  /*17e0*/  F2FP.BF16.F32.PACK_AB R0, RZ, R0 ;  /* 0x00000000ff00723e */ /* 0x000fe200000010ff */
[----:B------:R-:W-:Y:S06]  /*17f0*/  BRA `(.L_x_3355) ;  /* 0x0000000800e07947 */ /* 0x000fec0003800000 */
.L_x_3360:
        /* <DEDUP_REMOVED lines=8> */
.L_x_3350:
        /* <DEDUP_REMOVED lines=13> */
.L_x_3364:
        /* <DEDUP_REMOVED lines=8> */
.L_x_3363:
        /* <DEDUP_REMOVED lines=28> */
.L_x_3366:
        /* <DEDUP_REMOVED lines=15> */
.L_x_3365:
[----:B------:R0:W5:Y:S01]  /*1c80*/  LDG.E.U16 R0, desc[UR36][R2.64] ;  /* 0x0000002402007981 */ /* 0x000162000c1e1500 */
[----:B------:R-:W-:Y:S05]  /*1c90*/  BRA `(.L_x_3355) ;  /* 0x0000000400b87947 */ /* 0x000fea0003800000 */
.L_x_3362:
        /* <DEDUP_REMOVED lines=12> */
.L_x_3369:
        /* <DEDUP_REMOVED lines=21> */
.L_x_3373:
[----:B------:R-:W-:Y:S05]  /*1eb0*/  BSYNC B1 ;  /* 0x0000000000017941 */ /* 0x000fea0003800000 */
.L_x_3372:
[----:B------:R-:W-:Y:S01]  /*1ec0*/  LEA R3, R0, 0x3b800000, 0x17 ;  /* 0x3b80000000037811 */ /* 0x000fe200078eb8ff */
[----:B------:R-:W-:-:S05]  /*1ed0*/  IMAD.SHL.U32 R0, R2, 0x100000, RZ ;  /* 0x0010000002007824 */ /* 0x000fca00078e00ff */
[----:B------:R-:W-:-:S07]  /*1ee0*/  LOP3.LUT R0, R3, R0, R4, 0xfe, !PT ;  /* 0x0000000003007212 */ /* 0x000fce00078efe04 */
.L_x_3371:
[----:B------:R-:W-:Y:S05]  /*1ef0*/  BSYNC B0 ;  /* 0x0000000000007941 */ /* 0x000fea0003800000 */
.L_x_3370:
[----:B------:R-:W-:Y:S01]  /*1f00*/  F2FP.BF16.F32.PACK_AB R0, RZ, R0 ;  /* 0x00000000ff00723e */ /* 0x000fe200000010ff */
[----:B------:R-:W-:Y:S06]  /*1f10*/  BRA `(.L_x_3355) ;  /* 0x0000000400187947 */ /* 0x000fec0003800000 */
.L_x_3368:
        /* <DEDUP_REMOVED lines=21> */
.L_x_3377:
[----:B------:R-:W-:Y:S05]  /*2070*/  BSYNC B1 ;  /* 0x0000000000017941 */ /* 0x000fea0003800000 */
.L_x_3376:
[----:B------:R-:W-:Y:S01]  /*2080*/  LEA R3, R0, 0x37800000, 0x17 ;  /* 0x3780000000037811 */ /* 0x000fe200078eb8ff */
[----:B------:R-:W-:-:S05]  /*2090*/  IMAD.SHL.U32 R0, R2, 0x200000, RZ ;  /* 0x0020000002007824 */ /* 0x000fca00078e00ff */
[----:B------:R-:W-:-:S07]  /*20a0*/  LOP3.LUT R0, R3, R0, R4, 0xfe, !PT ;  /* 0x0000000003007212 */ /* 0x000fce00078efe04 */
.L_x_3375:
[----:B------:R-:W-:Y:S05]  /*20b0*/  BSYNC B0 ;  /* 0x0000000000007941 */ /* 0x000fea0003800000 */
.L_x_3374:
[----:B------:R-:W-:Y:S01]  /*20c0*/  F2FP.BF16.F32.PACK_AB R0, RZ, R0 ;  /* 0x00000000ff00723e */ /* 0x000fe200000010ff */
[----:B------:R-:W-:Y:S06]  /*20d0*/  BRA `(.L_x_3355) ;  /* 0x0000000000a87947 */ /* 0x000fec0003800000 */
.L_x_3367:
        /* <DEDUP_REMOVED lines=14> */
.L_x_3381:
[----:B------:R-:W-:Y:S05]  /*21c0*/  BSYNC B0 ;  /* 0x0000000000007941 */ /* 0x000fea0003800000 */
.L_x_3380:
[----:B------:R-:W-:Y:S01]  /*21d0*/  F2FP.BF16.F32.PACK_AB R0, RZ, R0 ;  /* 0x00000000ff00723e */ /* 0x000fe200000010ff */
[----:B------:R-:W-:Y:S06]  /*21e0*/  BRA `(.L_x_3355) ;  /* 0x0000000000647947 */ /* 0x000fec0003800000 */
.L_x_3354:
        /* <DEDUP_REMOVED lines=16> */
.L_x_3382:
[----:B------:R-:W-:Y:S01]  /*22f0*/  PRMT R0, RZ, 0x7610, R0 ;  /* 0x00007610ff007816 */ /* 0x000fe20000000000 */
[----:B------:R-:W-:Y:S06]  /*2300*/  BRA `(.L_x_3355) ;  /* 0x00000000001c7947 */ /* 0x000fec0003800000 */
.L_x_3379:
[----:B------:R-:W2:Y:S02]  /*2310*/  LDG.E.64 R2, desc[UR36][R2.64] ;  /* 0x0000002402027981 */ /* 0x000ea4000c1e1b00 */
[----:B--2---:R-:W0:Y:S02]  /*2320*/  I2F.U64 R0, R2 ;  /* 0x0000000200007312 */ /* 0x004e240000301000 */
[----:B0-----:R-:W-:Y:S01]  /*2330*/  F2FP.BF16.F32.PACK_AB R0, RZ, R0 ;  /* 0x00000000ff00723e */ /* 0x001fe200000010ff */
[----:B------:R-:W-:Y:S06]  /*2340*/  BRA `(.L_x_3355) ;  /* 0x00000000000c7947 */ /* 0x000fec0003800000 */
.L_x_3378:
[----:B------:R-:W2:Y:S02]  /*2350*/  LDG.E R2, desc[UR36][R2.64] ;  /* 0x0000002402027981 */ /* 0x000ea4000c1e1900 */
[----:B--2---:R-:W-:-:S04]  /*2360*/  I2FP.F32.U32 R0, R2 ;  /* 0x0000000200007245 */ /* 0x004fc80000201000 */
[----:B------:R-:W-:-:S07]  /*2370*/  F2FP.BF16.F32.PACK_AB R0, RZ, R0 ;  /* 0x00000000ff00723e */ /* 0x000fce00000010ff */
.L_x_3355:
[----:B------:R-:W1:Y:S01]  /*2380*/  LDC.U8 R4, c[0x0][0x430] ;  /* 0x00010c00ff047b82 */ /* 0x000e620000000000 */
[----:B-----5:R-:W-:Y:S01]  /*2390*/  IMAD.U32 R0, R0, 0x10000, RZ ;  /* 0x0001000000007824 */ /* 0x020fe200078e00ff */
[----:B------:R-:W-:-:S04]  /*23a0*/  ULDC UR4, c[0x0][0x420] ;  /* 0x0001080000047ab9 */ /* 0x000fc80000000800 */
        /* <DEDUP_REMOVED lines=18> */
.L_x_3386:
[----:B------:R-:W-:-:S06]  /*24d0*/  IMAD.U32 R3, R3, 0x10000, RZ ;  /* 0x0001000003037824 */ /* 0x000fcc00078e00ff */
[----:B------:R-:W0:Y:S02]  /*24e0*/  F2I.S64.TRUNC R2, R3 ;  /* 0x0000000300027311 */ /* 0x000e24000020d900 */
[----:B0-----:R3:W-:Y:S01]  /*24f0*/  STG.E.U8 desc[UR36][R16.64], R2 ;  /* 0x0000000210007986 */ /* 0x0017e2000c101124 */
[----:B------:R-:W-:Y:S05]  /*2500*/  BRA `(.L_x_3388) ;  /* 0x0000000c00847947 */ /* 0x000fea0003800000 */
.L_x_3385:
        /* <DEDUP_REMOVED lines=10> */
.L_x_3390:
[----:B------:R-:W-:-:S06]  /*25b0*/  IMAD.U32 R3, R3, 0x10000, RZ ;  /* 0x0001000003037824 */ /* 0x000fcc00078e00ff */
[----:B------:R-:W0:Y:S02]  /*25c0*/  F2I.FTZ.TRUNC.NTZ R3, R3 ;  /* 0x0000000300037305 */ /* 0x000e24000021f100 */
[----:B0-----:R1:W-:Y:S01]  /*25d0*/  STG.E desc[UR36][R16.64], R3 ;  /* 0x0000000310007986 */ /* 0x0013e2000c101924 */
[----:B------:R-:W-:Y:S05]  /*25e0*/  BRA `(.L_x_3388) ;  /* 0x0000000c004c7947 */ /* 0x000fea0003800000 */
.L_x_3389:
[----:B------:R-:W-:-:S06]  /*25f0*/  IMAD.U32 R3, R3, 0x10000, RZ ;  /* 0x0001000003037824 */ /* 0x000fcc00078e00ff */
[----:B------:R-:W0:Y:S02]  /*2600*/  F2I.FTZ.TRUNC.NTZ R3, R3 ;  /* 0x0000000300037305 */ /* 0x000e24000021f100 */
[----:B0-----:R2:W-:Y:S01]  /*2610*/  STG.E.U16 desc[UR36][R16.64], R3 ;  /* 0x0000000310007986 */ /* 0x0015e2000c101524 */
[----:B------:R-:W-:Y:S05]  /*2620*/  BRA `(.L_x_3388) ;  /* 0x0000000c003c7947 */ /* 0x000fea0003800000 */
.L_x_3384:
        /* <DEDUP_REMOVED lines=9> */
.L_x_3392:
[----:B------:R-:W-:-:S05]  /*26c0*/  IMAD.U32 R0, R3, 0x10000, RZ ;  /* 0x0001000003007824 */ /* 0x000fca00078e00ff */
[----:B------:R-:W-:-:S05]  /*26d0*/  F2FP.F16.F32.PACK_AB R0, RZ, R0 ;  /* 0x00000000ff00723e */ /* 0x000fca00000000ff */
[----:B------:R0:W-:Y:S01]  /*26e0*/  STG.E.U16 desc[UR36][R16.64], R0 ;  /* 0x0000000010007986 */ /* 0x0001e2000c101524 */
[----:B------:R-:W-:Y:S05]  /*26f0*/  BRA `(.L_x_3388) ;  /* 0x0000000c00087947 */ /* 0x000fea0003800000 */
.L_x_3391:
        /* <DEDUP_REMOVED lines=10> */
.L_x_3394:
[----:B------:R-:W-:-:S05]  /*27a0*/  IMAD.U32 R3, R3, 0x10000, RZ ;  /* 0x0001000003037824 */ /* 0x000fca00078e00ff */
[----:B------:R-:W-:-:S04]  /*27b0*/  F2FP.F16.F32.PACK_AB R3, RZ, R3 ;  /* 0x00000003ff03723e */ /* 0x000fc800000000ff */
[----:B------:R-:W-:-:S05]  /*27c0*/  PRMT R3, R3, 0x5410, RZ ;  /* 0x0000541003037816 */ /* 0x000fca00000000ff */
[----:B------:R0:W-:Y:S01]  /*27d0*/  STG.E desc[UR36][R16.64], R3 ;  /* 0x0000000310007986 */ /* 0x0001e2000c101924 */
[----:B------:R-:W-:Y:S05]  /*27e0*/  BRA `(.L_x_3388) ;  /* 0x0000000800cc7947 */ /* 0x000fea0003800000 */
.L_x_3393:
[----:B------:R-:W-:-:S04]  /*27f0*/  IMAD.U32 R2, R3, 0x10000, RZ ;  /* 0x0001000003027824 */ /* 0x000fc800078e00ff */
[----:B------:R-:W-:-:S06]  /*2800*/  FMUL.FTZ R2, R2, 1 ;  /* 0x3f80000002027820 */ /* 0x000fcc0000410000 */
[----:B------:R-:W0:Y:S02]  /*2810*/  F2F.F64.F32 R2, R2 ;  /* 0x0000000200027310 */ /* 0x000e240000201800 */
[----:B0-----:R0:W-:Y:S01]  /*2820*/  STG.E.64 desc[UR36][R16.64], R2 ;  /* 0x0000000210007986 */ /* 0x0011e2000c101b24 */
[----:B------:R-:W-:Y:S05]  /*2830*/  BRA `(.L_x_3388) ;  /* 0x0000000800b87947 */ /* 0x000fea0003800000 */
.L_x_3383:
        /* <DEDUP_REMOVED lines=13> */
.L_x_3397:
[----:B------:R-:W-:Y:S01]  /*2910*/  IMAD.U32 R3, R3, 0x10000, RZ ;  /* 0x0001000003037824 */ /* 0x000fe200078e00ff */
[----:B------:R-:W-:-:S03]  /*2920*/  CS2R R6, SRZ ;  /* 0x0000000000067805 */ /* 0x000fc6000001ff00 */
[----:B------:R-:W-:-:S04]  /*2930*/  FMUL.FTZ R3, R3, 1 ;  /* 0x3f80000003037820 */ /* 0x000fc80000410000 */
[----:B------:R-:W0:Y:S02]  /*2940*/  F2F.F64.F32 R4, R3 ;  /* 0x0000000300047310 */ /* 0x000e240000201800 */
[----:B0-----:R0:W-:Y:S01]  /*2950*/  STG.E.128 desc[UR36][R16.64], R4 ;  /* 0x0000000410007986 */ /* 0x0011e2000c101d24 */
[----:B------:R-:W-:Y:S05]  /*2960*/  BRA `(.L_x_3388) ;  /* 0x00000008006c7947 */ /* 0x000fea0003800000 */
.L_x_3396:
        /* <DEDUP_REMOVED lines=21> */
.L_x_3401:
[----:B------:R-:W-:Y:S05]  /*2ac0*/  BSYNC B0 ;  /* 0x0000000000007941 */ /* 0x000fea0003800000 */
.L_x_3400:
[----:B------:R-:W-:-:S05]  /*2ad0*/  LOP3.LUT R3, R0, R3, RZ, 0xfc, !PT ;  /* 0x0000000300037212 */ /* 0x000fca00078efcff */
[----:B------:R0:W-:Y:S01]  /*2ae0*/  STG.E.U8 desc[UR36][R16.64], R3 ;  /* 0x0000000310007986 */ /* 0x0001e2000c101124 */
[----:B------:R-:W-:Y:S05]  /*2af0*/  BRA `(.L_x_3388) ;  /* 0x0000000800087947 */ /* 0x000fea0003800000 */
.L_x_3399:
        /* <DEDUP_REMOVED lines=13> */
.L_x_3403:
[----:B------:R-:W-:Y:S01]  /*2bd0*/  IMAD.MOV.U32 R0, RZ, RZ, 0x7f ;  /* 0x0000007fff007424 */ /* 0x000fe200078e00ff */
[----:B------:R-:W-:-:S04]  /*2be0*/  ISETP.GT.U32.AND P0, PT, R2, 0x7f800000, PT ;  /* 0x7f8000000200780c */ /* 0x000fc80003f04070 */
[----:B------:R-:W-:-:S09]  /*2bf0*/  SEL R0, R0, 0x7c, P0 ;  /* 0x0000007c00007807 */ /* 0x000fd20000000000 */
.L_x_3404:
[----:B------:R-:W-:Y:S05]  /*2c00*/  BSYNC B0 ;  /* 0x0000000000007941 */ /* 0x000fea0003800000 */
.L_x_3402:
[----:B------:R-:W-:-:S04]  /*2c10*/  LOP3.LUT R2, R3, 0x80000000, RZ, 0xc0, !PT ;  /* 0x8000000003027812 */ /* 0x000fc800078ec0ff */
[----:B------:R-:W-:-:S04]  /*2c20*/  SHF.R.U32.HI R3, RZ, 0x18, R2 ;  /* 0x00000018ff037819 */ /* 0x000fc80000011602 */
[----:B------:R-:W-:-:S05]  /*2c30*/  LOP3.LUT R3, R0, R3, RZ, 0xfc, !PT ;  /* 0x0000000300037212 */ /* 0x000fca00078efcff */
[----:B------:R0:W-:Y:S01]  /*2c40*/  STG.E.U8 desc[UR36][R16.64], R3 ;  /* 0x0000000310007986 */ /* 0x0001e2000c101124 */
[----:B------:R-:W-:Y:S05]  /*2c50*/  BRA `(.L_x_3388) ;  /* 0x0000000400b07947 */ /* 0x000fea0003800000 */
.L_x_3398:
[----:B------:R0:W-:Y:S01]  /*2c60*/  STG.E.U16 desc[UR36][R16.64], R3 ;  /* 0x0000000310007986 */ /* 0x0001e2000c101524 */
[----:B------:R-:W-:Y:S05]  /*2c70*/  BRA `(.L_x_3388) ;  /* 0x0000000400a87947 */ /* 0x000fea0003800000 */
.L_x_3395:
        /* <DEDUP_REMOVED lines=12> */
.L_x_3407:
        /* <DEDUP_REMOVED lines=17> */
.L_x_3410:
[----:B------:R-:W-:-:S04]  /*2e50*/  LOP3.LUT R2, R3, 0x80000000, RZ, 0xc0, !PT ;  /* 0x8000000003027812 */ /* 0x000fc800078ec0ff */
[----:B------:R-:W-:-:S04]  /*2e60*/  SHF.R.U32.HI R3, RZ, 0x18, R2 ;  /* 0x00000018ff037819 */ /* 0x000fc80000011602 */
[----:B------:R-:W-:-:S04]  /*2e70*/  LOP3.LUT R0, R0, R3, RZ, 0xfc, !PT ;  /* 0x0000000300007212 */ /* 0x000fc800078efcff */
[----:B------:R-:W-:-:S07]  /*2e80*/  PRMT R8, R0, 0x7610, R8 ;  /* 0x0000761000087816 */ /* 0x000fce0000000008 */
.L_x_3409:
[----:B------:R-:W-:Y:S05]  /*2e90*/  BSYNC B0 ;  /* 0x0000000000007941 */ /* 0x000fea0003800000 */
.L_x_3408:
[----:B------:R0:W-:Y:S01]  /*2ea0*/  STG.E.U8 desc[UR36][R16.64], R8 ;  /* 0x0000000810007986 */ /* 0x0001e2000c101124 */
[----:B------:R-:W-:Y:S05]  /*2eb0*/  BRA `(.L_x_3388) ;  /* 0x0000000400187947 */ /* 0x000fea0003800000 */
.L_x_3406:
        /* <DEDUP_REMOVED lines=17> */
.L_x_3413:
[----:B------:R-:W-:-:S04]  /*2fd0*/  LOP3.LUT R2, R3, 0x80000000, RZ, 0xc0, !PT ;  /* 0x8000000003027812 */ /* 0x000fc800078ec0ff */
[----:B------:R-:W-:-:S04]  /*2fe0*/  SHF.R.U32.HI R3, RZ, 0x18, R2 ;  /* 0x00000018ff037819 */ /* 0x000fc80000011602 */
[----:B------:R-:W-:-:S04]  /*2ff0*/  LOP3.LUT R0, R0, R3, RZ, 0xfc, !PT ;  /* 0x0000000300007212 */ /* 0x000fc800078efcff */
[----:B------:R-:W-:-:S07]  /*3000*/  PRMT R8, R0, 0x7610, R8 ;  /* 0x0000761000087816 */ /* 0x000fce0000000008 */
.L_x_3412:
[----:B------:R-:W-:Y:S05]  /*3010*/  BSYNC B0 ;  /* 0x0000000000007941 */ /* 0x000fea0003800000 */
.L_x_3411:
[----:B------:R0:W-:Y:S01]  /*3020*/  STG.E.U8 desc[UR36][R16.64], R8 ;  /* 0x0000000810007986 */ /* 0x0001e2000c101124 */
[----:B------:R-:W-:Y:S05]  /*3030*/  BRA `(.L_x_3388) ;  /* 0x0000000000b87947 */ /* 0x000fea0003800000 */
.L_x_3405:
        /* <DEDUP_REMOVED lines=22> */
.L_x_3387:
        /* <DEDUP_REMOVED lines=16> */
.L_x_3416:
[----:B------:R-:W-:Y:S05]  /*32a0*/  BRA `(.L_x_3388) ;  /* 0x00000000001c7947 */ /* 0x000fea0003800000 */
.L_x_3415:
[----:B------:R-:W-:-:S06]  /*32b0*/  IMAD.U32 R3, R3, 0x10000, RZ ;  /* 0x0001000003037824 */ /* 0x000fcc00078e00ff */
[----:B------:R-:W0:Y:S02]  /*32c0*/  F2I.U64.TRUNC R2, R3 ;  /* 0x0000000300027311 */ /* 0x000e24000020d800 */
[----:B0-----:R0:W-:Y:S01]  /*32d0*/  STG.E.64 desc[UR36][R16.64], R2 ;  /* 0x0000000210007986 */ /* 0x0011e2000c101b24 */
[----:B------:R-:W-:Y:S05]  /*32e0*/  BRA `(.L_x_3388) ;  /* 0x00000000000c7947 */ /* 0x000fea0003800000 */
.L_x_3414:
[----:B------:R-:W-:-:S06]  /*32f0*/  IMAD.U32 R3, R3, 0x10000, RZ ;  /* 0x0001000003037824 */ /* 0x000fcc00078e00ff */
[----:B------:R-:W0:Y:S02]  /*3300*/  F2I.FTZ.U32.TRUNC.NTZ R3, R3 ;  /* 0x0000000300037305 */ /* 0x000e24000021f000 */
[----:B0-----:R0:W-:Y:S02]  /*3310*/  STG.E desc[UR36][R16.64], R3 ;  /* 0x0000000310007986 */ /* 0x0011e4000c101924 */
.L_x_3388:
[----:B------:R-:W-:-:S04]  /*3320*/  IMAD R18, R23, 0x200, R18 ;  /* 0x0000020017127824 */ /* 0x000fc800078e0212 */
[----:B------:R-:W-:-:S07]  /*3330*/  VIADD R19, R18, 0x80 ;  /* 0x0000008012137836 */ /* 0x000fce0000000000 */
.L_x_3348:
[----:B------:R-:W-:Y:S05]  /*3340*/  BSYNC B6 ;  /* 0x0000000000067941 */ /* 0x000fea0003800000 */
.L_x_3347:
[----:B------:R-:W-:Y:S01]  /*3350*/  ULDC UR4, c[0x0][0x210] ;  /* 0x0000840000047ab9 */ /* 0x000fe20000000800 */
[----:B------:R-:W-:Y:S01]  /*3360*/  BSSY B6, `(.L_x_3417) ;  /* 0x000032b000067945 */ /* 0x000fe20003800000 */
[----:B------:R-:W-:-:S13]  /*3370*/  ISETP.GE.AND P0, PT, R19, UR4, PT ;  /* 0x0000000413007c0c */ /* 0x000fda000bf06270 */
[----:B------:R-:W-:Y:S05]  /*3380*/  @P0 BRA `(.L_x_3418) ;  /* 0x0000003000a00947 */ /* 0x000fea0003800000 */
[----:B0-----:R-:W0:Y:S01]  /*3390*/  LDC R6, c[0x0][0x218] ;  /* 0x00008600ff067b82 */ /* 0x001e220000000800 */
[----:B------:R-:W-:Y:S02]  /*33a0*/  IMAD.MOV.U32 R0, RZ, RZ, RZ ;  /* 0x000000ffff007224 */ /* 0x000fe400078e00ff */
[----:B-1234-:R-:W-:Y:S01]  /*33b0*/  IMAD.MOV.U32 R16, RZ, RZ, RZ ;  /* 0x000000ffff107224 */ /* 0x01efe200078e00ff */
[----:B0-----:R-:W-:-:S13]  /*33c0*/  ISETP.NE.AND P0, PT, R6, RZ, PT ;  /* 0x000000ff0600720c */ /* 0x001fda0003f05270 */
[----:B------:R-:W-:Y:S05]  /*33d0*/  @!P0 BRA `(.L_x_3419) ;  /* 0x0000001000a88947 */ /* 0x000fea0003800000 */
        /* <DEDUP_REMOVED lines=298> */
.L_x_3419:
        /* <DEDUP_REMOVED lines=22> */
.L_x_3423:
[----:B------:R-:W2:Y:S02]  /*47e0*/  LDG.E.U8 R2, desc[UR36][R2.64] ;  /* 0x0000002402027981 */ /* 0x000ea4000c1e1100 */
[----:B--2---:R-:W-:-:S04]  /*47f0*/  I2FP.F32.U32 R0, R2 ;  /* 0x0000000200007245 */ /* 0x004fc80000201000 */
[----:B------:R-:W-:Y:S01]  /*4800*/  F2FP.BF16.F32.PACK_AB R0, RZ, R0 ;  /* 0x00000000ff00723e */ /* 0x000fe200000010ff */
[----:B------:R-:W-:Y:S06]  /*4810*/  BRA `(.L_x_3425) ;  /* 0x0000000c00907947 */ /* 0x000fec0003800000 */
.L_x_3422:
        /* <DEDUP_REMOVED lines=10> */
.L_x_3427:
[----:B------:R-:W2:Y:S02]  /*48c0*/  LDG.E R2, desc[UR36][R2.64] ;  /* 0x0000002402027981 */ /* 0x000ea4000c1e1900 */
[----:B--2---:R-:W-:-:S04]  /*48d0*/  I2FP.F32.S32 R0, R2 ;  /* 0x0000000200007245 */ /* 0x004fc80000201400 */
[----:B------:R-:W-:Y:S01]  /*48e0*/  F2FP.BF16.F32.PACK_AB R0, RZ, R0 ;  /* 0x00000000ff00723e */ /* 0x000fe200000010ff */
[----:B------:R-:W-:Y:S06]  /*48f0*/  BRA `(.L_x_3425) ;  /* 0x0000000c00587947 */ /* 0x000fec0003800000 */
.L_x_3426:
[----:B------:R-:W2:Y:S02]  /*4900*/  LDG.E.U16 R2, desc[UR36][R2.64] ;  /* 0x0000002402027981 */ /* 0x000ea4000c1e1500 */
[----:B--2---:R-:W0:Y:S02]  /*4910*/  I2F.S16 R0, R2 ;  /* 0x0000000200007306 */ /* 0x004e240000101400 */
[----:B0-----:R-:W-:Y:S01]  /*4920*/  F2FP.BF16.F32.PACK_AB R0, RZ, R0 ;  /* 0x00000000ff00723e */ /* 0x001fe200000010ff */
[----:B------:R-:W-:Y:S06]  /*4930*/  BRA `(.L_x_3425) ;  /* 0x0000000c00487947 */ /* 0x000fec0003800000 */
.L_x_3421:
        /* <DEDUP_REMOVED lines=9> */
.L_x_3429:
[----:B------:R-:W2:Y:S02]  /*49d0*/  LDG.E.U16 R0, desc[UR36][R2.64] ;  /* 0x0000002402007981 */ /* 0x000ea4000c1e1500 */
[----:B--2---:R-:W-:-:S05]  /*49e0*/  HADD2.F32 R0, -RZ, R0.H0_H0 ;  /* 0x20000000ff007230 */ /* 0x004fca0000004100 */
[----:B------:R-:W-:Y:S01]  /*49f0*/  F2FP.BF16.F32.PACK_AB R0, RZ, R0 ;  /* 0x00000000ff00723e */ /* 0x000fe200000010ff */
[----:B------:R-:W-:Y:S06]  /*4a00*/  BRA `(.L_x_3425) ;  /* 0x0000000c00147947 */ /* 0x000fec0003800000 */
.L_x_3428:
        /* <DEDUP_REMOVED lines=9> */
.L_x_3431:
[----:B------:R-:W2:Y:S02]  /*4aa0*/  LDG.E.U16 R2, desc[UR36][R2.64] ;  /* 0x0000002402027981 */ /* 0x000ea4000c1e1500 */
[----:B--2---:R-:W-:-:S05]  /*4ab0*/  HADD2.F32 R0, -RZ, R2.H0_H0 ;  /* 0x20000002ff007230 */ /* 0x004fca0000004100 */
[----:B------:R-:W-:Y:S01]  /*4ac0*/  F2FP.BF16.F32.PACK_AB R0, RZ, R0 ;  /* 0x00000000ff00723e */ /* 0x000fe200000010ff */
[----:B------:R-:W-:Y:S06]  /*4ad0*/  BRA `(.L_x_3425) ;  /* 0x0000000800e07947 */ /* 0x000fec0003800000 */
.L_x_3430:
        /* <DEDUP_REMOVED lines=8> */
.L_x_3420:
        /* <DEDUP_REMOVED lines=13> */
.L_x_3434:
        /* <DEDUP_REMOVED lines=8> */
.L_x_3433:
        /* <DEDUP_REMOVED lines=28> */
.L_x_3436:
        /* <DEDUP_REMOVED lines=15> */
.L_x_3435:
[----:B------:R0:W5:Y:S01]  /*4f60*/  LDG.E.U16 R0, desc[UR36][R2.64] ;  /* 0x0000002402007981 */ /* 0x000162000c1e1500 */
[----:B------:R-:W-:Y:S05]  /*4f70*/  BRA `(.L_x_3425) ;  /* 0x0000000400b87947 */ /* 0x000fea0003800000 */
.L_x_3432:
        /* <DEDUP_REMOVED lines=12> */
.L_x_3439:
        /* <DEDUP_REMOVED lines=21> */
.L_x_3443:
[----:B------:R-:W-:Y:S05]  /*5190*/  BSYNC B1 ;  /* 0x0000000000017941 */ /* 0x000fea0003800000 */
.L_x_3442:
[----:B------:R-:W-:Y:S01]  /*51a0*/  LEA R3, R0, 0x3b800000, 0x17 ;  /* 0x3b80000000037811 */ /* 0x000fe200078eb8ff */
[----:B------:R-:W-:-:S05]  /*51b0*/  IMAD.SHL.U32 R0, R2, 0x100000, RZ ;  /* 0x0010000002007824 */ /* 0x000fca00078e00ff */
[----:B------:R-:W-:-:S07]  /*51c0*/  LOP3.LUT R0, R3, R0, R4, 0xfe, !PT ;  /* 0x0000000003007212 */ /* 0x000fce00078efe04 */
.L_x_3441:
[----:B------:R-:W-:Y:S05]  /*51d0*/  BSYNC B0 ;  /* 0x0000000000007941 */ /* 0x000fea0003800000 */
.L_x_3440:
[----:B------:R-:W-:Y:S01]  /*51e0*/  F2FP.BF16.F32.PACK_AB R0, RZ, R0 ;  /* 0x00000000ff00723e */ /* 0x000fe200000010ff */
[----:B------:R-:W-:Y:S06]  /*51f0*/  BRA `(.L_x_3425) ;  /* 0x0000000400187947 */ /* 0x000fec0003800000 */
.L_x_3438:
        /* <DEDUP_REMOVED lines=21> */
.L_x_3447:
[----:B------:R-:W-:Y:S05]  /*5350*/  BSYNC B1 ;  /* 0x0000000000017941 */ /* 0x000fea0003800000 */
.L_x_3446:
[----:B------:R-:W-:Y:S01]  /*5360*/  LEA R3, R0, 0x37800000, 0x17 ;  /* 0x3780000000037811 */ /* 0x000fe200078eb8ff */
[----:B------:R-:W-:-:S05]  /*5370*/  IMAD.SHL.U32 R0, R2, 0x200000, RZ ;  /* 0x0020000002007824 */ /* 0x000fca00078e00ff */
[----:B------:R-:W-:-:S07]  /*5380*/  LOP3.LUT R0, R3, R0, R4, 0xfe, !PT ;  /* 0x0000000003007212 */ /* 0x000fce00078efe04 */
.L_x_3445:
[----:B------:R-:W-:Y:S05]  /*5390*/  BSYNC B0 ;  /* 0x0000000000007941 */ /* 0x000fea0003800000 */
.L_x_3444:
[----:B------:R-:W-:Y:S01]  /*53a0*/  F2FP.BF16.F32.PACK_AB R0, RZ, R0 ;  /* 0x00000000ff00723e */ /* 0x000fe200000010ff */
[----:B------:R-:W-:Y:S06]  /*53b0*/  BRA `(.L_x_3425) ;  /* 0x0000000000a87947 */ /* 0x000fec0003800000 */
.L_x_3437:
        /* <DEDUP_REMOVED lines=14> */
.L_x_3451:
[----:B------:R-:W-:Y:S05]  /*54a0*/  BSYNC B0 ;  /* 0x0000000000007941 */ /* 0x000fea0003800000 */
.L_x_3450:
[----:B------:R-:W-:Y:S01]  /*54b0*/  F2FP.BF16.F32.PACK_AB R0, RZ, R0 ;  /* 0x00000000ff00723e */ /* 0x000fe200000010ff */
[----:B------:R-:W-:Y:S06]  /*54c0*/  BRA `(.L_x_3425) ;  /* 0x0000000000647947 */ /* 0x000fec0003800000 */
.L_x_3424:
        /* <DEDUP_REMOVED lines=16> */
.L_x_3452:
[----:B------:R-:W-:Y:S01]  /*55d0*/  PRMT R0, RZ, 0x7610, R0 ;  /* 0x00007610ff007816 */ /* 0x000fe20000000000 */
[----:B------:R-:W-:Y:S06]  /*55e0*/  BRA `(.L_x_3425) ;  /* 0x00000000001c7947 */ /* 0x000fec0003800000 */
.L_x_3449:
[----:B------:R-:W2:Y:S02]  /*55f0*/  LDG.E.64 R2, desc[UR36][R2.64] ;  /* 0x0000002402027981 */ /* 0x000ea4000c1e1b00 */
[----:B--2---:R-:W0:Y:S02]  /*5600*/  I2F.U64 R0, R2 ;  /* 0x0000000200007312 */ /* 0x004e240000301000 */
[----:B0-----:R-:W-:Y:S01]  /*5610*/  F2FP.BF16.F32.PACK_AB R0, RZ, R0 ;  /* 0x00000000ff00723e */ /* 0x001fe200000010ff */
[----:B------:R-:W-:Y:S06]  /*5620*/  BRA `(.L_x_3425) ;  /* 0x00000000000c7947 */ /* 0x000fec0003800000 */
.L_x_3448:
[----:B------:R-:W2:Y:S02]  /*5630*/  LDG.E R2, desc[UR36][R2.64] ;  /* 0x0000002402027981 */ /* 0x000ea4000c1e1900 */
[----:B--2---:R-:W-:-:S04]  /*5640*/  I2FP.F32.U32 R0, R2 ;  /* 0x0000000200007245 */ /* 0x004fc80000201000 */
[----:B------:R-:W-:-:S07]  /*5650*/  F2FP.BF16.F32.PACK_AB R0, RZ, R0 ;  /* 0x00000000ff00723e */ /* 0x000fce00000010ff */
.L_x_3425:
        /* <DEDUP_REMOVED lines=21> */
.L_x_3456:
[----:B------:R-:W-:-:S06]  /*57b0*/  IMAD.U32 R3, R3, 0x10000, RZ ;  /* 0x0001000003037824 */ /* 0x000fcc00078e00ff */
[----:B------:R-:W0:Y:S02]  /*57c0*/  F2I.S64.TRUNC R2, R3 ;  /* 0x0000000300027311 */ /* 0x000e24000020d900 */
[----:B0-----:R0:W-:Y:S01]  /*57d0*/  STG.E.U8 desc[UR36][R16.64], R2 ;  /* 0x0000000210007986 */ /* 0x0011e2000c101124 */
[----:B------:R-:W-:Y:S05]  /*57e0*/  BRA `(.L_x_3458) ;  /* 0x0000000c00847947 */ /* 0x000fea0003800000 */
.L_x_3455:
        /* <DEDUP_REMOVED lines=10> */
.L_x_3460:
[----:B------:R-:W-:-:S06]  /*5890*/  IMAD.U32 R3, R3, 0x10000, RZ ;  /* 0x0001000003037824 */ /* 0x000fcc00078e00ff */
[----:B------:R-:W0:Y:S02]  /*58a0*/  F2I.FTZ.TRUNC.NTZ R3, R3 ;  /* 0x0000000300037305 */ /* 0x000e24000021f100 */
[----:B0-----:R0:W-:Y:S01]  /*58b0*/  STG.E desc[UR36][R16.64], R3 ;  /* 0x0000000310007986 */ /* 0x0011e2000c101924 */
[----:B------:R-:W-:Y:S05]  /*58c0*/  BRA `(.L_x_3458) ;  /* 0x0000000c004c7947 */ /* 0x000fea0003800000 */
.L_x_3459:
[----:B------:R-:W-:-:S06]  /*58d0*/  IMAD.U32 R3, R3, 0x10000, RZ ;  /* 0x0001000003037824 */ /* 0x000fcc00078e00ff */
[----:B------:R-:W0:Y:S02]  /*58e0*/  F2I.FTZ.TRUNC.NTZ R3, R3 ;  /* 0x0000000300037305 */ /* 0x000e24000021f100 */
[----:B0-----:R0:W-:Y:S01]  /*58f0*/  STG.E.U16 desc[UR36][R16.64], R3 ;  /* 0x0000000310007986 */ /* 0x0011e2000c101524 */
[----:B------:R-:W-:Y:S05]  /*5900*/  BRA `(.L_x_3458) ;  /* 0x0000000c003c7947 */ /* 0x000fea0003800000 */
.L_x_3454:
        /* <DEDUP_REMOVED lines=9> */
.L_x_3462:
[----:B------:R-:W-:-:S05]  /*59a0*/  IMAD.U32 R0, R3, 0x10000, RZ ;  /* 0x0001000003007824 */ /* 0x000fca00078e00ff */
[----:B------:R-:W-:-:S05]  /*59b0*/  F2FP.F16.F32.PACK_AB R0, RZ, R0 ;  /* 0x00000000ff00723e */ /* 0x000fca00000000ff */
[----:B------:R0:W-:Y:S01]  /*59c0*/  STG.E.U16 desc[UR36][R16.64], R0 ;  /* 0x0000000010007986 */ /* 0x0001e2000c101524 */
[----:B------:R-:W-:Y:S05]  /*59d0*/  BRA `(.L_x_3458) ;  /* 0x0000000c00087947 */ /* 0x000fea0003800000 */
.L_x_3461:
        /* <DEDUP_REMOVED lines=10> */
.L_x_3464:
[----:B------:R-:W-:-:S05]  /*5a80*/  IMAD.U32 R3, R3, 0x10000, RZ ;  /* 0x0001000003037824 */ /* 0x000fca00078e00ff */
[----:B------:R-:W-:-:S04]  /*5a90*/  F2FP.F16.F32.PACK_AB R3, RZ, R3 ;  /* 0x00000003ff03723e */ /* 0x000fc800000000ff */
[----:B------:R-:W-:-:S05]  /*5aa0*/  PRMT R3, R3, 0x5410, RZ ;  /* 0x0000541003037816 */ /* 0x000fca00000000ff */
[----:B------:R0:W-:Y:S01]  /*5ab0*/  STG.E desc[UR36][R16.64], R3 ;  /* 0x0000000310007986 */ /* 0x0001e2000c101924 */
[----:B------:R-:W-:Y:S05]  /*5ac0*/  BRA `(.L_x_3458) ;  /* 0x0000000800cc7947 */ /* 0x000fea0003800000 */
.L_x_3463:
[----:B------:R-:W-:-:S04]  /*5ad0*/  IMAD.U32 R2, R3, 0x10000, RZ ;  /* 0x0001000003027824 */ /* 0x000fc800078e00ff */
[----:B------:R-:W-:-:S06]  /*5ae0*/  FMUL.FTZ R2, R2, 1 ;  /* 0x3f80000002027820 */ /* 0x000fcc0000410000 */
[----:B------:R-:W0:Y:S02]  /*5af0*/  F2F.F64.F32 R2, R2 ;  /* 0x0000000200027310 */ /* 0x000e240000201800 */
[----:B0-----:R0:W-:Y:S01]  /*5b00*/  STG.E.64 desc[UR36][R16.64], R2 ;  /* 0x0000000210007986 */ /* 0x0011e2000c101b24 */
[----:B------:R-:W-:Y:S05]  /*5b10*/  BRA `(.L_x_3458) ;  /* 0x0000000800b87947 */ /* 0x000fea0003800000 */
.L_x_3453:
        /* <DEDUP_REMOVED lines=13> */
.L_x_3467:
[----:B------:R-:W-:Y:S01]  /*5bf0*/  IMAD.U32 R3, R3, 0x10000, RZ ;  /* 0x0001000003037824 */ /* 0x000fe200078e00ff */
[----:B------:R-:W-:-:S03]  /*5c00*/  CS2R R6, SRZ ;  /* 0x0000000000067805 */ /* 0x000fc6000001ff00 */
[----:B------:R-:W-:-:S04]  /*5c10*/  FMUL.FTZ R3, R3, 1 ;  /* 0x3f80000003037820 */ /* 0x000fc80000410000 */
[----:B------:R-:W0:Y:S02]  /*5c20*/  F2F.F64.F32 R4, R3 ;  /* 0x0000000300047310 */ /* 0x000e240000201800 */
[----:B0-----:R0:W-:Y:S01]  /*5c30*/  STG.E.128 desc[UR36][R16.64], R4 ;  /* 0x0000000410007986 */ /* 0x0011e2000c101d24 */
[----:B------:R-:W-:Y:S05]  /*5c40*/  BRA `(.L_x_3458) ;  /* 0x00000008006c7947 */ /* 0x000fea0003800000 */
.L_x_3466:
        /* <DEDUP_REMOVED lines=21> */
.L_x_3471:
[----:B------:R-:W-:Y:S05]  /*5da0*/  BSYNC B0 ;  /* 0x0000000000007941 */ /* 0x000fea0003800000 */
.L_x_3470:
[----:B------:R-:W-:-:S05]  /*5db0*/  LOP3.LUT R3, R0, R3, RZ, 0xfc, !PT ;  /* 0x0000000300037212 */ /* 0x000fca00078efcff */
[----:B------:R0:W-:Y:S01]  /*5dc0*/  STG.E.U8 desc[UR36][R16.64], R3 ;  /* 0x0000000310007986 */ /* 0x0001e2000c101124 */
[----:B------:R-:W-:Y:S05]  /*5dd0*/  BRA `(.L_x_3458) ;  /* 0x0000000800087947 */ /* 0x000fea0003800000 */
.L_x_3469:
        /* <DEDUP_REMOVED lines=13> */
.L_x_3473:
[----:B------:R-:W-:Y:S01]  /*5eb0*/  IMAD.MOV.U32 R0, RZ, RZ, 0x7f ;  /* 0x0000007fff007424 */ /* 0x000fe200078e00ff */
[----:B------:R-:W-:-:S04]  /*5ec0*/  ISETP.GT.U32.AND P0, PT, R2, 0x7f800000, PT ;  /* 0x7f8000000200780c */ /* 0x000fc80003f04070 */
[----:B------:R-:W-:-:S09]  /*5ed0*/  SEL R0, R0, 0x7c, P0 ;  /* 0x0000007c00007807 */ /* 0x000fd20000000000 */
.L_x_3474:
[----:B------:R-:W-:Y:S05]  /*5ee0*/  BSYNC B0 ;  /* 0x0000000000007941 */ /* 0x000fea0003800000 */
.L_x_3472:
[----:B------:R-:W-:-:S04]  /*5ef0*/  LOP3.LUT R2, R3, 0x80000000, RZ, 0xc0, !PT ;  /* 0x8000000003027812 */ /* 0x000fc800078ec0ff */
[----:B------:R-:W-:-:S04]  /*5f00*/  SHF.R.U32.HI R3, RZ, 0x18, R2 ;  /* 0x00000018ff037819 */ /* 0x000fc80000011602 */
[----:B------:R-:W-:-:S05]  /*5f10*/  LOP3.LUT R3, R0, R3, RZ, 0xfc, !PT ;  /* 0x0000000300037212 */ /* 0x000fca00078efcff */
[----:B------:R0:W-:Y:S01]  /*5f20*/  STG.E.U8 desc[UR36][R16.64], R3 ;  /* 0x0000000310007986 */ /* 0x0001e2000c101124 */
[----:B------:R-:W-:Y:S05]  /*5f30*/  BRA `(.L_x_3458) ;  /* 0x0000000400b07947 */ /* 0x000fea0003800000 */
.L_x_3468:
[----:B------:R0:W-:Y:S01]  /*5f40*/  STG.E.U16 desc[UR36][R16.64], R3 ;  /* 0x0000000310007986 */ /* 0x0001e2000c101524 */
[----:B------:R-:W-:Y:S05]  /*5f50*/  BRA `(.L_x_3458) ;  /* 0x0000000400a87947 */ /* 0x000fea0003800000 */
.L_x_3465:
        /* <DEDUP_REMOVED lines=12> */
.L_x_3477:
        /* <DEDUP_REMOVED lines=17> */
.L_x_3480:
[----:B------:R-:W-:-:S04]  /*6130*/  LOP3.LUT R2, R3, 0x80000000, RZ, 0xc0, !PT ;  /* 0x8000000003027812 */ /* 0x000fc800078ec0ff */
[----:B------:R-:W-:-:S04]  /*6140*/  SHF.R.U32.HI R3, RZ, 0x18, R2 ;  /* 0x00000018ff037819 */ /* 0x000fc80000011602 */
[----:B------:R-:W-:-:S04]  /*6150*/  LOP3.LUT R0, R0, R3, RZ, 0xfc, !PT ;  /* 0x0000000300007212 */ /* 0x000fc800078efcff */
[----:B------:R-:W-:-:S07]  /*6160*/  PRMT R8, R0, 0x7610, R8 ;  /* 0x0000761000087816 */ /* 0x000fce0000000008 */
.L_x_3479:
[----:B------:R-:W-:Y:S05]  /*6170*/  BSYNC B0 ;  /* 0x0000000000007941 */ /* 0x000fea0003800000 */
.L_x_3478:
[----:B------:R3:W-:Y:S01]  /*6180*/  STG.E.U8 desc[UR36][R16.64], R8 ;  /* 0x0000000810007986 */ /* 0x0007e2000c101124 */
[----:B------:R-:W-:Y:S05]  /*6190*/  BRA `(.L_x_3458) ;  /* 0x0000000400187947 */ /* 0x000fea0003800000 */
.L_x_3476:
        /* <DEDUP_REMOVED lines=17> */
.L_x_3483:
[----:B------:R-:W-:-:S04]  /*62b0*/  LOP3.LUT R2, R3, 0x80000000, RZ, 0xc0, !PT ;  /* 0x8000000003027812 */ /* 0x000fc800078ec0ff */
[----:B------:R-:W-:-:S04]  /*62c0*/  SHF.R.U32.HI R3, RZ, 0x18, R2 ;  /* 0x00000018ff037819 */ /* 0x000fc80000011602 */
[----:B------:R-:W-:-:S04]  /*62d0*/  LOP3.LUT R0, R0, R3, RZ, 0xfc, !PT ;  /* 0x0000000300007212 */ /* 0x000fc800078efcff */
[----:B------:R-:W-:-:S07]  /*62e0*/  PRMT R8, R0, 0x7610, R8 ;  /* 0x0000761000087816 */ /* 0x000fce0000000008 */
.L_x_3482:
[----:B------:R-:W-:Y:S05]  /*62f0*/  BSYNC B0 ;  /* 0x0000000000007941 */ /* 0x000fea0003800000 */
.L_x_3481:
[----:B------:R0:W-:Y:S01]  /*6300*/  STG.E.U8 desc[UR36][R16.64], R8 ;  /* 0x0000000810007986 */ /* 0x0001e2000c101124 */
[----:B------:R-:W-:Y:S05]  /*6310*/  BRA `(.L_x_3458) ;  /* 0x0000000000b87947 */ /* 0x000fea0003800000 */
.L_x_3475:
        /* <DEDUP_REMOVED lines=22> */
.L_x_3457:
        /* <DEDUP_REMOVED lines=16> */
.L_x_3486:
[----:B------:R-:W-:Y:S05]  /*6580*/  BRA `(.L_x_3458) ;  /* 0x00000000001c7947 */ /* 0x000fea0003800000 */
.L_x_3485:
[----:B------:R-:W-:-:S06]  /*6590*/  IMAD.U32 R3, R3, 0x10000, RZ ;  /* 0x0001000003037824 */ /* 0x000fcc00078e00ff */
[----:B------:R-:W0:Y:S02]  /*65a0*/  F2I.U64.TRUNC R2, R3 ;  /* 0x0000000300027311 */ /* 0x000e24000020d800 */
[----:B0-----:R2:W-:Y:S01]  /*65b0*/  STG.E.64 desc[UR36][R16.64], R2 ;  /* 0x0000000210007986 */ /* 0x0015e2000c101b24 */
[----:B------:R-:W-:Y:S05]  /*65c0*/  BRA `(.L_x_3458) ;  /* 0x00000000000c7947 */ /* 0x000fea0003800000 */
.L_x_3484:
[----:B------:R-:W-:-:S06]  /*65d0*/  IMAD.U32 R3, R3, 0x10000, RZ ;  /* 0x0001000003037824 */ /* 0x000fcc00078e00ff */
[----:B------:R-:W0:Y:S02]  /*65e0*/  F2I.FTZ.U32.TRUNC.NTZ R3, R3 ;  /* 0x0000000300037305 */ /* 0x000e24000021f000 */
[----:B0-----:R0:W-:Y:S02]  /*65f0*/  STG.E desc[UR36][R16.64], R3 ;  /* 0x0000000310007986 */ /* 0x0011e4000c101924 */
.L_x_3458:
[----:B------:R-:W-:-:S07]  /*6600*/  VIADD R19, R19, 0x80 ;  /* 0x0000008013137836 */ /* 0x000fce0000000000 */
.L_x_3418:
[----:B------:R-:W-:Y:S05]  /*6610*/  BSYNC B6 ;  /* 0x0000000000067941 */ /* 0x000fea0003800000 */
.L_x_3417:
        /* <DEDUP_REMOVED lines=307> */
.L_x_3489:
        /* <DEDUP_REMOVED lines=22> */
.L_x_3493:
[----:B------:R-:W2:Y:S02]  /*7ab0*/  LDG.E.U8 R2, desc[UR36][R2.64] ;  /* 0x0000002402027981 */ /* 0x000ea4000c1e1100 */
[----:B--2---:R-:W-:-:S04]  /*7ac0*/  I2FP.F32.U32 R0, R2 ;  /* 0x0000000200007245 */ /* 0x004fc80000201000 */
[----:B------:R-:W-:Y:S01]  /*7ad0*/  F2FP.BF16.F32.PACK_AB R0, RZ, R0 ;  /* 0x00000000ff00723e */ /* 0x000fe200000010ff */
[----:B------:R-:W-:Y:S06]  /*7ae0*/  BRA `(.L_x_3495) ;  /* 0x0000000c00907947 */ /* 0x000fec0003800000 */
.L_x_3492:
        /* <DEDUP_REMOVED lines=10> */
.L_x_3497:
[----:B------:R-:W2:Y:S02]  /*7b90*/  LDG.E R2, desc[UR36][R2.64] ;  /* 0x0000002402027981 */ /* 0x000ea4000c1e1900 */
[----:B--2---:R-:W-:-:S04]  /*7ba0*/  I2FP.F32.S32 R0, R2 ;  /* 0x0000000200007245 */ /* 0x004fc80000201400 */
[----:B------:R-:W-:Y:S01]  /*7bb0*/  F2FP.BF16.F32.PACK_AB R0, RZ, R0 ;  /* 0x00000000ff00723e */ /* 0x000fe200000010ff */
[----:B------:R-:W-:Y:S06]  /*7bc0*/  BRA `(.L_x_3495) ;  /* 0x0000000c00587947 */ /* 0x000fec0003800000 */
.L_x_3496:
[----:B------:R-:W2:Y:S02]  /*7bd0*/  LDG.E.U16 R2, desc[UR36][R2.64] ;  /* 0x0000002402027981 */ /* 0x000ea4000c1e1500 */
[----:B--2---:R-:W0:Y:S02]  /*7be0*/  I2F.S16 R0, R2 ;  /* 0x0000000200007306 */ /* 0x004e240000101400 */
[----:B0-----:R-:W-:Y:S01]  /*7bf0*/  F2FP.BF16.F32.PACK_AB R0, RZ, R0 ;  /* 0x00000000ff00723e */ /* 0x001fe200000010ff */
[----:B------:R-:W-:Y:S06]  /*7c00*/  BRA `(.L_x_3495) ;  /* 0x0000000c00487947 */ /* 0x000fec0003800000 */
.L_x_3491:
        /* <DEDUP_REMOVED lines=9> */
.L_x_3499:
[----:B------:R-:W2:Y:S02]  /*7ca0*/  LDG.E.U16 R0, desc[UR36][R2.64] ;  /* 0x0000002402007981 */ /* 0x000ea4000c1e1500 */
[----:B--2---:R-:W-:-:S05]  /*7cb0*/  HADD2.F32 R0, -RZ, R0.H0_H0 ;  /* 0x20000000ff007230 */ /* 0x004fca0000004100 */
[----:B------:R-:W-:Y:S01]  /*7cc0*/  F2FP.BF16.F32.PACK_AB R0, RZ, R0 ;  /* 0x00000000ff00723e */ /* 0x000fe200000010ff */
[----:B------:R-:W-:Y:S06]  /*7cd0*/  BRA `(.L_x_3495) ;  /* 0x0000000c00147947 */ /* 0x000fec0003800000 */
.L_x_3498:
        /* <DEDUP_REMOVED lines=9> */
.L_x_3501:
[----:B------:R-:W2:Y:S02]  /*7d70*/  LDG.E.U16 R2, desc[UR36][R2.64] ;  /* 0x0000002402027981 */ /* 0x000ea4000c1e1500 */
[----:B--2---:R-:W-:-:S05]  /*7d80*/  HADD2.F32 R0, -RZ, R2.H0_H0 ;  /* 0x20000002ff007230 */ /* 0x004fca0000004100 */
[----:B------:R-:W-:Y:S01]  /*7d90*/  F2FP.BF16.F32.PACK_AB R0, RZ, R0 ;  /* 0x00000000ff00723e */ /* 0x000fe200000010ff */
[----:B------:R-:W-:Y:S06]  /*7da0*/  BRA `(.L_x_3495) ;  /* 0x0000000800e07947 */ /* 0x000fec0003800000 */
.L_x_3500:
        /* <DEDUP_REMOVED lines=8> */
.L_x_3490:
        /* <DEDUP_REMOVED lines=13> */
.L_x_3504:
        /* <DEDUP_REMOVED lines=8> */
.L_x_3503:
        /* <DEDUP_REMOVED lines=28> */
.L_x_3506:
        /* <DEDUP_REMOVED lines=15> */
.L_x_3505:
[----:B------:R0:W5:Y:S01]  /*8230*/  LDG.E.U16 R0, desc[UR36][R2.64] ;  /* 0x0000002402007981 */ /* 0x000162000c1e1500 */
[----:B------:R-:W-:Y:S05]  /*8240*/  BRA `(.L_x_3495) ;  /* 0x0000000400b87947 */ /* 0x000fea0003800000 */
.L_x_3502:
        /* <DEDUP_REMOVED lines=12> */
.L_x_3509:
        /* <DEDUP_REMOVED lines=21> */
.L_x_3513:
[----:B------:R-:W-:Y:S05]  /*8460*/  BSYNC B1 ;  /* 0x0000000000017941 */ /* 0x000fea0003800000 */
.L_x_3512:
[----:B------:R-:W-:Y:S01]  /*8470*/  LEA R3, R0, 0x3b800000, 0x17 ;  /* 0x3b80000000037811 */ /* 0x000fe200078eb8ff */
[----:B------:R-:W-:-:S05]  /*8480*/  IMAD.SHL.U32 R0, R2, 0x100000, RZ ;  /* 0x0010000002007824 */ /* 0x000fca00078e00ff */
[----:B------:R-:W-:-:S07]  /*8490*/  LOP3.LUT R0, R3, R0, R4, 0xfe, !PT ;  /* 0x0000000003007212 */ /* 0x000fce00078efe04 */
.L_x_3511:
[----:B------:R-:W-:Y:S05]  /*84a0*/  BSYNC B0 ;  /* 0x0000000000007941 */ /* 0x000fea0003800000 */
.L_x_3510:
[----:B------:R-:W-:Y:S01]  /*84b0*/  F2FP.BF16.F32.PACK_AB R0, RZ, R0 ;  /* 0x00000000ff00723e */ /* 0x000fe200000010ff */
[----:B------:R-:W-:Y:S06]  /*84c0*/  BRA `(.L_x_3495) ;  /* 0x0000000400187947 */ /* 0x000fec0003800000 */
.L_x_3508:
        /* <DEDUP_REMOVED lines=21> */
.L_x_3517:
[----:B------:R-:W-:Y:S05]  /*8620*/  BSYNC B1 ;  /* 0x0000000000017941 */ /* 0x000fea0003800000 */
.L_x_3516:
[----:B------:R-:W-:Y:S01]  /*8630*/  LEA R3, R0, 0x37800000, 0x17 ;  /* 0x3780000000037811 */ /* 0x000fe200078eb8ff */
[----:B------:R-:W-:-:S05]  /*8640*/  IMAD.SHL.U32 R0, R2, 0x200000, RZ ;  /* 0x0020000002007824 */ /* 0x000fca00078e00ff */
[----:B------:R-:W-:-:S07]  /*8650*/  LOP3.LUT R0, R3, R0, R4, 0xfe, !PT ;  /* 0x0000000003007212 */ /* 0x000fce00078efe04 */
.L_x_3515:
[----:B------:R-:W-:Y:S05]  /*8660*/  BSYNC B0 ;  /* 0x0000000000007941 */ /* 0x000fea0003800000 */
.L_x_3514:
[----:B------:R-:W-:Y:S01]  /*8670*/  F2FP.BF16.F32.PACK_AB R0, RZ, R0 ;  /* 0x00000000ff00723e */ /* 0x000fe200000010ff */
[----:B------:R-:W-:Y:S06]  /*8680*/  BRA `(.L_x_3495) ;  /* 0x0000000000a87947 */ /* 0x000fec0003800000 */
.L_x_3507:
        /* <DEDUP_REMOVED lines=14> */
.L_x_3521:
[----:B------:R-:W-:Y:S05]  /*8770*/  BSYNC B0 ;  /* 0x0000000000007941 */ /* 0x000fea0003800000 */
.L_x_3520:
[----:B------:R-:W-:Y:S01]  /*8780*/  F2FP.BF16.F32.PACK_AB R0, RZ, R0 ;  /* 0x00000000ff00723e */ /* 0x000fe200000010ff */
[----:B------:R-:W-:Y:S06]  /*8790*/  BRA `(.L_x_3495) ;  /* 0x0000000000647947 */ /* 0x000fec0003800000 */
.L_x_3494:
        /* <DEDUP_REMOVED lines=16> */
.L_x_3522:
[----:B------:R-:W-:Y:S01]  /*88a0*/  PRMT R0, RZ, 0x7610, R0 ;  /* 0x00007610ff007816 */ /* 0x000fe20000000000 */
[----:B------:R-:W-:Y:S06]  /*88b0*/  BRA `(.L_x_3495) ;  /* 0x00000000001c7947 */ /* 0x000fec0003800000 */
.L_x_3519:
[----:B------:R-:W2:Y:S02]  /*88c0*/  LDG.E.64 R2, desc[UR36][R2.64] ;  /* 0x0000002402027981 */ /* 0x000ea4000c1e1b00 */
[----:B--2---:R-:W0:Y:S02]  /*88d0*/  I2F.U64 R0, R2 ;  /* 0x0000000200007312 */ /* 0x004e240000301000 */
[----:B0-----:R-:W-:Y:S01]  /*88e0*/  F2FP.BF16.F32.PACK_AB R0, RZ, R0 ;  /* 0x00000000ff00723e */ /* 0x001fe200000010ff */
[----:B------:R-:W-:Y:S06]  /*88f0*/  BRA `(.L_x_3495) ;  /* 0x00000000000c7947 */ /* 0x000fec0003800000 */
.L_x_3518:
[----:B------:R-:W2:Y:S02]  /*8900*/  LDG.E R2, desc[UR36][R2.64] ;  /* 0x0000002402027981 */ /* 0x000ea4000c1e1900 */
[----:B--2---:R-:W-:-:S04]  /*8910*/  I2FP.F32.U32 R0, R2 ;  /* 0x0000000200007245 */ /* 0x004fc80000201000 */
[----:B------:R-:W-:-:S07]  /*8920*/  F2FP.BF16.F32.PACK_AB R0, RZ, R0 ;  /* 0x00000000ff00723e */ /* 0x000fce00000010ff */
.L_x_3495:
        /* <DEDUP_REMOVED lines=21> */
.L_x_3526:
[----:B------:R-:W-:-:S06]  /*8a80*/  IMAD.U32 R3, R3, 0x10000, RZ ;  /* 0x0001000003037824 */ /* 0x000fcc00078e00ff */
[----:B------:R-:W0:Y:S02]  /*8a90*/  F2I.S64.TRUNC R2, R3 ;  /* 0x0000000300027311 */ /* 0x000e24000020d900 */
[----:B0-----:R3:W-:Y:S01]  /*8aa0*/  STG.E.U8 desc[UR36][R16.64], R2 ;  /* 0x0000000210007986 */ /* 0x0017e2000c101124 */
[----:B------:R-:W-:Y:S05]  /*8ab0*/  BRA `(.L_x_3528) ;  /* 0x0000000c00847947 */ /* 0x000fea0003800000 */
.L_x_3525:
        /* <DEDUP_REMOVED lines=10> */
.L_x_3530:
[----:B------:R-:W-:-:S06]  /*8b60*/  IMAD.U32 R3, R3, 0x10000, RZ ;  /* 0x0001000003037824 */ /* 0x000fcc00078e00ff */
[----:B------:R-:W0:Y:S02]  /*8b70*/  F2I.FTZ.TRUNC.NTZ R3, R3 ;  /* 0x0000000300037305 */ /* 0x000e24000021f100 */
[----:B0-----:R2:W-:Y:S01]  /*8b80*/  STG.E desc[UR36][R16.64], R3 ;  /* 0x0000000310007986 */ /* 0x0015e2000c101924 */
[----:B------:R-:W-:Y:S05]  /*8b90*/  BRA `(.L_x_3528) ;  /* 0x0000000c004c7947 */ /* 0x000fea0003800000 */
.L_x_3529:
[----:B------:R-:W-:-:S06]  /*8ba0*/  IMAD.U32 R3, R3, 0x10000, RZ ;  /* 0x0001000003037824 */ /* 0x000fcc00078e00ff */
[----:B------:R-:W0:Y:S02]  /*8bb0*/  F2I.FTZ.TRUNC.NTZ R3, R3 ;  /* 0x0000000300037305 */ /* 0x000e24000021f100 */
[----:B0-----:R0:W-:Y:S01]  /*8bc0*/  STG.E.U16 desc[UR36][R16.64], R3 ;  /* 0x0000000310007986 */ /* 0x0011e2000c101524 */
[----:B------:R-:W-:Y:S05]  /*8bd0*/  BRA `(.L_x_3528) ;  /* 0x0000000c003c7947 */ /* 0x000fea0003800000 */
.L_x_3524:
        /* <DEDUP_REMOVED lines=9> */
.L_x_3532:
[----:B------:R-:W-:-:S05]  /*8c70*/  IMAD.U32 R0, R3, 0x10000, RZ ;  /* 0x0001000003007824 */ /* 0x000fca00078e00ff */
[----:B------:R-:W-:-:S05]  /*8c80*/  F2FP.F16.F32.PACK_AB R0, RZ, R0 ;  /* 0x00000000ff00723e */ /* 0x000fca00000000ff */
[----:B------:R0:W-:Y:S01]  /*8c90*/  STG.E.U16 desc[UR36][R16.64], R0 ;  /* 0x0000000010007986 */ /* 0x0001e2000c101524 */
[----:B------:R-:W-:Y:S05]  /*8ca0*/  BRA `(.L_x_3528) ;  /* 0x0000000c00087947 */ /* 0x000fea0003800000 */
.L_x_3531:
        /* <DEDUP_REMOVED lines=10> */
.L_x_3534:
[----:B------:R-:W-:-:S05]  /*8d50*/  IMAD.U32 R3, R3, 0x10000, RZ ;  /* 0x0001000003037824 */ /* 0x000fca00078e00ff */
[----:B------:R-:W-:-:S04]  /*8d60*/  F2FP.F16.F32.PACK_AB R3, RZ, R3 ;  /* 0x00000003ff03723e */ /* 0x000fc800000000ff */
[----:B------:R-:W-:-:S05]  /*8d70*/  PRMT R3, R3, 0x5410, RZ ;  /* 0x0000541003037816 */ /* 0x000fca00000000ff */
[----:B------:R0:W-:Y:S01]  /*8d80*/  STG.E desc[UR36][R16.64], R3 ;  /* 0x0000000310007986 */ /* 0x0001e2000c101924 */
[----:B------:R-:W-:Y:S05]  /*8d90*/  BRA `(.L_x_3528) ;  /* 0x0000000800cc7947 */ /* 0x000fea0003800000 */
.L_x_3533:
[----:B------:R-:W-:-:S04]  /*8da0*/  IMAD.U32 R2, R3, 0x10000, RZ ;  /* 0x0001000003027824 */ /* 0x000fc800078e00ff */
[----:B------:R-:W-:-:S06]  /*8db0*/  FMUL.FTZ R2, R2, 1 ;  /* 0x3f80000002027820 */ /* 0x000fcc0000410000 */
[----:B------:R-:W0:Y:S02]  /*8dc0*/  F2F.F64.F32 R2, R2 ;  /* 0x0000000200027310 */ /* 0x000e240000201800 */
[----:B0-----:R0:W-:Y:S01]  /*8dd0*/  STG.E.64 desc[UR36][R16.64], R2 ;  /* 0x0000000210007986 */ /* 0x0011e2000c101b24 */
[----:B------:R-:W-:Y:S05]  /*8de0*/  BRA `(.L_x_3528) ;  /* 0x0000000800b87947 */ /* 0x000fea0003800000 */
.L_x_3523:
        /* <DEDUP_REMOVED lines=13> */
.L_x_3537:
[----:B------:R-:W-:Y:S01]  /*8ec0*/  IMAD.U32 R3, R3, 0x10000, RZ ;  /* 0x0001000003037824 */ /* 0x000fe200078e00ff */
[----:B------:R-:W-:-:S03]  /*8ed0*/  CS2R R6, SRZ ;  /* 0x0000000000067805 */ /* 0x000fc6000001ff00 */
[----:B------:R-:W-:-:S04]  /*8ee0*/  FMUL.FTZ R3, R3, 1 ;  /* 0x3f80000003037820 */ /* 0x000fc80000410000 */
[----:B------:R-:W0:Y:S02]  /*8ef0*/  F2F.F64.F32 R4, R3 ;  /* 0x0000000300047310 */ /* 0x000e240000201800 */
[----:B0-----:R0:W-:Y:S01]  /*8f00*/  STG.E.128 desc[UR36][R16.64], R4 ;  /* 0x0000000410007986 */ /* 0x0011e2000c101d24 */
[----:B------:R-:W-:Y:S05]  /*8f10*/  BRA `(.L_x_3528) ;  /* 0x00000008006c7947 */ /* 0x000fea0003800000 */
.L_x_3536:
        /* <DEDUP_REMOVED lines=21> */
.L_x_3541:
[----:B------:R-:W-:Y:S05]  /*9070*/  BSYNC B0 ;  /* 0x0000000000007941 */ /* 0x000fea0003800000 */
.L_x_3540:
[----:B------:R-:W-:-:S05]  /*9080*/  LOP3.LUT R3, R0, R3, RZ, 0xfc, !PT ;  /* 0x0000000300037212 */ /* 0x000fca00078efcff */
[----:B------:R0:W-:Y:S01]  /*9090*/  STG.E.U8 desc[UR36][R16.64], R3 ;  /* 0x0000000310007986 */ /* 0x0001e2000c101124 */
[----:B------:R-:W-:Y:S05]  /*90a0*/  BRA `(.L_x_3528) ;  /* 0x0000000800087947 */ /* 0x000fea0003800000 */
.L_x_3539:
        /* <DEDUP_REMOVED lines=13> */
.L_x_3543:
[----:B------:R-:W-:Y:S01]  /*9180*/  IMAD.MOV.U32 R0, RZ, RZ, 0x7f ;  /* 0x0000007fff007424 */ /* 0x000fe200078e00ff */
[----:B------:R-:W-:-:S04]  /*9190*/  ISETP.GT.U32.AND P0, PT, R2, 0x7f800000, PT ;  /* 0x7f8000000200780c */ /* 0x000fc80003f04070 */
[----:B------:R-:W-:-:S09]  /*91a0*/  SEL R0, R0, 0x7c, P0 ;  /* 0x0000007c00007807 */ /* 0x000fd20000000000 */
.L_x_3544:
[----:B------:R-:W-:Y:S05]  /*91b0*/  BSYNC B0 ;  /* 0x0000000000007941 */ /* 0x000fea0003800000 */
.L_x_3542:
[----:B------:R-:W-:-:S04]  /*91c0*/  LOP3.LUT R2, R3, 0x80000000, RZ, 0xc0, !PT ;  /* 0x8000000003027812 */ /* 0x000fc800078ec0ff */
[----:B------:R-:W-:-:S04]  /*91d0*/  SHF.R.U32.HI R3, RZ, 0x18, R2 ;  /* 0x00000018ff037819 */ /* 0x000fc80000011602 */
[----:B------:R-:W-:-:S05]  /*91e0*/  LOP3.LUT R3, R0, R3, RZ, 0xfc, !PT ;  /* 0x0000000300037212 */ /* 0x000fca00078efcff */
[----:B------:R0:W-:Y:S01]  /*91f0*/  STG.E.U8 desc[UR36][R16.64], R3 ;  /* 0x0000000310007986 */ /* 0x0001e2000c101124 */
[----:B------:R-:W-:Y:S05]  /*9200*/  BRA `(.L_x_3528) ;  /* 0x0000000400b07947 */ /* 0x000fea0003800000 */
.L_x_3538:
[----:B------:R0:W-:Y:S01]  /*9210*/  STG.E.U16 desc[UR36][R16.64], R3 ;  /* 0x0000000310007986 */ /* 0x0001e2000c101524 */
[----:B------:R-:W-:Y:S05]  /*9220*/  BRA `(.L_x_3528) ;  /* 0x0000000400a87947 */ /* 0x000fea0003800000 */
.L_x_3535:
        /* <DEDUP_REMOVED lines=12> */
.L_x_3547:
        /* <DEDUP_REMOVED lines=17> */
.L_x_3550:
[----:B------:R-:W-:-:S04]  /*9400*/  LOP3.LUT R2, R3, 0x80000000, RZ, 0xc0, !PT ;  /* 0x8000000003027812 */ /* 0x000fc800078ec0ff */
[----:B------:R-:W-:-:S04]  /*9410*/  SHF.R.U32.HI R3, RZ, 0x18, R2 ;  /* 0x00000018ff037819 */ /* 0x000fc80000011602 */
[----:B------:R-:W-:-:S04]  /*9420*/  LOP3.LUT R0, R0, R3, RZ, 0xfc, !PT ;  /* 0x0000000300007212 */ /* 0x000fc800078efcff */
[----:B------:R-:W-:-:S07]  /*9430*/  PRMT R8, R0, 0x7610, R8 ;  /* 0x0000761000087816 */ /* 0x000fce0000000008 */
.L_x_3549:
[----:B------:R-:W-:Y:S05]  /*9440*/  BSYNC B0 ;  /* 0x0000000000007941 */ /* 0x000fea0003800000 */
.L_x_3548:
[----:B------:R0:W-:Y:S01]  /*9450*/  STG.E.U8 desc[UR36][R16.64], R8 ;  /* 0x0000000810007986 */ /* 0x0001e2000c101124 */
[----:B------:R-:W-:Y:S05]  /*9460*/  BRA `(.L_x_3528) ;  /* 0x0000000400187947 */ /* 0x000fea0003800000 */
.L_x_3546:
        /* <DEDUP_REMOVED lines=17> */
.L_x_3553:
[----:B------:R-:W-:-:S04]  /*9580*/  LOP3.LUT R2, R3, 0x80000000, RZ, 0xc0, !PT ;  /* 0x8000000003027812 */ /* 0x000fc800078ec0ff */
[----:B------:R-:W-:-:S04]  /*9590*/  SHF.R.U32.HI R3, RZ, 0x18, R2 ;  /* 0x00000018ff037819 */ /* 0x000fc80000011602 */
[----:B------:R-:W-:-:S04]  /*95a0*/  LOP3.LUT R0, R0, R3, RZ, 0xfc, !PT ;  /* 0x0000000300007212 */ /* 0x000fc800078efcff */
[----:B------:R-:W-:-:S07]  /*95b0*/  PRMT R8, R0, 0x7610, R8 ;  /* 0x0000761000087816 */ /* 0x000fce0000000008 */
.L_x_3552:
[----:B------:R-:W-:Y:S05]  /*95c0*/  BSYNC B0 ;  /* 0x0000000000007941 */ /* 0x000fea0003800000 */
.L_x_3551:
[----:B------:R0:W-:Y:S01]  /*95d0*/  STG.E.U8 desc[UR36][R16.64], R8 ;  /* 0x0000000810007986 */ /* 0x0001e2000c101124 */
[----:B------:R-:W-:Y:S05]  /*95e0*/  BRA `(.L_x_3528) ;  /* 0x0000000000b87947 */ /* 0x000fea0003800000 */
.L_x_3545:
        /* <DEDUP_REMOVED lines=22> */
.L_x_3527:
        /* <DEDUP_REMOVED lines=16> */
.L_x_3556:
[----:B------:R-:W-:Y:S05]  /*9850*/  BRA `(.L_x_3528) ;  /* 0x00000000001c7947 */ /* 0x000fea0003800000 */
.L_x_3555:
[----:B------:R-:W-:-:S06]  /*9860*/  IMAD.U32 R3, R3, 0x10000, RZ ;  /* 0x0001000003037824 */ /* 0x000fcc00078e00ff */
[----:B------:R-:W0:Y:S02]  /*9870*/  F2I.U64.TRUNC R2, R3 ;  /* 0x0000000300027311 */ /* 0x000e24000020d800 */
[----:B0-----:R0:W-:Y:S01]  /*9880*/  STG.E.64 desc[UR36][R16.64], R2 ;  /* 0x0000000210007986 */ /* 0x0011e2000c101b24 */
[----:B------:R-:W-:Y:S05]  /*9890*/  BRA `(.L_x_3528) ;  /* 0x00000000000c7947 */ /* 0x000fea0003800000 */
.L_x_3554:
[----:B------:R-:W-:-:S06]  /*98a0*/  IMAD.U32 R3, R3, 0x10000, RZ ;  /* 0x0001000003037824 */ /* 0x000fcc00078e00ff */
[----:B------:R-:W0:Y:S02]  /*98b0*/  F2I.FTZ.U32.TRUNC.NTZ R3, R3 ;  /* 0x0000000300037305 */ /* 0x000e24000021f000 */
[----:B0-----:R0:W-:Y:S02]  /*98c0*/  STG.E desc[UR36][R16.64], R3 ;  /* 0x0000000310007986 */ /* 0x0011e4000c101924 */
.L_x_3528:
[----:B------:R-:W-:-:S07]  /*98d0*/  VIADD R19, R19, 0x80 ;  /* 0x0000008013137836 */ /* 0x000fce0000000000 */
.L_x_3488:
[----:B------:R-:W-:Y:S05]  /*98e0*/  BSYNC B6 ;  /* 0x0000000000067941 */ /* 0x000fea0003800000 */
.L_x_3487:
[----:B------:R-:W-:Y:S02]  /*98f0*/  ULDC UR4, c[0x0][0x210] ;  /* 0x0000840000047ab9 */ /* 0x000fe40000000800 */
[----:B------:R-:W-:-:S13]  /*9900*/  ISETP.GE.AND P0, PT, R19, UR4, PT ;  /* 0x0000000413007c0c */ /* 0x000fda000bf06270 */
[----:B------:R-:W-:Y:S05]  /*9910*/  @P0 EXIT ;  /* 0x000000000000094d */ /* 0x000fea0003800000 */
        /* <DEDUP_REMOVED lines=303> */
.L_x_3557:
        /* <DEDUP_REMOVED lines=22> */
.L_x_3561:
[----:B------:R-:W2:Y:S02]  /*ad70*/  LDG.E.U8 R2, desc[UR36][R2.64] ;  /* 0x0000002402027981 */ /* 0x000ea4000c1e1100 */
[----:B--2---:R-:W-:-:S04]  /*ad80*/  I2FP.F32.U32 R0, R2 ;  /* 0x0000000200007245 */ /* 0x004fc80000201000 */
[----:B------:R-:W-:Y:S01]  /*ad90*/  F2FP.BF16.F32.PACK_AB R0, RZ, R0 ;  /* 0x00000000ff00723e */ /* 0x000fe200000010ff */
[----:B------:R-:W-:Y:S06]  /*ada0*/  BRA `(.L_x_3563) ;  /* 0x0000000c00907947 */ /* 0x000fec0003800000 */
.L_x_3560:
        /* <DEDUP_REMOVED lines=10> */
.L_x_3565:
[----:B------:R-:W2:Y:S02]  /*ae50*/  LDG.E R2, desc[UR36][R2.64] ;  /* 0x0000002402027981 */ /* 0x000ea4000c1e1900 */
[----:B--2---:R-:W-:-:S04]  /*ae60*/  I2FP.F32.S32 R0, R2 ;  /* 0x0000000200007245 */ /* 0x004fc80000201400 */
[----:B------:R-:W-:Y:S01]  /*ae70*/  F2FP.BF16.F32.PACK_AB R0, RZ, R0 ;  /* 0x00000000ff00723e */ /* 0x000fe200000010ff */
[----:B------:R-:W-:Y:S06]  /*ae80*/  BRA `(.L_x_3563) ;  /* 0x0000000c00587947 */ /* 0x000fec0003800000 */
.L_x_3564:
[----:B------:R-:W2:Y:S02]  /*ae90*/  LDG.E.U16 R2, desc[UR36][R2.64] ;  /* 0x0000002402027981 */ /* 0x000ea4000c1e1500 */
[----:B--2---:R-:W0:Y:S02]  /*aea0*/  I2F.S16 R0, R2 ;  /* 0x0000000200007306 */ /* 0x004e240000101400 */
[----:B0-----:R-:W-:Y:S01]  /*aeb0*/  F2FP.BF16.F32.PACK_AB R0, RZ, R0 ;  /* 0x00000000ff00723e */ /* 0x001fe200000010ff */
[----:B------:R-:W-:Y:S06]  /*aec0*/  BRA `(.L_x_3563) ;  /* 0x0000000c00487947 */ /* 0x000fec0003800000 */
.L_x_3559:
        /* <DEDUP_REMOVED lines=9> */
.L_x_3567:
[----:B------:R-:W2:Y:S02]  /*af60*/  LDG.E.U16 R0, desc[UR36][R2.64] ;  /* 0x0000002402007981 */ /* 0x000ea4000c1e1500 */
[----:B--2---:R-:W-:-:S05]  /*af70*/  HADD2.F32 R0, -RZ, R0.H0_H0 ;  /* 0x20000000ff007230 */ /* 0x004fca0000004100 */
[----:B------:R-:W-:Y:S01]  /*af80*/  F2FP.BF16.F32.PACK_AB R0, RZ, R0 ;  /* 0x00000000ff00723e */ /* 0x000fe200000010ff */
[----:B------:R-:W-:Y:S06]  /*af90*/  BRA `(.L_x_3563) ;  /* 0x0000000c00147947 */ /* 0x000fec0003800000 */
.L_x_3566:
        /* <DEDUP_REMOVED lines=9> */
.L_x_3569:
[----:B------:R-:W2:Y:S02]  /*b030*/  LDG.E.U16 R2, desc[UR36][R2.64] ;  /* 0x0000002402027981 */ /* 0x000ea4000c1e1500 */
[----:B--2---:R-:W-:-:S05]  /*b040*/  HADD2.F32 R0, -RZ, R2.H0_H0 ;  /* 0x20000002ff007230 */ /* 0x004fca0000004100 */
[----:B------:R-:W-:Y:S01]  /*b050*/  F2FP.BF16.F32.PACK_AB R0, RZ, R0 ;  /* 0x00000000ff00723e */ /* 0x000fe200000010ff */
[----:B------:R-:W-:Y:S06]  /*b060*/  BRA `(.L_x_3563) ;  /* 0x0000000800e07947 */ /* 0x000fec0003800000 */
.L_x_3568:
        /* <DEDUP_REMOVED lines=8> */
.L_x_3558:
        /* <DEDUP_REMOVED lines=13> */
.L_x_3572:
        /* <DEDUP_REMOVED lines=8> */
.L_x_3571:
        /* <DEDUP_REMOVED lines=28> */
.L_x_3574:
        /* <DEDUP_REMOVED lines=15> */
.L_x_3573:
[----:B------:R0:W5:Y:S01]  /*b4f0*/  LDG.E.U16 R0, desc[UR36][R2.64] ;  /* 0x0000002402007981 */ /* 0x000162000c1e1500 */
[----:B------:R-:W-:Y:S05]  /*b500*/  BRA `(.L_x_3563) ;  /* 0x0000000400b87947 */ /* 0x000fea0003800000 */
.L_x_3570:
        /* <DEDUP_REMOVED lines=12> */
.L_x_3577:
        /* <DEDUP_REMOVED lines=21> */
.L_x_3581:
[----:B------:R-:W-:Y:S05]  /*b720*/  BSYNC B1 ;  /* 0x0000000000017941 */ /* 0x000fea0003800000 */
.L_x_3580:
[----:B------:R-:W-:Y:S01]  /*b730*/  LEA R3, R0, 0x3b800000, 0x17 ;  /* 0x3b80000000037811 */ /* 0x000fe200078eb8ff */
[----:B------:R-:W-:-:S05]  /*b740*/  IMAD.SHL.U32 R0, R2, 0x100000, RZ ;  /* 0x0010000002007824 */ /* 0x000fca00078e00ff */
[----:B------:R-:W-:-:S07]  /*b750*/  LOP3.LUT R0, R3, R0, R4, 0xfe, !PT ;  /* 0x0000000003007212 */ /* 0x000fce00078efe04 */
.L_x_3579:
[----:B------:R-:W-:Y:S05]  /*b760*/  BSYNC B0 ;  /* 0x0000000000007941 */ /* 0x000fea0003800000 */
.L_x_3578:
[----:B------:R-:W-:Y:S01]  /*b770*/  F2FP.BF16.F32.PACK_AB R0, RZ, R0 ;  /* 0x00000000ff00723e */ /* 0x000fe200000010ff */
[----:B------:R-:W-:Y:S06]  /*b780*/  BRA `(.L_x_3563) ;  /* 0x0000000400187947 */ /* 0x000fec0003800000 */
.L_x_3576:
        /* <DEDUP_REMOVED lines=21> */
.L_x_3585:
[----:B------:R-:W-:Y:S05]  /*b8e0*/  BSYNC B1 ;  /* 0x0000000000017941 */ /* 0x000fea0003800000 */
.L_x_3584:
[----:B------:R-:W-:Y:S01]  /*b8f0*/  LEA R3, R0, 0x37800000, 0x17 ;  /* 0x3780000000037811 */ /* 0x000fe200078eb8ff */
[----:B------:R-:W-:-:S05]  /*b900*/  IMAD.SHL.U32 R0, R2, 0x200000, RZ ;  /* 0x0020000002007824 */ /* 0x000fca00078e00ff */
[----:B------:R-:W-:-:S07]  /*b910*/  LOP3.LUT R0, R3, R0, R4, 0xfe, !PT ;  /* 0x0000000003007212 */ /* 0x000fce00078efe04 */
.L_x_3583:
[----:B------:R-:W-:Y:S05]  /*b920*/  BSYNC B0 ;  /* 0x0000000000007941 */ /* 0x000fea0003800000 */
.L_x_3582:
[----:B------:R-:W-:Y:S01]  /*b930*/  F2FP.BF16.F32.PACK_AB R0, RZ, R0 ;  /* 0x00000000ff00723e */ /* 0x000fe200000010ff */
[----:B------:R-:W-:Y:S06]  /*b940*/  BRA `(.L_x_3563) ;  /* 0x0000000000a87947 */ /* 0x000fec0003800000 */
.L_x_3575:
        /* <DEDUP_REMOVED lines=14> */
.L_x_3589:
[----:B------:R-:W-:Y:S05]  /*ba30*/  BSYNC B0 ;  /* 0x0000000000007941 */ /* 0x000fea0003800000 */
.L_x_3588:
[----:B------:R-:W-:Y:S01]  /*ba40*/  F2FP.BF16.F32.PACK_AB R0, RZ, R0 ;  /* 0x00000000ff00723e */ /* 0x000fe200000010ff */
[----:B------:R-:W-:Y:S06]  /*ba50*/  BRA `(.L_x_3563) ;  /* 0x0000000000647947 */ /* 0x000fec0003800000 */
.L_x_3562:
        /* <DEDUP_REMOVED lines=16> */
.L_x_3590:
[----:B------:R-:W-:Y:S01]  /*bb60*/  PRMT R0, RZ, 0x7610, R0 ;  /* 0x00007610ff007816 */ /* 0x000fe20000000000 */
[----:B------:R-:W-:Y:S06]  /*bb70*/  BRA `(.L_x_3563) ;  /* 0x00000000001c7947 */ /* 0x000fec0003800000 */
.L_x_3587:
[----:B------:R-:W2:Y:S02]  /*bb80*/  LDG.E.64 R2, desc[UR36][R2.64] ;  /* 0x0000002402027981 */ /* 0x000ea4000c1e1b00 */
[----:B--2---:R-:W0:Y:S02]  /*bb90*/  I2F.U64 R0, R2 ;  /* 0x0000000200007312 */ /* 0x004e240000301000 */
[----:B0-----:R-:W-:Y:S01]  /*bba0*/  F2FP.BF16.F32.PACK_AB R0, RZ, R0 ;  /* 0x00000000ff00723e */ /* 0x001fe200000010ff */
[----:B------:R-:W-:Y:S06]  /*bbb0*/  BRA `(.L_x_3563) ;  /* 0x00000000000c7947 */ /* 0x000fec0003800000 */
.L_x_3586:
[----:B------:R-:W2:Y:S02]  /*bbc0*/  LDG.E R2, desc[UR36][R2.64] ;  /* 0x0000002402027981 */ /* 0x000ea4000c1e1900 */
[----:B--2---:R-:W-:-:S04]  /*bbd0*/  I2FP.F32.U32 R0, R2 ;  /* 0x0000000200007245 */ /* 0x004fc80000201000 */
[----:B------:R-:W-:-:S07]  /*bbe0*/  F2FP.BF16.F32.PACK_AB R0, RZ, R0 ;  /* 0x00000000ff00723e */ /* 0x000fce00000010ff */
.L_x_3563:
        /* <DEDUP_REMOVED lines=21> */
.L_x_3594:
[----:B------:R-:W-:-:S06]  /*bd40*/  IMAD.U32 R3, R3, 0x10000, RZ ;  /* 0x0001000003037824 */ /* 0x000fcc00078e00ff */
[----:B------:R-:W0:Y:S02]  /*bd50*/  F2I.S64.TRUNC R2, R3 ;  /* 0x0000000300027311 */ /* 0x000e24000020d900 */
[----:B0-----:R-:W-:Y:S01]  /*bd60*/  STG.E.U8 desc[UR36][R16.64], R2 ;  /* 0x0000000210007986 */ /* 0x001fe2000c101124 */
[----:B------:R-:W-:Y:S05]  /*bd70*/  EXIT ;  /* 0x000000000000794d */ /* 0x000fea0003800000 */
.L_x_3593:
        /* <DEDUP_REMOVED lines=10> */
.L_x_3597:
[----:B------:R-:W-:-:S06]  /*be20*/  IMAD.U32 R3, R3, 0x10000, RZ ;  /* 0x0001000003037824 */ /* 0x000fcc00078e00ff */
[----:B------:R-:W0:Y:S02]  /*be30*/  F2I.FTZ.TRUNC.NTZ R3, R3 ;  /* 0x0000000300037305 */ /* 0x000e24000021f100 */
[----:B0-----:R-:W-:Y:S01]  /*be40*/  STG.E desc[UR36][R16.64], R3 ;  /* 0x0000000310007986 */ /* 0x001fe2000c101924 */
[----:B------:R-:W-:Y:S05]  /*be50*/  EXIT ;  /* 0x000000000000794d */ /* 0x000fea0003800000 */
.L_x_3596:
[----:B------:R-:W-:-:S06]  /*be60*/  IMAD.U32 R3, R3, 0x10000, RZ ;  /* 0x0001000003037824 */ /* 0x000fcc00078e00ff */
[----:B------:R-:W0:Y:S02]  /*be70*/  F2I.FTZ.TRUNC.NTZ R3, R3 ;  /* 0x0000000300037305 */ /* 0x000e24000021f100 */
[----:B0-----:R-:W-:Y:S01]  /*be80*/  STG.E.U16 desc[UR36][R16.64], R3 ;  /* 0x0000000310007986 */ /* 0x001fe2000c101524 */
[----:B------:R-:W-:Y:S05]  /*be90*/  EXIT ;  /* 0x000000000000794d */ /* 0x000fea0003800000 */
.L_x_3592:
        /* <DEDUP_REMOVED lines=9> */
.L_x_3599:
[----:B------:R-:W-:-:S05]  /*bf30*/  IMAD.U32 R0, R3, 0x10000, RZ ;  /* 0x0001000003007824 */ /* 0x000fca00078e00ff */
[----:B------:R-:W-:-:S05]  /*bf40*/  F2FP.F16.F32.PACK_AB R0, RZ, R0 ;  /* 0x00000000ff00723e */ /* 0x000fca00000000ff */
[----:B------:R-:W-:Y:S01]  /*bf50*/  STG.E.U16 desc[UR36][R16.64], R0 ;  /* 0x0000000010007986 */ /* 0x000fe2000c101524 */
[----:B------:R-:W-:Y:S05]  /*bf60*/  EXIT ;  /* 0x000000000000794d */ /* 0x000fea0003800000 */
.L_x_3598:
        /* <DEDUP_REMOVED lines=10> */
.L_x_3601:
[----:B------:R-:W-:-:S05]  /*c010*/  IMAD.U32 R3, R3, 0x10000, RZ ;  /* 0x0001000003037824 */ /* 0x000fca00078e00ff */
[----:B------:R-:W-:-:S04]  /*c020*/  F2FP.F16.F32.PACK_AB R3, RZ, R3 ;  /* 0x00000003ff03723e */ /* 0x000fc800000000ff */
[----:B------:R-:W-:-:S05]  /*c030*/  PRMT R3, R3, 0x5410, RZ ;  /* 0x0000541003037816 */ /* 0x000fca00000000ff */
[----:B------:R-:W-:Y:S01]  /*c040*/  STG.E desc[UR36][R16.64], R3 ;  /* 0x0000000310007986 */ /* 0x000fe2000c101924 */
[----:B------:R-:W-:Y:S05]  /*c050*/  EXIT ;  /* 0x000000000000794d */ /* 0x000fea0003800000 */
.L_x_3600:
[----:B------:R-:W-:-:S04]  /*c060*/  IMAD.U32 R2, R3, 0x10000, RZ ;  /* 0x0001000003027824 */ /* 0x000fc800078e00ff */
[----:B------:R-:W-:-:S06]  /*c070*/  FMUL.FTZ R2, R2, 1 ;  /* 0x3f80000002027820 */ /* 0x000fcc0000410000 */
[----:B------:R-:W0:Y:S02]  /*c080*/  F2F.F64.F32 R2, R2 ;  /* 0x0000000200027310 */ /* 0x000e240000201800 */
[----:B0-----:R-:W-:Y:S01]  /*c090*/  STG.E.64 desc[UR36][R16.64], R2 ;  /* 0x0000000210007986 */ /* 0x001fe2000c101b24 */
[----:B------:R-:W-:Y:S05]  /*c0a0*/  EXIT ;  /* 0x000000000000794d */ /* 0x000fea0003800000 */
.L_x_3591:
        /* <DEDUP_REMOVED lines=13> */
.L_x_3604:
[----:B------:R-:W-:Y:S01]  /*c180*/  IMAD.U32 R3, R3, 0x10000, RZ ;  /* 0x0001000003037824 */ /* 0x000fe200078e00ff */
[----:B------:R-:W-:-:S03]  /*c190*/  CS2R R6, SRZ ;  /* 0x0000000000067805 */ /* 0x000fc6000001ff00 */
[----:B------:R-:W-:-:S04]  /*c1a0*/  FMUL.FTZ R3, R3, 1 ;  /* 0x3f80000003037820 */ /* 0x000fc80000410000 */
[----:B------:R-:W0:Y:S02]  /*c1b0*/  F2F.F64.F32 R4, R3 ;  /* 0x0000000300047310 */ /* 0x000e240000201800 */
[----:B0-----:R-:W-:Y:S01]  /*c1c0*/  STG.E.128 desc[UR36][R16.64], R4 ;  /* 0x0000000410007986 */ /* 0x001fe2000c101d24 */
[----:B------:R-:W-:Y:S05]  /*c1d0*/  EXIT ;  /* 0x000000000000794d */ /* 0x000fea0003800000 */
.L_x_3603:
        /* <DEDUP_REMOVED lines=21> */
.L_x_3608:
[----:B------:R-:W-:Y:S05]  /*c330*/  BSYNC B0 ;  /* 0x0000000000007941 */ /* 0x000fea0003800000 */
.L_x_3607:
[----:B------:R-:W-:-:S05]  /*c340*/  LOP3.LUT R3, R0, R3, RZ, 0xfc, !PT ;  /* 0x0000000300037212 */ /* 0x000fca00078efcff */
[----:B------:R-:W-:Y:S01]  /*c350*/  STG.E.U8 desc[UR36][R16.64], R3 ;  /* 0x0000000310007986 */ /* 0x000fe2000c101124 */
[----:B------:R-:W-:Y:S05]  /*c360*/  EXIT ;  /* 0x000000000000794d */ /* 0x000fea0003800000 */
.L_x_3606:
        /* <DEDUP_REMOVED lines=13> */
.L_x_3610:
[----:B------:R-:W-:Y:S01]  /*c440*/  IMAD.MOV.U32 R0, RZ, RZ, 0x7f ;  /* 0x0000007fff007424 */ /* 0x000fe200078e00ff */
[----:B------:R-:W-:-:S04]  /*c450*/  ISETP.GT.U32.AND P0, PT, R2, 0x7f800000, PT ;  /* 0x7f8000000200780c */ /* 0x000fc80003f04070 */
[----:B------:R-:W-:-:S09]  /*c460*/  SEL R0, R0, 0x7c, P0 ;  /* 0x0000007c00007807 */ /* 0x000fd20000000000 */
.L_x_3611:
[----:B------:R-:W-:Y:S05]  /*c470*/  BSYNC B0 ;  /* 0x0000000000007941 */ /* 0x000fea0003800000 */
.L_x_3609:
[----:B------:R-:W-:-:S04]  /*c480*/  LOP3.LUT R2, R3, 0x80000000, RZ, 0xc0, !PT ;  /* 0x8000000003027812 */ /* 0x000fc800078ec0ff */
[----:B------:R-:W-:-:S04]  /*c490*/  SHF.R.U32.HI R3, RZ, 0x18, R2 ;  /* 0x00000018ff037819 */ /* 0x000fc80000011602 */
[----:B------:R-:W-:-:S05]  /*c4a0*/  LOP3.LUT R3, R0, R3, RZ, 0xfc, !PT ;  /* 0x0000000300037212 */ /* 0x000fca00078efcff */
[----:B------:R-:W-:Y:S01]  /*c4b0*/  STG.E.U8 desc[UR36][R16.64], R3 ;  /* 0x0000000310007986 */ /* 0x000fe2000c101124 */
[----:B------:R-:W-:Y:S05]  /*c4c0*/  EXIT ;  /* 0x000000000000794d */ /* 0x000fea0003800000 */
.L_x_3605:
[----:B------:R-:W-:Y:S01]  /*c4d0*/  STG.E.U16 desc[UR36][R16.64], R3 ;  /* 0x0000000310007986 */ /* 0x000fe2000c101524 */
[----:B------:R-:W-:Y:S05]  /*c4e0*/  EXIT ;  /* 0x000000000000794d */ /* 0x000fea0003800000 */
.L_x_3602:
        /* <DEDUP_REMOVED lines=12> */
.L_x_3614:
        /* <DEDUP_REMOVED lines=17> */
.L_x_3617:
[----:B------:R-:W-:-:S04]  /*c6c0*/  LOP3.LUT R2, R3, 0x80000000, RZ, 0xc0, !PT ;  /* 0x8000000003027812 */ /* 0x000fc800078ec0ff */
[----:B------:R-:W-:-:S04]  /*c6d0*/  SHF.R.U32.HI R3, RZ, 0x18, R2 ;  /* 0x00000018ff037819 */ /* 0x000fc80000011602 */
[----:B------:R-:W-:-:S04]  /*c6e0*/  LOP3.LUT R0, R0, R3, RZ, 0xfc, !PT ;  /* 0x0000000300007212 */ /* 0x000fc800078efcff */
[----:B------:R-:W-:-:S07]  /*c6f0*/  PRMT R8, R0, 0x7610, R8 ;  /* 0x0000761000087816 */ /* 0x000fce0000000008 */
.L_x_3616:
[----:B------:R-:W-:Y:S05]  /*c700*/  BSYNC B0 ;  /* 0x0000000000007941 */ /* 0x000fea0003800000 */
.L_x_3615:
[----:B------:R-:W-:Y:S01]  /*c710*/  STG.E.U8 desc[UR36][R16.64], R8 ;  /* 0x0000000810007986 */ /* 0x000fe2000c101124 */
[----:B------:R-:W-:Y:S05]  /*c720*/  EXIT ;  /* 0x000000000000794d */ /* 0x000fea0003800000 */
.L_x_3613:
        /* <DEDUP_REMOVED lines=17> */
.L_x_3620:
[----:B------:R-:W-:-:S04]  /*c840*/  LOP3.LUT R2, R3, 0x80000000, RZ, 0xc0, !PT ;  /* 0x8000000003027812 */ /* 0x000fc800078ec0ff */
[----:B------:R-:W-:-:S04]  /*c850*/  SHF.R.U32.HI R3, RZ, 0x18, R2 ;  /* 0x00000018ff037819 */ /* 0x000fc80000011602 */
[----:B------:R-:W-:-:S04]  /*c860*/  LOP3.LUT R0, R0, R3, RZ, 0xfc, !PT ;  /* 0x0000000300007212 */ /* 0x000fc800078efcff */
[----:B------:R-:W-:-:S07]  /*c870*/  PRMT R8, R0, 0x7610, R8 ;  /* 0x0000761000087816 */ /* 0x000fce0000000008 */
.L_x_3619:
[----:B------:R-:W-:Y:S05]  /*c880*/  BSYNC B0 ;  /* 0x0000000000007941 */ /* 0x000fea0003800000 */
.L_x_3618:
[----:B------:R-:W-:Y:S01]  /*c890*/  STG.E.U8 desc[UR36][R16.64], R8 ;  /* 0x0000000810007986 */ /* 0x000fe2000c101124 */
[----:B------:R-:W-:Y:S05]  /*c8a0*/  EXIT ;  /* 0x000000000000794d */ /* 0x000fea0003800000 */
.L_x_3612:
        /* <DEDUP_REMOVED lines=22> */
.L_x_3595:
        /* <DEDUP_REMOVED lines=16> */
.L_x_3623:
[----:B------:R-:W-:Y:S05]  /*cb10*/  EXIT ;  /* 0x000000000000794d */ /* 0x000fea0003800000 */
.L_x_3622:
[----:B------:R-:W-:-:S06]  /*cb20*/  IMAD.U32 R3, R3, 0x10000, RZ ;  /* 0x0001000003037824 */ /* 0x000fcc00078e00ff */
[----:B------:R-:W0:Y:S02]  /*cb30*/  F2I.U64.TRUNC R2, R3 ;  /* 0x0000000300027311 */ /* 0x000e24000020d800 */
[----:B0-----:R-:W-:Y:S01]  /*cb40*/  STG.E.64 desc[UR36][R16.64], R2 ;  /* 0x0000000210007986 */ /* 0x001fe2000c101b24 */
[----:B------:R-:W-:Y:S05]  /*cb50*/  EXIT ;  /* 0x000000000000794d */ /* 0x000fea0003800000 */
.L_x_3621:
[----:B------:R-:W-:-:S06]  /*cb60*/  IMAD.U32 R3, R3, 0x10000, RZ ;  /* 0x0001000003037824 */ /* 0x000fcc00078e00ff */
[----:B------:R-:W0:Y:S02]  /*cb70*/  F2I.FTZ.U32.TRUNC.NTZ R3, R3 ;  /* 0x0000000300037305 */ /* 0x000e24000021f000 */
[----:B0-----:R-:W-:Y:S01]  /*cb80*/  STG.E desc[UR36][R16.64], R3 ;  /* 0x0000000310007986 */ /* 0x001fe2000c101924 */
[----:B------:R-:W-:Y:S05]  /*cb90*/  EXIT ;  /* 0x000000000000794d */ /* 0x000fea0003800000 */
.L_x_3624:
        /* <DEDUP_REMOVED lines=14> */
.L_x_5706:


//--------------------- .text._ZN2at6native27unrolled_elementwise_kernelIZZZNS0_66_GLOBAL__N__d53a5ca4_28_ActivationLeakyReluKernel_cu_f5210f67_355417leaky_relu_kernelERNS_18TensorIteratorBaseERKN3c106ScalarEENKUlvE_clEvENKUlvE2_clEvEUlNS5_8BFloat16EE_St5arrayIPcLm2EELi4E23TrivialOffsetCalculatorILi1EjESH_NS0_6memory12LoadWithCastILi1EEENSI_13StoreWithCastILi1EEEEEviT_T0_T2_T3_T4_T5_ --------------------------
	.section	.text._ZN2at6native27unrolled_elementwise_kernelIZZZNS0_66_GLOBAL__N__d53a5ca4_28_ActivationLeakyReluKernel_cu_f5210f67_355417leaky_relu_kernelERNS_18TensorIteratorBaseERKN3c106ScalarEENKUlvE_clEvENKUlvE2_clEvEUlNS5_8BFloat16EE_St5arrayIPcLm2EELi4E23TrivialOffsetCalculatorILi1EjESH_NS0_6memory12LoadWithCastILi1EEENSI_13StoreWithCastILi1EEEEEviT_T0_T2_T3_T4_T5_,"ax",@progbits
	.align	128
        .global         _ZN2at6native27unrolled_elementwise_kernelIZZZNS0_66_GLOBAL__N__d53a5ca4_28_ActivationLeakyReluKernel_cu_f5210f67_355417leaky_relu_kernelERNS_18TensorIteratorBaseERKN3c106ScalarEENKUlvE_clEvENKUlvE2_clEvEUlNS5_8BFloat16EE_St5arrayIPcLm2EELi4E23TrivialOffsetCalculatorILi1EjESH_NS0_6memory12LoadWithCastILi1EEENSI_13StoreWithCastILi1EEEEEviT_T0_T2_T3_T4_T5_
        .type           _ZN2at6native27unrolled_elementwise_kernelIZZZNS0_66_GLOBAL__N__d53a5ca4_28_ActivationLeakyReluKernel_cu_f5210f67_355417leaky_relu_kernelERNS_18TensorIteratorBaseERKN3c106ScalarEENKUlvE_clEvENKUlvE2_clEvEUlNS5_8BFloat16EE_St5arrayIPcLm2EELi4E23TrivialOffsetCalculatorILi1EjESH_NS0_6memory12LoadWithCastILi1EEENSI_13StoreWithCastILi1EEEEEviT_T0_T2_T3_T4_T5_,@function
        .size           _ZN2at6native27unrolled_elementwise_kernelIZZZNS0_66_GLOBAL__N__d53a5ca4_28_ActivationLeakyReluKernel_cu_f5210f67_355417leaky_relu_kernelERNS_18TensorIteratorBaseERKN3c106ScalarEENKUlvE_clEvENKUlvE2_clEvEUlNS5_8BFloat16EE_St5arrayIPcLm2EELi4E23TrivialOffsetCalculatorILi1EjESH_NS0_6memory12LoadWithCastILi1EEENSI_13StoreWithCastILi1EEEEEviT_T0_T2_T3_T4_T5_,(.L_x_5707 - _ZN2at6native27unrolled_elementwise_kernelIZZZNS0_66_GLOBAL__N__d53a5ca4_28_ActivationLeakyReluKernel_cu_f5210f67_355417leaky_relu_kernelERNS_18TensorIteratorBaseERKN3c106ScalarEENKUlvE_clEvENKUlvE2_clEvEUlNS5_8BFloat16EE_St5arrayIPcLm2EELi4E23TrivialOffsetCalculatorILi1EjESH_NS0_6memory12LoadWithCastILi1EEENSI_13StoreWithCastILi1EEEEEviT_T0_T2_T3_T4_T5_)
        .other          _ZN2at6native27unrolled_elementwise_kernelIZZZNS0_66_GLOBAL__N__d53a5ca4_28_ActivationLeakyReluKernel_cu_f5210f67_355417leaky_relu_kernelERNS_18TensorIteratorBaseERKN3c106ScalarEENKUlvE_clEvENKUlvE2_clEvEUlNS5_8BFloat16EE_St5arrayIPcLm2EELi4E23TrivialOffsetCalculatorILi1EjESH_NS0_6memory12LoadWithCastILi1EEENSI_13StoreWithCastILi1EEEEEviT_T0_T2_T3_T4_T5_,@"STO_CUDA_ENTRY STV_DEFAULT"
_ZN2at6native27unrolled_elementwise_kernelIZZZNS0_66_GLOBAL__N__d53a5ca4_28_ActivationLeakyReluKernel_cu_f5210f67_355417leaky_relu_kernelERNS_18TensorIteratorBaseERKN3c106ScalarEENKUlvE_clEvENKUlvE2_clEvEUlNS5_8BFloat16EE_St5arrayIPcLm2EELi4E23TrivialOffsetCalculatorILi1EjESH_NS0_6memory12LoadWithCastILi1EEENSI_13StoreWithCastILi1EEEEEviT_T0_T2_T3_T4_T5_:
.text._ZN2at6native27unrolled_elementwise_kernelIZZZNS0_66_GLOBAL__N__d53a5ca4_28_ActivationLeakyReluKernel_cu_f5210f67_355417leaky_relu_kernelERNS_18TensorIteratorBaseERKN3c106ScalarEENKUlvE_clEvENKUlvE2_clEvEUlNS5_8BFloat16EE_St5arrayIPcLm2EELi4E23TrivialOffsetCalculatorILi1EjESH_NS0_6memory12LoadWithCastILi1EEENSI_13StoreWithCastILi1EEEEEviT_T0_T2_T3_T4_T5_:
        /* <DEDUP_REMOVED lines=9> */
[----:B-1----:R-:W-:-:S05]  /*0090*/  IMAD R16, R2, -0x200, R3 ;  /* 0xfffffe0002107824 */ /* 0x002fca00078e0203 */
[----:B--2---:R-:W-:-:S13]  /*00a0*/  ISETP.GE.AND P0, PT, R23, R16, PT ;  /* 0x000000101700720c */ /* 0x004fda0003f06270 */
[----:B0--3--:R-:W-:Y:S05]  /*00b0*/  @P0 BRA `(.L_x_3626) ;  /* 0x0000001000400947 */ /* 0x009fea0003800000 */
        /* <DEDUP_REMOVED lines=22> */
.L_x_3630:
[----:B------:R-:W2:Y:S02]  /*0220*/  LDG.E.U8 R4, desc[UR36][R4.64] ;  /* 0x0000002404047981 */ /* 0x000ea4000c1e1100 */
[----:B--2---:R-:W-:-:S04]  /*0230*/  I2FP.F32.U32 R0, R4 ;  /* 0x0000000400007245 */ /* 0x004fc80000201000 */
[----:B------:R-:W-:-:S04]  /*0240*/  F2FP.BF16.F32.PACK_AB R0, RZ, R0 ;  /* 0x00000000ff00723e */ /* 0x000fc800000010ff */
[----:B------:R-:W-:Y:S01]  /*0250*/  PRMT R19, R0, 0x7610, R19 ;  /* 0x0000761000137816 */ /* 0x000fe20000000013 */
[----:B------:R-:W-:Y:S06]  /*0260*/  BRA `(.L_x_3632) ;  /* 0x0000000c00cc7947 */ /* 0x000fec0003800000 */
.L_x_3629:
        /* <DEDUP_REMOVED lines=11> */
.L_x_3634:
[----:B------:R-:W2:Y:S02]  /*0320*/  LDG.E R4, desc[UR36][R4.64] ;  /* 0x0000002404047981 */ /* 0x000ea4000c1e1900 */
[----:B--2---:R-:W-:-:S04]  /*0330*/  I2FP.F32.S32 R0, R4 ;  /* 0x0000000400007245 */ /* 0x004fc80000201400 */
[----:B------:R-:W-:-:S04]  /*0340*/  F2FP.BF16.F32.PACK_AB R0, RZ, R0 ;  /* 0x00000000ff00723e */ /* 0x000fc800000010ff */
[----:B------:R-:W-:Y:S01]  /*0350*/  PRMT R19, R0, 0x7610, R19 ;  /* 0x0000761000137816 */ /* 0x000fe20000000013 */
[----:B------:R-:W-:Y:S06]  /*0360*/  BRA `(.L_x_3632) ;  /* 0x0000000c008c7947 */ /* 0x000fec0003800000 */
.L_x_3633:
[----:B------:R-:W2:Y:S02]  /*0370*/  LDG.E.U16 R4, desc[UR36][R4.64] ;  /* 0x0000002404047981 */ /* 0x000ea4000c1e1500 */
[----:B--2---:R-:W0:Y:S02]  /*0380*/  I2F.S16 R0, R4 ;  /* 0x0000000400007306 */ /* 0x004e240000101400 */
[----:B0-----:R-:W-:-:S04]  /*0390*/  F2FP.BF16.F32.PACK_AB R0, RZ, R0 ;  /* 0x00000000ff00723e */ /* 0x001fc800000010ff */
[----:B------:R-:W-:Y:S01]  /*03a0*/  PRMT R19, R0, 0x7610, R19 ;  /* 0x0000761000137816 */ /* 0x000fe20000000013 */
[----:B------:R-:W-:Y:S06]  /*03b0*/  BRA `(.L_x_3632) ;  /* 0x0000000c00787947 */ /* 0x000fec0003800000 */
.L_x_3628:
        /* <DEDUP_REMOVED lines=9> */
.L_x_3636:
[----:B------:R-:W2:Y:S02]  /*0450*/  LDG.E.U16 R0, desc[UR36][R4.64] ;  /* 0x0000002404007981 */ /* 0x000ea4000c1e1500 */
[----:B--2---:R-:W-:-:S05]  /*0460*/  HADD2.F32 R0, -RZ, R0.H0_H0 ;  /* 0x20000000ff007230 */ /* 0x004fca0000004100 */
[----:B------:R-:W-:-:S04]  /*0470*/  F2FP.BF16.F32.PACK_AB R0, RZ, R0 ;  /* 0x00000000ff00723e */ /* 0x000fc800000010ff */
[----:B------:R-:W-:Y:S01]  /*0480*/  PRMT R19, R0, 0x7610, R19 ;  /* 0x0000761000137816 */ /* 0x000fe20000000013 */
[----:B------:R-:W-:Y:S06]  /*0490*/  BRA `(.L_x_3632) ;  /* 0x0000000c00407947 */ /* 0x000fec0003800000 */
.L_x_3635:
        /* <DEDUP_REMOVED lines=9> */
.L_x_3638:
[----:B------:R-:W2:Y:S02]  /*0530*/  LDG.E.U16 R4, desc[UR36][R4.64] ;  /* 0x0000002404047981 */ /* 0x000ea4000c1e1500 */
[----:B--2---:R-:W-:-:S05]  /*0540*/  HADD2.F32 R0, -RZ, R4.H0_H0 ;  /* 0x20000004ff007230 */ /* 0x004fca0000004100 */
[----:B------:R-:W-:-:S04]  /*0550*/  F2FP.BF16.F32.PACK_AB R0, RZ, R0 ;  /* 0x00000000ff00723e */ /* 0x000fc800000010ff */
[----:B------:R-:W-:Y:S01]  /*0560*/  PRMT R19, R0, 0x7610, R19 ;  /* 0x0000761000137816 */ /* 0x000fe20000000013 */
[----:B------:R-:W-:Y:S06]  /*0570*/  BRA `(.L_x_3632) ;  /* 0x0000000c00087947 */ /* 0x000fec0003800000 */
.L_x_3637:
        /* <DEDUP_REMOVED lines=9> */
.L_x_3627:
        /* <DEDUP_REMOVED lines=14> */
.L_x_3641:
        /* <DEDUP_REMOVED lines=9> */
.L_x_3640:
        /* <DEDUP_REMOVED lines=28> */
.L_x_3643:
        /* <DEDUP_REMOVED lines=16> */
.L_x_3642:
[----:B------:R0:W5:Y:S01]  /*0a40*/  LDG.E.U16 R19, desc[UR36][R4.64] ;  /* 0x0000002404137981 */ /* 0x000162000c1e1500 */
[----:B------:R-:W-:Y:S05]  /*0a50*/  BRA `(.L_x_3632) ;  /* 0x0000000400d07947 */ /* 0x000fea0003800000 */
.L_x_3639:
        /* <DEDUP_REMOVED lines=13> */
.L_x_3646:
        /* <DEDUP_REMOVED lines=21> */
.L_x_3650:
[----:B------:R-:W-:Y:S05]  /*0c80*/  BSYNC B1 ;  /* 0x0000000000017941 */ /* 0x000fea0003800000 */
.L_x_3649:
[----:B------:R-:W-:Y:S01]  /*0c90*/  LEA R5, R0, 0x3b800000, 0x17 ;  /* 0x3b80000000057811 */ /* 0x000fe200078eb8ff */
[----:B------:R-:W-:-:S05]  /*0ca0*/  IMAD.SHL.U32 R0, R3, 0x100000, RZ ;  /* 0x0010000003007824 */ /* 0x000fca00078e00ff */
[----:B------:R-:W-:-:S07]  /*0cb0*/  LOP3.LUT R0, R5, R0, R6, 0xfe, !PT ;  /* 0x0000000005007212 */ /* 0x000fce00078efe06 */
.L_x_3648:
[----:B------:R-:W-:Y:S05]  /*0cc0*/  BSYNC B0 ;  /* 0x0000000000007941 */ /* 0x000fea0003800000 */
.L_x_3647:
[----:B------:R-:W-:-:S04]  /*0cd0*/  F2FP.BF16.F32.PACK_AB R0, RZ, R0 ;  /* 0x00000000ff00723e */ /* 0x000fc800000010ff */
[----:B------:R-:W-:Y:S01]  /*0ce0*/  PRMT R19, R0, 0x7610, R19 ;  /* 0x0000761000137816 */ /* 0x000fe20000000013 */
[----:B------:R-:W-:Y:S06]  /*0cf0*/  BRA `(.L_x_3632) ;  /* 0x0000000400287947 */ /* 0x000fec0003800000 */
.L_x_3645:
        /* <DEDUP_REMOVED lines=21> */
.L_x_3654:
[----:B------:R-:W-:Y:S05]  /*0e50*/  BSYNC B1 ;  /* 0x0000000000017941 */ /* 0x000fea0003800000 */
.L_x_3653:
[----:B------:R-:W-:Y:S01]  /*0e60*/  LEA R5, R0, 0x37800000, 0x17 ;  /* 0x3780000000057811 */ /* 0x000fe200078eb8ff */
[----:B------:R-:W-:-:S05]  /*0e70*/  IMAD.SHL.U32 R0, R3, 0x200000, RZ ;  /* 0x0020000003007824 */ /* 0x000fca00078e00ff */
[----:B------:R-:W-:-:S07]  /*0e80*/  LOP3.LUT R0, R5, R0, R6, 0xfe, !PT ;  /* 0x0000000005007212 */ /* 0x000fce00078efe06 */
.L_x_3652:
[----:B------:R-:W-:Y:S05]  /*0e90*/  BSYNC B0 ;  /* 0x0000000000007941 */ /* 0x000fea0003800000 */
.L_x_3651:
[----:B------:R-:W-:-:S04]  /*0ea0*/  F2FP.BF16.F32.PACK_AB R0, RZ, R0 ;  /* 0x00000000ff00723e */ /* 0x000fc800000010ff */
[----:B------:R-:W-:Y:S01]  /*0eb0*/  PRMT R19, R0, 0x7610, R19 ;  /* 0x0000761000137816 */ /* 0x000fe20000000013 */
[----:B------:R-:W-:Y:S06]  /*0ec0*/  BRA `(.L_x_3632) ;  /* 0x0000000000b47947 */ /* 0x000fec0003800000 */
.L_x_3644:
        /* <DEDUP_REMOVED lines=14> */
.L_x_3658:
[----:B------:R-:W-:Y:S05]  /*0fb0*/  BSYNC B0 ;  /* 0x0000000000007941 */ /* 0x000fea0003800000 */
.L_x_3657:
[----:B------:R-:W-:-:S04]  /*0fc0*/  F2FP.BF16.F32.PACK_AB R0, RZ, R0 ;  /* 0x00000000ff00723e */ /* 0x000fc800000010ff */
[----:B------:R-:W-:Y:S01]  /*0fd0*/  PRMT R19, R0, 0x7610, R19 ;  /* 0x0000761000137816 */ /* 0x000fe20000000013 */
[----:B------:R-:W-:Y:S06]  /*0fe0*/  BRA `(.L_x_3632) ;  /* 0x00000000006c7947 */ /* 0x000fec0003800000 */
.L_x_3631:
        /* <DEDUP_REMOVED lines=16> */
.L_x_3659:
[----:B------:R-:W-:Y:S01]  /*10f0*/  PRMT R19, RZ, 0x7610, R19 ;  /* 0x00007610ff137816 */ /* 0x000fe20000000013 */
[----:B------:R-:W-:Y:S06]  /*1100*/  BRA `(.L_x_3632) ;  /* 0x0000000000247947 */ /* 0x000fec0003800000 */
.L_x_3656:
[----:B------:R-:W2:Y:S02]  /*1110*/  LDG.E.64 R4, desc[UR36][R4.64] ;  /* 0x0000002404047981 */ /* 0x000ea4000c1e1b00 */
[----:B--2---:R-:W0:Y:S02]  /*1120*/  I2F.U64 R0, R4 ;  /* 0x0000000400007312 */ /* 0x004e240000301000 */
[----:B0-----:R-:W-:-:S04]  /*1130*/  F2FP.BF16.F32.PACK_AB R0, RZ, R0 ;  /* 0x00000000ff00723e */ /* 0x001fc800000010ff */
[----:B------:R-:W-:Y:S01]  /*1140*/  PRMT R19, R0, 0x7610, R19 ;  /* 0x0000761000137816 */ /* 0x000fe20000000013 */
[----:B------:R-:W-:Y:S06]  /*1150*/  BRA `(.L_x_3632) ;  /* 0x0000000000107947 */ /* 0x000fec0003800000 */
.L_x_3655:
[----:B------:R-:W2:Y:S02]  /*1160*/  LDG.E R4, desc[UR36][R4.64] ;  /* 0x0000002404047981 */ /* 0x000ea4000c1e1900 */
[----:B--2---:R-:W-:-:S04]  /*1170*/  I2FP.F32.U32 R0, R4 ;  /* 0x0000000400007245 */ /* 0x004fc80000201000 */
[----:B------:R-:W-:-:S04]  /*1180*/  F2FP.BF16.F32.PACK_AB R0, RZ, R0 ;  /* 0x00000000ff00723e */ /* 0x000fc800000010ff */
[----:B------:R-:W-:-:S07]  /*1190*/  PRMT R19, R0, 0x7610, R19 ;  /* 0x0000761000137816 */ /* 0x000fce0000000013 */
.L_x_3632:
[----:B------:R-:W1:Y:S02]  /*11a0*/  S2R R23, SR_TID.X ;  /* 0x0000000000177919 */ /* 0x000e640000002100 */
[----:B-1----:R-:W-:-:S07]  /*11b0*/  VIADD R23, R23, 0x80 ;  /* 0x0000008017177836 */ /* 0x002fce0000000000 */
.L_x_3626:
[----:B------:R-:W-:Y:S05]  /*11c0*/  BSYNC B6 ;  /* 0x0000000000067941 */ /* 0x000fea0003800000 */
.L_x_3625:
[----:B------:R-:W-:Y:S01]  /*11d0*/  ISETP.GE.AND P0, PT, R23, R16, PT ;  /* 0x000000101700720c */ /* 0x000fe20003f06270 */
[----:B------:R-:W-:-:S12]  /*11e0*/  BSSY B6, `(.L_x_3660) ;  /* 0x0000111000067945 */ /* 0x000fd80003800000 */
[----:B------:R-:W-:Y:S05]  /*11f0*/  @P0 BRA `(.L_x_3661) ;  /* 0x00000010003c0947 */ /* 0x000fea0003800000 */
[----:B0-----:R-:W0:Y:S01]  /*1200*/  LDC.64 R4, c[0x0][0x230] ;  /* 0x00008c00ff047b82 */ /* 0x001e220000000a00 */
        /* <DEDUP_REMOVED lines=22> */
.L_x_3665:
[----:B------:R-:W2:Y:S02]  /*1370*/  LDG.E.U8 R4, desc[UR36][R4.64] ;  /* 0x0000002404047981 */ /* 0x000ea4000c1e1100 */
[----:B--2---:R-:W-:-:S04]  /*1380*/  I2FP.F32.U32 R0, R4 ;  /* 0x0000000400007245 */ /* 0x004fc80000201000 */
[----:B------:R-:W-:-:S04]  /*1390*/  F2FP.BF16.F32.PACK_AB R0, RZ, R0 ;  /* 0x00000000ff00723e */ /* 0x000fc800000010ff */
[----:B------:R-:W-:Y:S01]  /*13a0*/  PRMT R17, R0, 0x7610, R17 ;  /* 0x0000761000117816 */ /* 0x000fe20000000011 */
[----:B------:R-:W-:Y:S06]  /*13b0*/  BRA `(.L_x_3667) ;  /* 0x0000000c00c87947 */ /* 0x000fec0003800000 */
.L_x_3664:
        /* <DEDUP_REMOVED lines=11> */
.L_x_3669:
[----:B------:R-:W2:Y:S02]  /*1470*/  LDG.E R4, desc[UR36][R4.64] ;  /* 0x0000002404047981 */ /* 0x000ea4000c1e1900 */
[----:B--2---:R-:W-:-:S04]  /*1480*/  I2FP.F32.S32 R0, R4 ;  /* 0x0000000400007245 */ /* 0x004fc80000201400 */
[----:B------:R-:W-:-:S04]  /*1490*/  F2FP.BF16.F32.PACK_AB R0, RZ, R0 ;  /* 0x00000000ff00723e */ /* 0x000fc800000010ff */
[----:B------:R-:W-:Y:S01]  /*14a0*/  PRMT R17, R0, 0x7610, R17 ;  /* 0x0000761000117816 */ /* 0x000fe20000000011 */
[----:B------:R-:W-:Y:S06]  /*14b0*/  BRA `(.L_x_3667) ;  /* 0x0000000c00887947 */ /* 0x000fec0003800000 */
.L_x_3668:
[----:B------:R-:W2:Y:S02]  /*14c0*/  LDG.E.U16 R4, desc[UR36][R4.64] ;  /* 0x0000002404047981 */ /* 0x000ea4000c1e1500 */
[----:B--2---:R-:W0:Y:S02]  /*14d0*/  I2F.S16 R0, R4 ;  /* 0x0000000400007306 */ /* 0x004e240000101400 */
[----:B0-----:R-:W-:-:S04]  /*14e0*/  F2FP.BF16.F32.PACK_AB R0, RZ, R0 ;  /* 0x00000000ff00723e */ /* 0x001fc800000010ff */
[----:B------:R-:W-:Y:S01]  /*14f0*/  PRMT R17, R0, 0x7610, R17 ;  /* 0x0000761000117816 */ /* 0x000fe20000000011 */
[----:B------:R-:W-:Y:S06]  /*1500*/  BRA `(.L_x_3667) ;  /* 0x0000000c00747947 */ /* 0x000fec0003800000 */
.L_x_3663:
        /* <DEDUP_REMOVED lines=9> */
.L_x_3671:
[----:B------:R-:W2:Y:S02]  /*15a0*/  LDG.E.U16 R0, desc[UR36][R4.64] ;  /* 0x0000002404007981 */ /* 0x000ea4000c1e1500 */
[----:B--2---:R-:W-:-:S05]  /*15b0*/  HADD2.F32 R0, -RZ, R0.H0_H0 ;  /* 0x20000000ff007230 */ /* 0x004fca0000004100 */
[----:B------:R-:W-:-:S04]  /*15c0*/  F2FP.BF16.F32.PACK_AB R0, RZ, R0 ;  /* 0x00000000ff00723e */ /* 0x000fc800000010ff */
[----:B------:R-:W-:Y:S01]  /*15d0*/  PRMT R17, R0, 0x7610, R17 ;  /* 0x0000761000117816 */ /* 0x000fe20000000011 */
[----:B------:R-:W-:Y:S06]  /*15e0*/  BRA `(.L_x_3667) ;  /* 0x0000000c003c7947 */ /* 0x000fec0003800000 */
.L_x_3670:
        /* <DEDUP_REMOVED lines=9> */
.L_x_3673:
[----:B------:R-:W2:Y:S02]  /*1680*/  LDG.E.U16 R4, desc[UR36][R4.64] ;  /* 0x0000002404047981 */ /* 0x000ea4000c1e1500 */
[----:B--2---:R-:W-:-:S05]  /*1690*/  HADD2.F32 R0, -RZ, R4.H0_H0 ;  /* 0x20000004ff007230 */ /* 0x004fca0000004100 */
[----:B------:R-:W-:-:S04]  /*16a0*/  F2FP.BF16.F32.PACK_AB R0, RZ, R0 ;  /* 0x00000000ff00723e */ /* 0x000fc800000010ff */
[----:B------:R-:W-:Y:S01]  /*16b0*/  PRMT R17, R0, 0x7610, R17 ;  /* 0x0000761000117816 */ /* 0x000fe20000000011 */
[----:B------:R-:W-:Y:S06]  /*16c0*/  BRA `(.L_x_3667) ;  /* 0x0000000c00047947 */ /* 0x000fec0003800000 */
.L_x_3672:
        /* <DEDUP_REMOVED lines=9> */
.L_x_3662:
        /* <DEDUP_REMOVED lines=14> */
.L_x_3676:
        /* <DEDUP_REMOVED lines=9> */
.L_x_3675:
        /* <DEDUP_REMOVED lines=28> */
.L_x_3678:
        /* <DEDUP_REMOVED lines=15> */
.L_x_3677:
[----:B------:R0:W5:Y:S01]  /*1b80*/  LDG.E.U16 R17, desc[UR36][R4.64] ;  /* 0x0000002404117981 */ /* 0x000162000c1e1500 */
[----:B------:R-:W-:Y:S05]  /*1b90*/  BRA `(.L_x_3667) ;  /* 0x0000000400d07947 */ /* 0x000fea0003800000 */
.L_x_3674:
        /* <DEDUP_REMOVED lines=13> */
.L_x_3681:
        /* <DEDUP_REMOVED lines=21> */
.L_x_3685:
[----:B------:R-:W-:Y:S05]  /*1dc0*/  BSYNC B1 ;  /* 0x0000000000017941 */ /* 0x000fea0003800000 */
.L_x_3684:
[----:B------:R-:W-:Y:S01]  /*1dd0*/  LEA R5, R0, 0x3b800000, 0x17 ;  /* 0x3b80000000057811 */ /* 0x000fe200078eb8ff */
[----:B------:R-:W-:-:S05]  /*1de0*/  IMAD.SHL.U32 R0, R3, 0x100000, RZ ;  /* 0x0010000003007824 */ /* 0x000fca00078e00ff */
[----:B------:R-:W-:-:S07]  /*1df0*/  LOP3.LUT R0, R5, R0, R6, 0xfe, !PT ;  /* 0x0000000005007212 */ /* 0x000fce00078efe06 */
.L_x_3683:
[----:B------:R-:W-:Y:S05]  /*1e00*/  BSYNC B0 ;  /* 0x0000000000007941 */ /* 0x000fea0003800000 */
.L_x_3682:
[----:B------:R-:W-:-:S04]  /*1e10*/  F2FP.BF16.F32.PACK_AB R0, RZ, R0 ;  /* 0x00000000ff00723e */ /* 0x000fc800000010ff */
[----:B------:R-:W-:Y:S01]  /*1e20*/  PRMT R17, R0, 0x7610, R17 ;  /* 0x0000761000117816 */ /* 0x000fe20000000011 */
[----:B------:R-:W-:Y:S06]  /*1e30*/  BRA `(.L_x_3667) ;  /* 0x0000000400287947 */ /* 0x000fec0003800000 */
.L_x_3680:
        /* <DEDUP_REMOVED lines=21> */
.L_x_3689:
[----:B------:R-:W-:Y:S05]  /*1f90*/  BSYNC B1 ;  /* 0x0000000000017941 */ /* 0x000fea0003800000 */
.L_x_3688:
[----:B------:R-:W-:Y:S01]  /*1fa0*/  LEA R5, R0, 0x37800000, 0x17 ;  /* 0x3780000000057811 */ /* 0x000fe200078eb8ff */
[----:B------:R-:W-:-:S05]  /*1fb0*/  IMAD.SHL.U32 R0, R3, 0x200000, RZ ;  /* 0x0020000003007824 */ /* 0x000fca00078e00ff */
[----:B------:R-:W-:-:S07]  /*1fc0*/  LOP3.LUT R0, R5, R0, R6, 0xfe, !PT ;  /* 0x0000000005007212 */ /* 0x000fce00078efe06 */
.L_x_3687:
[----:B------:R-:W-:Y:S05]  /*1fd0*/  BSYNC B0 ;  /* 0x0000000000007941 */ /* 0x000fea0003800000 */
.L_x_3686:
[----:B------:R-:W-:-:S04]  /*1fe0*/  F2FP.BF16.F32.PACK_AB R0, RZ, R0 ;  /* 0x00000000ff00723e */ /* 0x000fc800000010ff */
[----:B------:R-:W-:Y:S01]  /*1ff0*/  PRMT R17, R0, 0x7610, R17 ;  /* 0x0000761000117816 */ /* 0x000fe20000000011 */
[----:B------:R-:W-:Y:S06]  /*2000*/  BRA `(.L_x_3667) ;  /* 0x0000000000b47947 */ /* 0x000fec0003800000 */
.L_x_3679:
        /* <DEDUP_REMOVED lines=14> */
.L_x_3693:
[----:B------:R-:W-:Y:S05]  /*20f0*/  BSYNC B0 ;  /* 0x0000000000007941 */ /* 0x000fea0003800000 */
.L_x_3692:
[----:B------:R-:W-:-:S04]  /*2100*/  F2FP.BF16.F32.PACK_AB R0, RZ, R0 ;  /* 0x00000000ff00723e */ /* 0x000fc800000010ff */
[----:B------:R-:W-:Y:S01]  /*2110*/  PRMT R17, R0, 0x7610, R17 ;  /* 0x0000761000117816 */ /* 0x000fe20000000011 */
[----:B------:R-:W-:Y:S06]  /*2120*/  BRA `(.L_x_3667) ;  /* 0x00000000006c7947 */ /* 0x000fec0003800000 */
.L_x_3666:
        /* <DEDUP_REMOVED lines=16> */
.L_x_3694:
[----:B------:R-:W-:Y:S01]  /*2230*/  PRMT R17, RZ, 0x7610, R17 ;  /* 0x00007610ff117816 */ /* 0x000fe20000000011 */
[----:B------:R-:W-:Y:S06]  /*2240*/  BRA `(.L_x_3667) ;  /* 0x0000000000247947 */ /* 0x000fec0003800000 */
.L_x_3691:
[----:B------:R-:W2:Y:S02]  /*2250*/  LDG.E.64 R4, desc[UR36][R4.64] ;  /* 0x0000002404047981 */ /* 0x000ea4000c1e1b00 */
[----:B--2---:R-:W0:Y:S02]  /*2260*/  I2F.U64 R0, R4 ;  /* 0x0000000400007312 */ /* 0x004e240000301000 */
[----:B0-----:R-:W-:-:S04]  /*2270*/  F2FP.BF16.F32.PACK_AB R0, RZ, R0 ;  /* 0x00000000ff00723e */ /* 0x001fc800000010ff */
[----:B------:R-:W-:Y:S01]  /*2280*/  PRMT R17, R0, 0x7610, R17 ;  /* 0x0000761000117816 */ /* 0x000fe20000000011 */
[----:B------:R-:W-:Y:S06]  /*2290*/  BRA `(.L_x_3667) ;  /* 0x0000000000107947 */ /* 0x000fec0003800000 */
.L_x_3690:
[----:B------:R-:W2:Y:S02]  /*22a0*/  LDG.E R4, desc[UR36][R4.64] ;  /* 0x0000002404047981 */ /* 0x000ea4000c1e1900 */
[----:B--2---:R-:W-:-:S04]  /*22b0*/  I2FP.F32.U32 R0, R4 ;  /* 0x0000000400007245 */ /* 0x004fc80000201000 */
[----:B------:R-:W-:-:S04]  /*22c0*/  F2FP.BF16.F32.PACK_AB R0, RZ, R0 ;  /* 0x00000000ff00723e */ /* 0x000fc800000010ff */
[----:B------:R-:W-:-:S07]  /*22d0*/  PRMT R17, R0, 0x7610, R17 ;  /* 0x0000761000117816 */ /* 0x000fce0000000011 */
.L_x_3667:
[----:B------:R-:W-:-:S07]  /*22e0*/  VIADD R23, R23, 0x80 ;  /* 0x0000008017177836 */ /* 0x000fce0000000000 */
.L_x_3661:
[----:B------:R-:W-:Y:S05]  /*22f0*/  BSYNC B6 ;  /* 0x0000000000067941 */ /* 0x000fea0003800000 */
.L_x_3660:
[----:B------:R-:W-:Y:S01]  /*2300*/  ISETP.GE.AND P0, PT, R23, R16, PT ;  /* 0x000000101700720c */ /* 0x000fe20003f06270 */
[----:B------:R-:W-:Y:S01]  /*2310*/  BSSY B6, `(.L_x_3695) ;  /* 0x0000113000067945 */ /* 0x000fe20003800000 */
[----:B------:R-:W-:Y:S02]  /*2320*/  PRMT R18, RZ, 0x7610, R18 ;  /* 0x00007610ff127816 */ /* 0x000fe40000000012 */
[----:B------:R-:W-:-:S09]  /*2330*/  PRMT R24, RZ, 0x7610, R24 ;  /* 0x00007610ff187816 */ /* 0x000fd20000000018 */
        /* <DEDUP_REMOVED lines=24> */
.L_x_3700:
[----:B------:R-:W2:Y:S02]  /*24c0*/  LDG.E.U8 R4, desc[UR36][R4.64] ;  /* 0x0000002404047981 */ /* 0x000ea4000c1e1100 */
[----:B--2---:R-:W-:-:S04]  /*24d0*/  I2FP.F32.U32 R0, R4 ;  /* 0x0000000400007245 */ /* 0x004fc80000201000 */
[----:B------:R-:W-:-:S04]  /*24e0*/  F2FP.BF16.F32.PACK_AB R0, RZ, R0 ;  /* 0x00000000ff00723e */ /* 0x000fc800000010ff */
[----:B------:R-:W-:Y:S01]  /*24f0*/  PRMT R24, R0, 0x7610, R24 ;  /* 0x0000761000187816 */ /* 0x000fe20000000018 */
[----:B------:R-:W-:Y:S06]  /*2500*/  BRA `(.L_x_3702) ;  /* 0x0000000c00c87947 */ /* 0x000fec0003800000 */
.L_x_3699:
        /* <DEDUP_REMOVED lines=11> */
.L_x_3704:
[----:B------:R-:W2:Y:S02]  /*25c0*/  LDG.E R4, desc[UR36][R4.64] ;  /* 0x0000002404047981 */ /* 0x000ea4000c1e1900 */
[----:B--2---:R-:W-:-:S04]  /*25d0*/  I2FP.F32.S32 R0, R4 ;  /* 0x0000000400007245 */ /* 0x004fc80000201400 */
[----:B------:R-:W-:-:S04]  /*25e0*/  F2FP.BF16.F32.PACK_AB R0, RZ, R0 ;  /* 0x00000000ff00723e */ /* 0x000fc800000010ff */
[----:B------:R-:W-:Y:S01]  /*25f0*/  PRMT R24, R0, 0x7610, R24 ;  /* 0x0000761000187816 */ /* 0x000fe20000000018 */
[----:B------:R-:W-:Y:S06]  /*2600*/  BRA `(.L_x_3702) ;  /* 0x0000000c00887947 */ /* 0x000fec0003800000 */
.L_x_3703:
[----:B------:R-:W2:Y:S02]  /*2610*/  LDG.E.U16 R4, desc[UR36][R4.64] ;  /* 0x0000002404047981 */ /* 0x000ea4000c1e1500 */
[----:B--2---:R-:W0:Y:S02]  /*2620*/  I2F.S16 R0, R4 ;  /* 0x0000000400007306 */ /* 0x004e240000101400 */
[----:B0-----:R-:W-:-:S04]  /*2630*/  F2FP.BF16.F32.PACK_AB R0, RZ, R0 ;  /* 0x00000000ff00723e */ /* 0x001fc800000010ff */
[----:B------:R-:W-:Y:S01]  /*2640*/  PRMT R24, R0, 0x7610, R24 ;  /* 0x0000761000187816 */ /* 0x000fe20000000018 */
[----:B------:R-:W-:Y:S06]  /*2650*/  BRA `(.L_x_3702) ;  /* 0x0000000c00747947 */ /* 0x000fec0003800000 */
.L_x_3698:
        /* <DEDUP_REMOVED lines=9> */
.L_x_3706:
[----:B------:R-:W2:Y:S02]  /*26f0*/  LDG.E.U16 R0, desc[UR36][R4.64] ;  /* 0x0000002404007981 */ /* 0x000ea4000c1e1500 */
[----:B--2---:R-:W-:-:S05]  /*2700*/  HADD2.F32 R0, -RZ, R0.H0_H0 ;  /* 0x20000000ff007230 */ /* 0x004fca0000004100 */
[----:B------:R-:W-:-:S04]  /*2710*/  F2FP.BF16.F32.PACK_AB R0, RZ, R0 ;  /* 0x00000000ff00723e */ /* 0x000fc800000010ff */
[----:B------:R-:W-:Y:S01]  /*2720*/  PRMT R24, R0, 0x7610, R24 ;  /* 0x0000761000187816 */ /* 0x000fe20000000018 */
[----:B------:R-:W-:Y:S06]  /*2730*/  BRA `(.L_x_3702) ;  /* 0x0000000c003c7947 */ /* 0x000fec0003800000 */
.L_x_3705:
        /* <DEDUP_REMOVED lines=9> */
.L_x_3708:
[----:B------:R-:W2:Y:S02]  /*27d0*/  LDG.E.U16 R4, desc[UR36][R4.64] ;  /* 0x0000002404047981 */ /* 0x000ea4000c1e1500 */
[----:B--2---:R-:W-:-:S05]  /*27e0*/  HADD2.F32 R0, -RZ, R4.H0_H0 ;  /* 0x20000004ff007230 */ /* 0x004fca0000004100 */
[----:B------:R-:W-:-:S04]  /*27f0*/  F2FP.BF16.F32.PACK_AB R0, RZ, R0 ;  /* 0x00000000ff00723e */ /* 0x000fc800000010ff */
[----:B------:R-:W-:Y:S01]  /*2800*/  PRMT R24, R0, 0x7610, R24 ;  /* 0x0000761000187816 */ /* 0x000fe20000000018 */
[----:B------:R-:W-:Y:S06]  /*2810*/  BRA `(.L_x_3702) ;  /* 0x0000000c00047947 */ /* 0x000fec0003800000 */
.L_x_3707:
        /* <DEDUP_REMOVED lines=9> */
.L_x_3697:
        /* <DEDUP_REMOVED lines=14> */
.L_x_3711:
        /* <DEDUP_REMOVED lines=9> */
.L_x_3710:
        /* <DEDUP_REMOVED lines=28> */
.L_x_3713:
        /* <DEDUP_REMOVED lines=15> */
.L_x_3712:
[----:B------:R0:W5:Y:S01]  /*2cd0*/  LDG.E.U16 R24, desc[UR36][R4.64] ;  /* 0x0000002404187981 */ /* 0x000162000c1e1500 */
[----:B------:R-:W-:Y:S05]  /*2ce0*/  BRA `(.L_x_3702) ;  /* 0x0000000400d07947 */ /* 0x000fea0003800000 */
.L_x_3709:
        /* <DEDUP_REMOVED lines=13> */
.L_x_3716:
        /* <DEDUP_REMOVED lines=21> */
.L_x_3720:
[----:B------:R-:W-:Y:S05]  /*2f10*/  BSYNC B1 ;  /* 0x0000000000017941 */ /* 0x000fea0003800000 */
.L_x_3719:
[----:B------:R-:W-:Y:S01]  /*2f20*/  LEA R5, R0, 0x3b800000, 0x17 ;  /* 0x3b80000000057811 */ /* 0x000fe200078eb8ff */
[----:B------:R-:W-:-:S05]  /*2f30*/  IMAD.SHL.U32 R0, R3, 0x100000, RZ ;  /* 0x0010000003007824 */ /* 0x000fca00078e00ff */
[----:B------:R-:W-:-:S07]  /*2f40*/  LOP3.LUT R0, R5, R0, R6, 0xfe, !PT ;  /* 0x0000000005007212 */ /* 0x000fce00078efe06 */
.L_x_3718:
[----:B------:R-:W-:Y:S05]  /*2f50*/  BSYNC B0 ;  /* 0x0000000000007941 */ /* 0x000fea0003800000 */
.L_x_3717:
[----:B------:R-:W-:-:S04]  /*2f60*/  F2FP.BF16.F32.PACK_AB R0, RZ, R0 ;  /* 0x00000000ff00723e */ /* 0x000fc800000010ff */
[----:B------:R-:W-:Y:S01]  /*2f70*/  PRMT R24, R0, 0x7610, R24 ;  /* 0x0000761000187816 */ /* 0x000fe20000000018 */
[----:B------:R-:W-:Y:S06]  /*2f80*/  BRA `(.L_x_3702) ;  /* 0x0000000400287947 */ /* 0x000fec0003800000 */
.L_x_3715:
        /* <DEDUP_REMOVED lines=21> */
.L_x_3724:
[----:B------:R-:W-:Y:S05]  /*30e0*/  BSYNC B1 ;  /* 0x0000000000017941 */ /* 0x000fea0003800000 */
.L_x_3723:
[----:B------:R-:W-:Y:S01]  /*30f0*/  LEA R5, R0, 0x37800000, 0x17 ;  /* 0x3780000000057811 */ /* 0x000fe200078eb8ff */
[----:B------:R-:W-:-:S05]  /*3100*/  IMAD.SHL.U32 R0, R3, 0x200000, RZ ;  /* 0x0020000003007824 */ /* 0x000fca00078e00ff */
[----:B------:R-:W-:-:S07]  /*3110*/  LOP3.LUT R0, R5, R0, R6, 0xfe, !PT ;  /* 0x0000000005007212 */ /* 0x000fce00078efe06 */
.L_x_3722:
[----:B------:R-:W-:Y:S05]  /*3120*/  BSYNC B0 ;  /* 0x0000000000007941 */ /* 0x000fea0003800000 */
.L_x_3721:
[----:B------:R-:W-:-:S04]  /*3130*/  F2FP.BF16.F32.PACK_AB R0, RZ, R0 ;  /* 0x00000000ff00723e */ /* 0x000fc800000010ff */
[----:B------:R-:W-:Y:S01]  /*3140*/  PRMT R24, R0, 0x7610, R24 ;  /* 0x0000761000187816 */ /* 0x000fe20000000018 */
[----:B------:R-:W-:Y:S06]  /*3150*/  BRA `(.L_x_3702) ;  /* 0x0000000000b47947 */ /* 0x000fec0003800000 */
.L_x_3714:
        /* <DEDUP_REMOVED lines=14> */
.L_x_3728:
[----:B------:R-:W-:Y:S05]  /*3240*/  BSYNC B0 ;  /* 0x0000000000007941 */ /* 0x000fea0003800000 */
.L_x_3727:
[----:B------:R-:W-:-:S04]  /*3250*/  F2FP.BF16.F32.PACK_AB R0, RZ, R0 ;  /* 0x00000000ff00723e */ /* 0x000fc800000010ff */
[----:B------:R-:W-:Y:S01]  /*3260*/  PRMT R24, R0, 0x7610, R24 ;  /* 0x0000761000187816 */ /* 0x000fe20000000018 */
[----:B------:R-:W-:Y:S06]  /*3270*/  BRA `(.L_x_3702) ;  /* 0x00000000006c7947 */ /* 0x000fec0003800000 */
.L_x_3701:
        /* <DEDUP_REMOVED lines=16> */
.L_x_3729:
[----:B------:R-:W-:Y:S01]  /*3380*/  PRMT R24, RZ, 0x7610, R24 ;  /* 0x00007610ff187816 */ /* 0x000fe20000000018 */
[----:B------:R-:W-:Y:S06]  /*3390*/  BRA `(.L_x_3702) ;  /* 0x0000000000247947 */ /* 0x000fec0003800000 */
.L_x_3726:
[----:B------:R-:W2:Y:S02]  /*33a0*/  LDG.E.64 R4, desc[UR36][R4.64] ;  /* 0x0000002404047981 */ /* 0x000ea4000c1e1b00 */
[----:B--2---:R-:W0:Y:S02]  /*33b0*/  I2F.U64 R0, R4 ;  /* 0x0000000400007312 */ /* 0x004e240000301000 */
[----:B0-----:R-:W-:-:S04]  /*33c0*/  F2FP.BF16.F32.PACK_AB R0, RZ, R0 ;  /* 0x00000000ff00723e */ /* 0x001fc800000010ff */
[----:B------:R-:W-:Y:S01]  /*33d0*/  PRMT R24, R0, 0x7610, R24 ;  /* 0x0000761000187816 */ /* 0x000fe20000000018 */
[----:B------:R-:W-:Y:S06]  /*33e0*/  BRA `(.L_x_3702) ;  /* 0x0000000000107947 */ /* 0x000fec0003800000 */
.L_x_3725:
[----:B------:R-:W2:Y:S02]  /*33f0*/  LDG.E R4, desc[UR36][R4.64] ;  /* 0x0000002404047981 */ /* 0x000ea4000c1e1900 */
[----:B--2---:R-:W-:-:S04]  /*3400*/  I2FP.F32.U32 R0, R4 ;  /* 0x0000000400007245 */ /* 0x004fc80000201000 */
[----:B------:R-:W-:-:S04]  /*3410*/  F2FP.BF16.F32.PACK_AB R0, RZ, R0 ;  /* 0x00000000ff00723e */ /* 0x000fc800000010ff */
[----:B------:R-:W-:-:S07]  /*3420*/  PRMT R24, R0, 0x7610, R24 ;  /* 0x0000761000187816 */ /* 0x000fce0000000018 */
.L_x_3702:
[----:B------:R-:W-:-:S07]  /*3430*/  VIADD R23, R23, 0x80 ;  /* 0x0000008017177836 */ /* 0x000fce0000000000 */
.L_x_3696:
[----:B------:R-:W-:Y:S05]  /*3440*/  BSYNC B6 ;  /* 0x0000000000067941 */ /* 0x000fea0003800000 */
.L_x_3695:
[----:B------:R-:W-:Y:S01]  /*3450*/  ISETP.GE.AND P0, PT, R23, R16, PT ;  /* 0x000000101700720c */ /* 0x000fe20003f06270 */
[----:B------:R-:W-:-:S12]  /*3460*/  BSSY B6, `(.L_x_3730) ;  /* 0x000010f000067945 */ /* 0x000fd80003800000 */
        /* <DEDUP_REMOVED lines=23> */
.L_x_3735:
[----:B------:R-:W2:Y:S02]  /*35e0*/  LDG.E.U8 R4, desc[UR36][R4.64] ;  /* 0x0000002404047981 */ /* 0x000ea4000c1e1100 */
[----:B--2---:R-:W-:-:S04]  /*35f0*/  I2FP.F32.U32 R0, R4 ;  /* 0x0000000400007245 */ /* 0x004fc80000201000 */
[----:B------:R-:W-:-:S04]  /*3600*/  F2FP.BF16.F32.PACK_AB R0, RZ, R0 ;  /* 0x00000000ff00723e */ /* 0x000fc800000010ff */
[----:B------:R-:W-:Y:S01]  /*3610*/  PRMT R18, R0, 0x7610, R18 ;  /* 0x0000761000127816 */ /* 0x000fe20000000012 */
[----:B------:R-:W-:Y:S06]  /*3620*/  BRA `(.L_x_3731) ;  /* 0x0000000c00c87947 */ /* 0x000fec0003800000 */
.L_x_3734:
        /* <DEDUP_REMOVED lines=11> */
.L_x_3738:
[----:B------:R-:W2:Y:S02]  /*36e0*/  LDG.E R4, desc[UR36][R4.64] ;  /* 0x0000002404047981 */ /* 0x000ea4000c1e1900 */
[----:B--2---:R-:W-:-:S04]  /*36f0*/  I2FP.F32.S32 R0, R4 ;  /* 0x0000000400007245 */ /* 0x004fc80000201400 */
[----:B------:R-:W-:-:S04]  /*3700*/  F2FP.BF16.F32.PACK_AB R0, RZ, R0 ;  /* 0x00000000ff00723e */ /* 0x000fc800000010ff */
[----:B------:R-:W-:Y:S01]  /*3710*/  PRMT R18, R0, 0x7610, R18 ;  /* 0x0000761000127816 */ /* 0x000fe20000000012 */
[----:B------:R-:W-:Y:S06]  /*3720*/  BRA `(.L_x_3731) ;  /* 0x0000000c00887947 */ /* 0x000fec0003800000 */
.L_x_3737:
[----:B------:R-:W2:Y:S02]  /*3730*/  LDG.E.U16 R4, desc[UR36][R4.64] ;  /* 0x0000002404047981 */ /* 0x000ea4000c1e1500 */
[----:B--2---:R-:W0:Y:S02]  /*3740*/  I2F.S16 R0, R4 ;  /* 0x0000000400007306 */ /* 0x004e240000101400 */
[----:B0-----:R-:W-:-:S04]  /*3750*/  F2FP.BF16.F32.PACK_AB R0, RZ, R0 ;  /* 0x00000000ff00723e */ /* 0x001fc800000010ff */
[----:B------:R-:W-:Y:S01]  /*3760*/  PRMT R18, R0, 0x7610, R18 ;  /* 0x0000761000127816 */ /* 0x000fe20000000012 */
[----:B------:R-:W-:Y:S06]  /*3770*/  BRA `(.L_x_3731) ;  /* 0x0000000c00747947 */ /* 0x000fec0003800000 */
.L_x_3733:
        /* <DEDUP_REMOVED lines=9> */
.L_x_3740:
[----:B------:R-:W2:Y:S02]  /*3810*/  LDG.E.U16 R0, desc[UR36][R4.64] ;  /* 0x0000002404007981 */ /* 0x000ea4000c1e1500 */
[----:B--2---:R-:W-:-:S05]  /*3820*/  HADD2.F32 R0, -RZ, R0.H0_H0 ;  /* 0x20000000ff007230 */ /* 0x004fca0000004100 */
[----:B------:R-:W-:-:S04]  /*3830*/  F2FP.BF16.F32.PACK_AB R0, RZ, R0 ;  /* 0x00000000ff00723e */ /* 0x000fc800000010ff */
[----:B------:R-:W-:Y:S01]  /*3840*/  PRMT R18, R0, 0x7610, R18 ;  /* 0x0000761000127816 */ /* 0x000fe20000000012 */
[----:B------:R-:W-:Y:S06]  /*3850*/  BRA `(.L_x_3731) ;  /* 0x0000000c003c7947 */ /* 0x000fec0003800000 */
.L_x_3739:
        /* <DEDUP_REMOVED lines=9> */
.L_x_3742:
[----:B------:R-:W2:Y:S02]  /*38f0*/  LDG.E.U16 R4, desc[UR36][R4.64] ;  /* 0x0000002404047981 */ /* 0x000ea4000c1e1500 */
[----:B--2---:R-:W-:-:S05]  /*3900*/  HADD2.F32 R0, -RZ, R4.H0_H0 ;  /* 0x20000004ff007230 */ /* 0x004fca0000004100 */
[----:B------:R-:W-:-:S04]  /*3910*/  F2FP.BF16.F32.PACK_AB R0, RZ, R0 ;  /* 0x00000000ff00723e */ /* 0x000fc800000010ff */
[----:B------:R-:W-:Y:S01]  /*3920*/  PRMT R18, R0, 0x7610, R18 ;  /* 0x0000761000127816 */ /* 0x000fe20000000012 */
[----:B------:R-:W-:Y:S06]  /*3930*/  BRA `(.L_x_3731) ;  /* 0x0000000c00047947 */ /* 0x000fec0003800000 */
.L_x_3741:
        /* <DEDUP_REMOVED lines=9> */
.L_x_3732:
        /* <DEDUP_REMOVED lines=14> */
.L_x_3745:
        /* <DEDUP_REMOVED lines=9> */
.L_x_3744:
        /* <DEDUP_REMOVED lines=28> */
.L_x_3747:
        /* <DEDUP_REMOVED lines=15> */
.L_x_3746:
[----:B------:R1:W5:Y:S01]  /*3df0*/  LDG.E.U16 R18, desc[UR36][R4.64] ;  /* 0x0000002404127981 */ /* 0x000362000c1e1500 */
[----:B------:R-:W-:Y:S05]  /*3e00*/  BRA `(.L_x_3731) ;  /* 0x0000000400d07947 */ /* 0x000fea0003800000 */
.L_x_3743:
        /* <DEDUP_REMOVED lines=13> */
.L_x_3750:
        /* <DEDUP_REMOVED lines=21> */
.L_x_3754:
[----:B------:R-:W-:Y:S05]  /*4030*/  BSYNC B1 ;  /* 0x0000000000017941 */ /* 0x000fea0003800000 */
.L_x_3753:
[----:B------:R-:W-:Y:S01]  /*4040*/  LEA R5, R0, 0x3b800000, 0x17 ;  /* 0x3b80000000057811 */ /* 0x000fe200078eb8ff */
[----:B------:R-:W-:-:S05]  /*4050*/  IMAD.SHL.U32 R0, R3, 0x100000, RZ ;  /* 0x0010000003007824 */ /* 0x000fca00078e00ff */
[----:B------:R-:W-:-:S07]  /*4060*/  LOP3.LUT R0, R5, R0, R6, 0xfe, !PT ;  /* 0x0000000005007212 */ /* 0x000fce00078efe06 */
.L_x_3752:
[----:B------:R-:W-:Y:S05]  /*4070*/  BSYNC B0 ;  /* 0x0000000000007941 */ /* 0x000fea0003800000 */
.L_x_3751:
[----:B------:R-:W-:-:S04]  /*4080*/  F2FP.BF16.F32.PACK_AB R0, RZ, R0 ;  /* 0x00000000ff00723e */ /* 0x000fc800000010ff */
[----:B------:R-:W-:Y:S01]  /*4090*/  PRMT R18, R0, 0x7610, R18 ;  /* 0x0000761000127816 */ /* 0x000fe20000000012 */
[----:B------:R-:W-:Y:S06]  /*40a0*/  BRA `(.L_x_3731) ;  /* 0x0000000400287947 */ /* 0x000fec0003800000 */
.L_x_3749:
        /* <DEDUP_REMOVED lines=21> */
.L_x_3758:
[----:B------:R-:W-:Y:S05]  /*4200*/  BSYNC B1 ;  /* 0x0000000000017941 */ /* 0x000fea0003800000 */
.L_x_3757:
[----:B------:R-:W-:Y:S01]  /*4210*/  LEA R5, R0, 0x37800000, 0x17 ;  /* 0x3780000000057811 */ /* 0x000fe200078eb8ff */
[----:B------:R-:W-:-:S05]  /*4220*/  IMAD.SHL.U32 R0, R3, 0x200000, RZ ;  /* 0x0020000003007824 */ /* 0x000fca00078e00ff */
[----:B------:R-:W-:-:S07]  /*4230*/  LOP3.LUT R0, R5, R0, R6, 0xfe, !PT ;  /* 0x0000000005007212 */ /* 0x000fce00078efe06 */
.L_x_3756:
[----:B------:R-:W-:Y:S05]  /*4240*/  BSYNC B0 ;  /* 0x0000000000007941 */ /* 0x000fea0003800000 */
.L_x_3755:
[----:B------:R-:W-:-:S04]  /*4250*/  F2FP.BF16.F32.PACK_AB R0, RZ, R0 ;  /* 0x00000000ff00723e */ /* 0x000fc800000010ff */
[----:B------:R-:W-:Y:S01]  /*4260*/  PRMT R18, R0, 0x7610, R18 ;  /* 0x0000761000127816 */ /* 0x000fe20000000012 */
[----:B------:R-:W-:Y:S06]  /*4270*/  BRA `(.L_x_3731) ;  /* 0x0000000000b47947 */ /* 0x000fec0003800000 */
.L_x_3748:
        /* <DEDUP_REMOVED lines=14> */
.L_x_3762:
[----:B------:R-:W-:Y:S05]  /*4360*/  BSYNC B0 ;  /* 0x0000000000007941 */ /* 0x000fea0003800000 */
.L_x_3761:
[----:B------:R-:W-:-:S04]  /*4370*/  F2FP.BF16.F32.PACK_AB R0, RZ, R0 ;  /* 0x00000000ff00723e */ /* 0x000fc800000010ff */
[----:B------:R-:W-:Y:S01]  /*4380*/  PRMT R18, R0, 0x7610, R18 ;  /* 0x0000761000127816 */ /* 0x000fe20000000012 */
[----:B------:R-:W-:Y:S06]  /*4390*/  BRA `(.L_x_3731) ;  /* 0x00000000006c7947 */ /* 0x000fec0003800000 */
.L_x_3736:
        /* <DEDUP_REMOVED lines=16> */
.L_x_3763:
[----:B------:R-:W-:Y:S01]  /*44a0*/  PRMT R18, RZ, 0x7610, R18 ;  /* 0x00007610ff127816 */ /* 0x000fe20000000012 */
[----:B------:R-:W-:Y:S06]  /*44b0*/  BRA `(.L_x_3731) ;  /* 0x0000000000247947 */ /* 0x000fec0003800000 */
.L_x_3760:
[----:B------:R-:W2:Y:S02]  /*44c0*/  LDG.E.64 R4, desc[UR36][R4.64] ;  /* 0x0000002404047981 */ /* 0x000ea4000c1e1b00 */
[----:B--2---:R-:W0:Y:S02]  /*44d0*/  I2F.U64 R0, R4 ;  /* 0x0000000400007312 */ /* 0x004e240000301000 */
[----:B0-----:R-:W-:-:S04]  /*44e0*/  F2FP.BF16.F32.PACK_AB R0, RZ, R0 ;  /* 0x00000000ff00723e */ /* 0x001fc800000010ff */
[----:B------:R-:W-:Y:S01]  /*44f0*/  PRMT R18, R0, 0x7610, R18 ;  /* 0x0000761000127816 */ /* 0x000fe20000000012 */
[----:B------:R-:W-:Y:S06]  /*4500*/  BRA `(.L_x_3731) ;  /* 0x0000000000107947 */ /* 0x000fec0003800000 */
.L_x_3759:
[----:B------:R-:W2:Y:S02]  /*4510*/  LDG.E R4, desc[UR36][R4.64] ;  /* 0x0000002404047981 */ /* 0x000ea4000c1e1900 */
[----:B--2---:R-:W-:-:S04]  /*4520*/  I2FP.F32.U32 R0, R4 ;  /* 0x0000000400007245 */ /* 0x004fc80000201000 */
[----:B------:R-:W-:-:S04]  /*4530*/  F2FP.BF16.F32.PACK_AB R0, RZ, R0 ;  /* 0x00000000ff00723e */ /* 0x000fc800000010ff */
[----:B------:R-:W-:-:S07]  /*4540*/  PRMT R18, R0, 0x7610, R18 ;  /* 0x0000761000127816 */ /* 0x000fce0000000012 */
.L_x_3731:
[----:B------:R-:W-:Y:S05]  /*4550*/  BSYNC B6 ;  /* 0x0000000000067941 */ /* 0x000fea0003800000 */
.L_x_3730:
[----:B------:R-:W2:Y:S01]  /*4560*/  S2R R25, SR_TID.X ;  /* 0x0000000000197919 */ /* 0x000ea20000002100 */
[----:B------:R-:W-:Y:S01]  /*4570*/  PLOP3.LUT P0, PT, PT, PT, PT, 0x80, 0x0 ;  /* 0x000000000000781c */ /* 0x000fe20003f0f070 */
        /* <DEDUP_REMOVED lines=9> */
[----:B-----5:R-:W-:-:S05]  /*4610*/  @!P2 IMAD.U32 R0, R19, 0x10000, RZ ;  /* 0x000100001300a824 */ /* 0x020fca00078e00ff */
[----:B------:R-:W-:Y:S01]  /*4620*/  @!P2 FSETP.GT.FTZ.AND P1, PT, R0, RZ, PT ;  /* 0x000000ff0000a20b */ /* 0x000fe20003f34000 */
[----:B------:R-:W-:Y:S01]  /*4630*/  @!P5 IMAD.U32 R24, R24, 0x10000, RZ ;  /* 0x000100001818d824 */ /* 0x000fe200078e00ff */
[----:B------:R-:W1:Y:S01]  /*4640*/  @!P5 LDC R9, c[0x0][0x218] ;  /* 0x00008600ff09db82 */ /* 0x000e620000000800 */
[----:B------:R-:W-:Y:S01]  /*4650*/  @!P3 IMAD.U32 R4, R17, 0x10000, RZ ;  /* 0x000100001104b824 */ /* 0x000fe200078e00ff */
[----:B------:R-:W-:Y:S02]  /*4660*/  @!P2 PLOP3.LUT P0, PT, P1, PT, PT, 0x80, 0x0 ;  /* 0x000000000000a81c */ /* 0x000fe40000f0f070 */
[----:B------:R-:W-:Y:S01]  /*4670*/  @!P5 FSETP.GT.FTZ.AND P6, PT, R24, RZ, PT ;  /* 0x000000ff1800d20b */ /* 0x000fe20003fd4000 */
[----:B------:R-:W-:Y:S01]  /*4680*/  @!P4 IMAD.U32 R5, R18, 0x10000, RZ ;  /* 0x000100001205c824 */ /* 0x000fe200078e00ff */
[----:B------:R-:W-:Y:S02]  /*4690*/  PLOP3.LUT P1, PT, PT, PT, PT, 0x80, 0x0 ;  /* 0x000000000000781c */ /* 0x000fe40003f2f070 */
[----:B------:R-:W-:Y:S01]  /*46a0*/  @!P5 PLOP3.LUT P1, PT, P6, PT, PT, 0x80, 0x0 ;  /* 0x000000000000d81c */ /* 0x000fe2000372f070 */
[----:B------:R-:W2:Y:S01]  /*46b0*/  @!P4 LDC R6, c[0x0][0x218] ;  /* 0x00008600ff06cb82 */ /* 0x000ea20000000800 */
[----:B------:R-:W-:-:S05]  /*46c0*/  @!P4 FSETP.GT.FTZ.AND P6, PT, R5, RZ, PT ;  /* 0x000000ff0500c20b */ /* 0x000fca0003fd4000 */
[----:B0-----:R-:W-:Y:S01]  /*46d0*/  @!P0 FMUL.FTZ R0, R0, R7 ;  /* 0x0000000700008220 */ /* 0x001fe20000410000 */
[----:B------:R-:W-:Y:S01]  /*46e0*/  PLOP3.LUT P0, PT, PT, PT, PT, 0x80, 0x0 ;  /* 0x000000000000781c */ /* 0x000fe20003f0f070 */
[----:B------:R-:W0:Y:S01]  /*46f0*/  @!P3 LDC R7, c[0x0][0x218] ;  /* 0x00008600ff07bb82 */ /* 0x000e220000000800 */
[----:B------:R-:W-:Y:S01]  /*4700*/  @!P4 PLOP3.LUT P0, PT, P6, PT, PT, 0x80, 0x0 ;  /* 0x000000000000c81c */ /* 0x000fe2000370f070 */
[----:B------:R3:W4:Y:S01]  /*4710*/  @!P2 F2F.BF16.F32 R3, R0 ;  /* 0x000000000003a304 */ /* 0x0007220000202000 */
[----:B------:R-:W-:Y:S01]  /*4720*/  @!P3 FSETP.GT.FTZ.AND P6, PT, R4, RZ, PT ;  /* 0x000000ff0400b20b */ /* 0x000fe20003fd4000 */
[----:B-1----:R-:W-:Y:S01]  /*4730*/  @!P1 FMUL.FTZ R24, R24, R9 ;  /* 0x0000000918189220 */ /* 0x002fe20000410000 */
[----:B------:R-:W-:-:S03]  /*4740*/  PLOP3.LUT P1, PT, PT, PT, PT, 0x80, 0x0 ;  /* 0x000000000000781c */ /* 0x000fc60003f2f070 */
[----:B------:R-:W1:Y:S01]  /*4750*/  LDC.U8 R18, c[0x0][0x244] ;  /* 0x00009100ff127b82 */ /* 0x000e620000000000 */
[----:B------:R-:W-:Y:S01]  /*4760*/  @!P3 PLOP3.LUT P1, PT, P6, PT, PT, 0x80, 0x0 ;  /* 0x000000000000b81c */ /* 0x000fe2000372f070 */
[----:B------:R3:W0:Y:S04]  /*4770*/  @!P5 F2F.BF16.F32 R17, R24 ;  /* 0x000000180011d304 */ /* 0x0006280000202000 */
[----:B--2---:R-:W-:-:S04]  /*4780*/  @!P0 FMUL.FTZ R5, R5, R6 ;  /* 0x0000000605058220 */ /* 0x004fc80000410000 */
[----:B------:R3:W2:Y:S04]  /*4790*/  @!P4 F2F.BF16.F32 R19, R5 ;  /* 0x000000050013c304 */ /* 0x0006a80000202000 */
[----:B0-----:R-:W-:-:S04]  /*47a0*/  @!P1 FMUL.FTZ R4, R4, R7 ;  /* 0x0000000704049220 */ /* 0x001fc80000410000 */
[----:B------:R3:W0:Y:S01]  /*47b0*/  @!P3 F2F.BF16.F32 R22, R4 ;  /* 0x000000040016b304 */ /* 0x0006220000202000 */
[----:B--2-4-:R-:W-:Y:S05]  /*47c0*/  @P2 BRA `(.L_x_3765) ;  /* 0x0000001000442947 */ /* 0x014fea0003800000 */
[----:B------:R-:W2:Y:S01]  /*47d0*/  LDC.64 R8, c[0x0][0x228] ;  /* 0x00008a00ff087b82 */ /* 0x000ea20000000a00 */
[----:B---3--:R-:W-:Y:S01]  /*47e0*/  IMAD R0, R2, 0x200, R25 ;  /* 0x0000020002007824 */ /* 0x008fe200078e0219 */
[----:B-1----:R-:W-:Y:S01]  /*47f0*/  PRMT R4, R18, 0x9910, RZ ;  /* 0x0000991012047816 */ /* 0x002fe200000000ff */
[----:B------:R-:W-:Y:S02]  /*4800*/  ULDC UR4, c[0x0][0x248] ;  /* 0x0000920000047ab9 */ /* 0x000fe40000000800 */
[----:B------:R-:W-:Y:S02]  /*4810*/  IMAD R5, R0, UR4, RZ ;  /* 0x0000000400057c24 */ /* 0x000fe4000f8e02ff */
[----:B------:R-:W-:-:S05]  /*4820*/  IMAD.MOV.U32 R0, RZ, RZ, R4 ;  /* 0x000000ffff007224 */ /* 0x000fca00078e0004 */
[----:B------:R-:W-:Y:S02]  /*4830*/  ISETP.GT.AND P0, PT, R0, 0x9, PT ;  /* 0x000000090000780c */ /* 0x000fe40003f04270 */
[----:B--2---:R-:W-:-:S05]  /*4840*/  IADD3 R8, P1, R5, R8, RZ ;  /* 0x0000000805087210 */ /* 0x004fca0007f3e0ff */
        /* <DEDUP_REMOVED lines=12> */
[----:B------:R-:W1:Y:S02]  /*4910*/  F2I.FTZ.TRUNC.NTZ R3, R3 ;  /* 0x0000000300037305 */ /* 0x000e64000021f100 */
[----:B-1----:R1:W-:Y:S01]  /*4920*/  STG.E.U8 desc[UR36][R8.64], R3 ;  /* 0x0000000308007986 */ /* 0x0023e2000c101124 */
[----:B------:R-:W-:Y:S05]  /*4930*/  BRA `(.L_x_3765) ;  /* 0x0000000c00e87947 */ /* 0x000fea0003800000 */
.L_x_3769:
[----:B------:R-:W-:Y:S02]  /*4940*/  IMAD.U32 R5, R3, 0x10000, RZ ;  /* 0x0001000003057824 */ /* 0x000fe400078e00ff */
[----:B------:R-:W-:-:S04]  /*4950*/  IMAD.MOV.U32 R25, RZ, RZ, R23 ;  /* 0x000000ffff197224 */ /* 0x000fc800078e0017 */
[----:B------:R-:W1:Y:S02]  /*4960*/  F2I.S64.TRUNC R4, R5 ;  /* 0x0000000500047311 */ /* 0x000e64000020d900 */
[----:B-1----:R1:W-:Y:S01]  /*4970*/  STG.E.U8 desc[UR36][R8.64], R4 ;  /* 0x0000000408007986 */ /* 0x0023e2000c101124 */
[----:B------:R-:W-:Y:S05]  /*4980*/  BRA `(.L_x_3765) ;  /* 0x0000000c00d47947 */ /* 0x000fea0003800000 */
.L_x_3768:
        /* <DEDUP_REMOVED lines=8> */
[----:B------:R-:W1:Y:S02]  /*4a10*/  F2I.S64.TRUNC R4, R4 ;  /* 0x0000000400047311 */ /* 0x000e64000020d900 */
[----:B-1----:R1:W-:Y:S01]  /*4a20*/  STG.E.64 desc[UR36][R8.64], R4 ;  /* 0x0000000408007986 */ /* 0x0023e2000c101b24 */
[----:B------:R-:W-:Y:S05]  /*4a30*/  BRA `(.L_x_3765) ;  /* 0x0000000c00a87947 */ /* 0x000fea0003800000 */
.L_x_3772:
[----:B------:R-:W-:Y:S02]  /*4a40*/  IMAD.U32 R3, R3, 0x10000, RZ ;  /* 0x0001000003037824 */ /* 0x000fe400078e00ff */
[----:B------:R-:W-:-:S04]  /*4a50*/  IMAD.MOV.U32 R25, RZ, RZ, R23 ;  /* 0x000000ffff197224 */ /* 0x000fc800078e0017 */
[----:B------:R-:W1:Y:S02]  /*4a60*/  F2I.FTZ.TRUNC.NTZ R3, R3 ;  /* 0x0000000300037305 */ /* 0x000e64000021f100 */
[----:B-1----:R1:W-:Y:S01]  /*4a70*/  STG.E desc[UR36][R8.64], R3 ;  /* 0x0000000308007986 */ /* 0x0023e2000c101924 */
[----:B------:R-:W-:Y:S05]  /*4a80*/  BRA `(.L_x_3765) ;  /* 0x0000000c00947947 */ /* 0x000fea0003800000 */
.L_x_3771:
[----:B------:R-:W-:Y:S02]  /*4a90*/  IMAD.U32 R3, R3, 0x10000, RZ ;  /* 0x0001000003037824 */ /* 0x000fe400078e00ff */
[----:B------:R-:W-:-:S04]  /*4aa0*/  IMAD.MOV.U32 R25, RZ, RZ, R23 ;  /* 0x000000ffff197224 */ /* 0x000fc800078e0017 */
[----:B------:R-:W1:Y:S02]  /*4ab0*/  F2I.FTZ.TRUNC.NTZ R3, R3 ;  /* 0x0000000300037305 */ /* 0x000e64000021f100 */
[----:B-1----:R1:W-:Y:S01]  /*4ac0*/  STG.E.U16 desc[UR36][R8.64], R3 ;  /* 0x0000000308007986 */ /* 0x0023e2000c101524 */
[----:B------:R-:W-:Y:S05]  /*4ad0*/  BRA `(.L_x_3765) ;  /* 0x0000000c00807947 */ /* 0x000fea0003800000 */
.L_x_3767:
        /* <DEDUP_REMOVED lines=10> */
.L_x_3774:
[----:B------:R-:W-:Y:S02]  /*4b80*/  IMAD.U32 R0, R3, 0x10000, RZ ;  /* 0x0001000003007824 */ /* 0x000fe400078e00ff */
[----:B------:R-:W-:-:S03]  /*4b90*/  IMAD.MOV.U32 R25, RZ, RZ, R23 ;  /* 0x000000ffff197224 */ /* 0x000fc600078e0017 */
[----:B------:R-:W-:-:S05]  /*4ba0*/  F2FP.F16.F32.PACK_AB R0, RZ, R0 ;  /* 0x00000000ff00723e */ /* 0x000fca00000000ff */
[----:B------:R1:W-:Y:S01]  /*4bb0*/  STG.E.U16 desc[UR36][R8.64], R0 ;  /* 0x0000000008007986 */ /* 0x0003e2000c101524 */
[----:B------:R-:W-:Y:S05]  /*4bc0*/  BRA `(.L_x_3765) ;  /* 0x0000000c00447947 */ /* 0x000fea0003800000 */
.L_x_3773:
        /* <DEDUP_REMOVED lines=11> */
.L_x_3776:
[----:B------:R-:W-:Y:S02]  /*4c80*/  IMAD.U32 R3, R3, 0x10000, RZ ;  /* 0x0001000003037824 */ /* 0x000fe400078e00ff */
[----:B------:R-:W-:-:S03]  /*4c90*/  IMAD.MOV.U32 R25, RZ, RZ, R23 ;  /* 0x000000ffff197224 */ /* 0x000fc600078e0017 */
[----:B------:R-:W-:-:S04]  /*4ca0*/  F2FP.F16.F32.PACK_AB R3, RZ, R3 ;  /* 0x00000003ff03723e */ /* 0x000fc800000000ff */
[----:B------:R-:W-:-:S05]  /*4cb0*/  PRMT R3, R3, 0x5410, RZ ;  /* 0x0000541003037816 */ /* 0x000fca00000000ff */
[----:B------:R1:W-:Y:S01]  /*4cc0*/  STG.E desc[UR36][R8.64], R3 ;  /* 0x0000000308007986 */ /* 0x0003e2000c101924 */
[----:B------:R-:W-:Y:S05]  /*4cd0*/  BRA `(.L_x_3765) ;  /* 0x0000000c00007947 */ /* 0x000fea0003800000 */
.L_x_3775:
[----:B------:R-:W-:Y:S02]  /*4ce0*/  IMAD.U32 R4, R3, 0x10000, RZ ;  /* 0x0001000003047824 */ /* 0x000fe400078e00ff */
[----:B------:R-:W-:Y:S02]  /*4cf0*/  IMAD.MOV.U32 R25, RZ, RZ, R23 ;  /* 0x000000ffff197224 */ /* 0x000fe400078e0017 */
[----:B------:R-:W-:-:S06]  /*4d00*/  FMUL.FTZ R4, R4, 1 ;  /* 0x3f80000004047820 */ /* 0x000fcc0000410000 */
[----:B------:R-:W1:Y:S02]  /*4d10*/  F2F.F64.F32 R4, R4 ;  /* 0x0000000400047310 */ /* 0x000e640000201800 */
[----:B-1----:R1:W-:Y:S01]  /*4d20*/  STG.E.64 desc[UR36][R8.64], R4 ;  /* 0x0000000408007986 */ /* 0x0023e2000c101b24 */
[----:B------:R-:W-:Y:S05]  /*4d30*/  BRA `(.L_x_3765) ;  /* 0x0000000800e87947 */ /* 0x000fea0003800000 */
.L_x_3766:
        /* <DEDUP_REMOVED lines=14> */
.L_x_3779:
[----:B------:R-:W-:Y:S01]  /*4e20*/  IMAD.U32 R3, R3, 0x10000, RZ ;  /* 0x0001000003037824 */ /* 0x000fe200078e00ff */
[----:B------:R-:W-:Y:S01]  /*4e30*/  CS2R R6, SRZ ;  /* 0x0000000000067805 */ /* 0x000fe2000001ff00 */
[----:B------:R-:W-:Y:S02]  /*4e40*/  IMAD.MOV.U32 R25, RZ, RZ, R23 ;  /* 0x000000ffff197224 */ /* 0x000fe400078e0017 */
[----:B------:R-:W-:-:S04]  /*4e50*/  FMUL.FTZ R3, R3, 1 ;  /* 0x3f80000003037820 */ /* 0x000fc80000410000 */
[----:B------:R-:W1:Y:S02]  /*4e60*/  F2F.F64.F32 R4, R3 ;  /* 0x0000000300047310 */ /* 0x000e640000201800 */
[----:B-1----:R1:W-:Y:S01]  /*4e70*/  STG.E.128 desc[UR36][R8.64], R4 ;  /* 0x0000000408007986 */ /* 0x0023e2000c101d24 */
[----:B------:R-:W-:Y:S05]  /*4e80*/  BRA `(.L_x_3765) ;  /* 0x0000000800947947 */ /* 0x000fea0003800000 */
.L_x_3778:
        /* <DEDUP_REMOVED lines=21> */
.L_x_3783:
[----:B------:R-:W-:Y:S05]  /*4fe0*/  BSYNC B0 ;  /* 0x0000000000007941 */ /* 0x000fea0003800000 */
.L_x_3782:
[----:B------:R-:W-:Y:S01]  /*4ff0*/  LOP3.LUT R5, R0, R5, RZ, 0xfc, !PT ;  /* 0x0000000500057212 */ /* 0x000fe200078efcff */
[----:B------:R-:W-:-:S04]  /*5000*/  IMAD.MOV.U32 R25, RZ, RZ, R23 ;  /* 0x000000ffff197224 */ /* 0x000fc800078e0017 */
[----:B------:R1:W-:Y:S01]  /*5010*/  STG.E.U8 desc[UR36][R8.64], R5 ;  /* 0x0000000508007986 */ /* 0x0003e2000c101124 */
[----:B------:R-:W-:Y:S05]  /*5020*/  BRA `(.L_x_3765) ;  /* 0x00000008002c7947 */ /* 0x000fea0003800000 */
.L_x_3781:
        /* <DEDUP_REMOVED lines=13> */
.L_x_3785:
[----:B------:R-:W-:Y:S01]  /*5100*/  IMAD.MOV.U32 R0, RZ, RZ, 0x7f ;  /* 0x0000007fff007424 */ /* 0x000fe200078e00ff */
[----:B------:R-:W-:-:S04]  /*5110*/  ISETP.GT.U32.AND P0, PT, R3, 0x7f800000, PT ;  /* 0x7f8000000300780c */ /* 0x000fc80003f04070 */
[----:B------:R-:W-:-:S09]  /*5120*/  SEL R0, R0, 0x7c, P0 ;  /* 0x0000007c00007807 */ /* 0x000fd20000000000 */
.L_x_3786:
[----:B------:R-:W-:Y:S05]  /*5130*/  BSYNC B0 ;  /* 0x0000000000007941 */ /* 0x000fea0003800000 */
.L_x_3784:
[----:B------:R-:W-:Y:S01]  /*5140*/  LOP3.LUT R3, R5, 0x80000000, RZ, 0xc0, !PT ;  /* 0x8000000005037812 */ /* 0x000fe200078ec0ff */
[----:B------:R-:W-:-:S03]  /*5150*/  IMAD.MOV.U32 R25, RZ, RZ, R23 ;  /* 0x000000ffff197224 */ /* 0x000fc600078e0017 */
[----:B------:R-:W-:-:S04]  /*5160*/  SHF.R.U32.HI R3, RZ, 0x18, R3 ;  /* 0x00000018ff037819 */ /* 0x000fc80000011603 */
[----:B------:R-:W-:-:S05]  /*5170*/  LOP3.LUT R3, R0, R3, RZ, 0xfc, !PT ;  /* 0x0000000300037212 */ /* 0x000fca00078efcff */
[----:B------:R1:W-:Y:S01]  /*5180*/  STG.E.U8 desc[UR36][R8.64], R3 ;  /* 0x0000000308007986 */ /* 0x0003e2000c101124 */
[----:B------:R-:W-:Y:S05]  /*5190*/  BRA `(.L_x_3765) ;  /* 0x0000000400d07947 */ /* 0x000fea0003800000 */
.L_x_3780:
[----:B------:R1:W-:Y:S01]  /*51a0*/  STG.E.U16 desc[UR36][R8.64], R3 ;  /* 0x0000000308007986 */ /* 0x0003e2000c101524 */
[----:B------:R-:W-:Y:S01]  /*51b0*/  IMAD.MOV.U32 R25, RZ, RZ, R23 ;  /* 0x000000ffff197224 */ /* 0x000fe200078e0017 */
[----:B------:R-:W-:Y:S06]  /*51c0*/  BRA `(.L_x_3765) ;  /* 0x0000000400c47947 */ /* 0x000fec0003800000 */
.L_x_3777:
        /* <DEDUP_REMOVED lines=10> */
[----:B------:R-:W1:Y:S02]  /*5270*/  F2I.FTZ.U32.TRUNC.NTZ R3, R3 ;  /* 0x0000000300037305 */ /* 0x000e64000021f000 */
[----:B-1----:R1:W-:Y:S01]  /*5280*/  STG.E.U16 desc[UR36][R8.64], R3 ;  /* 0x0000000308007986 */ /* 0x0023e2000c101524 */
[----:B------:R-:W-:Y:S05]  /*5290*/  BRA `(.L_x_3765) ;  /* 0x0000000400907947 */ /* 0x000fea0003800000 */
.L_x_3789:
        /* <DEDUP_REMOVED lines=17> */
.L_x_3792:
[----:B------:R-:W-:-:S04]  /*53b0*/  LOP3.LUT R3, R5, 0x80000000, RZ, 0xc0, !PT ;  /* 0x8000000005037812 */ /* 0x000fc800078ec0ff */
[----:B------:R-:W-:-:S04]  /*53c0*/  SHF.R.U32.HI R3, RZ, 0x18, R3 ;  /* 0x00000018ff037819 */ /* 0x000fc80000011603 */
[----:B------:R-:W-:-:S04]  /*53d0*/  LOP3.LUT R0, R0, R3, RZ, 0xfc, !PT ;  /* 0x0000000300007212 */ /* 0x000fc800078efcff */
[----:B------:R-:W-:-:S07]  /*53e0*/  PRMT R4, R0, 0x7610, R4 ;  /* 0x0000761000047816 */ /* 0x000fce0000000004 */
.L_x_3791:
[----:B------:R-:W-:Y:S05]  /*53f0*/  BSYNC B0 ;  /* 0x0000000000007941 */ /* 0x000fea0003800000 */
.L_x_3790:
[----:B------:R1:W-:Y:S01]  /*5400*/  STG.E.U8 desc[UR36][R8.64], R4 ;  /* 0x0000000408007986 */ /* 0x0003e2000c101124 */
[----:B------:R-:W-:Y:S01]  /*5410*/  IMAD.MOV.U32 R25, RZ, RZ, R23 ;  /* 0x000000ffff197224 */ /* 0x000fe200078e0017 */
[----:B------:R-:W-:Y:S06]  /*5420*/  BRA `(.L_x_3765) ;  /* 0x00000004002c7947 */ /* 0x000fec0003800000 */
.L_x_3788:
        /* <DEDUP_REMOVED lines=17> */
.L_x_3795:
[----:B------:R-:W-:-:S04]  /*5540*/  LOP3.LUT R3, R5, 0x80000000, RZ, 0xc0, !PT ;  /* 0x8000000005037812 */ /* 0x000fc800078ec0ff */
[----:B------:R-:W-:-:S04]  /*5550*/  SHF.R.U32.HI R3, RZ, 0x18, R3 ;  /* 0x00000018ff037819 */ /* 0x000fc80000011603 */
[----:B------:R-:W-:-:S04]  /*5560*/  LOP3.LUT R0, R0, R3, RZ, 0xfc, !PT ;  /* 0x0000000300007212 */ /* 0x000fc800078efcff */
[----:B------:R-:W-:-:S07]  /*5570*/  PRMT R4, R0, 0x7610, R4 ;  /* 0x0000761000047816 */ /* 0x000fce0000000004 */
.L_x_3794:
[----:B------:R-:W-:Y:S05]  /*5580*/  BSYNC B0 ;  /* 0x0000000000007941 */ /* 0x000fea0003800000 */
.L_x_3793:
[----:B------:R1:W-:Y:S01]  /*5590*/  STG.E.U8 desc[UR36][R8.64], R4 ;  /* 0x0000000408007986 */ /* 0x0003e2000c101124 */
[----:B------:R-:W-:Y:S01]  /*55a0*/  IMAD.MOV.U32 R25, RZ, RZ, R23 ;  /* 0x000000ffff197224 */ /* 0x000fe200078e0017 */
[----:B------:R-:W-:Y:S06]  /*55b0*/  BRA `(.L_x_3765) ;  /* 0x0000000000c87947 */ /* 0x000fec0003800000 */
.L_x_3787:
        /* <DEDUP_REMOVED lines=23> */
.L_x_3770:
[----:B------:R-:W-:Y:S01]  /*5730*/  MOV R14, 0x0 ;  /* 0x00000000000e7802 */ /* 0x000fe20000000f00 */
[----:B------:R-:W-:Y:S01]  /*5740*/  ULDC.64 UR4, c[0x4][0x128] ;  /* 0x01004a0000047ab9 */ /* 0x000fe20000000a00 */
[----:B------:R-:W-:Y:S01]  /*5750*/  ULDC.64 UR6, c[0x4][0x130] ;  /* 0x01004c0000067ab9 */ /* 0x000fe20000000a00 */
[----:B------:R-:W-:Y:S02]  /*5760*/  IMAD.U32 R4, RZ, RZ, UR4 ;  /* 0x00000004ff047e24 */ /* 0x000fe4000f8e00ff */
[----:B------:R-:W-:Y:S01]  /*5770*/  IMAD.U32 R5, RZ, RZ, UR5 ;  /* 0x00000005ff057e24 */ /* 0x000fe2000f8e00ff */
[----:B------:R-:W1:Y:S01]  /*5780*/  LDC.64 R14, c[0x4][R14] ;  /* 0x010000000e0e7b82 */ /* 0x000e620000000a00 */
        /* <DEDUP_REMOVED lines=9> */
[----:B01----:R-:W-:Y:S05]  /*5820*/  CALL.ABS.NOINC R14 ;  /* 0x000000000e007343 */ /* 0x003fea0003c00000 */
.L_x_3798:
[----:B------:R-:W-:Y:S01]  /*5830*/  IMAD.MOV.U32 R25, RZ, RZ, R23 ;  /* 0x000000ffff197224 */ /* 0x000fe200078e0017 */
[----:B------:R-:W-:Y:S06]  /*5840*/  BRA `(.L_x_3765) ;  /* 0x0000000000247947 */ /* 0x000fec0003800000 */
.L_x_3797:
[----:B------:R-:W-:Y:S02]  /*5850*/  IMAD.U32 R4, R3, 0x10000, RZ ;  /* 0x0001000003047824 */ /* 0x000fe400078e00ff */
[----:B------:R-:W-:-:S04]  /*5860*/  IMAD.MOV.U32 R25, RZ, RZ, R23 ;  /* 0x000000ffff197224 */ /* 0x000fc800078e0017 */
[----:B------:R-:W1:Y:S02]  /*5870*/  F2I.U64.TRUNC R4, R4 ;  /* 0x0000000400047311 */ /* 0x000e64000020d800 */
[----:B-1----:R1:W-:Y:S01]  /*5880*/  STG.E.64 desc[UR36][R8.64], R4 ;  /* 0x0000000408007986 */ /* 0x0023e2000c101b24 */
[----:B------:R-:W-:Y:S05]  /*5890*/  BRA `(.L_x_3765) ;  /* 0x0000000000107947 */ /* 0x000fea0003800000 */
.L_x_3796:
[----:B------:R-:W-:Y:S02]  /*58a0*/  IMAD.U32 R3, R3, 0x10000, RZ ;  /* 0x0001000003037824 */ /* 0x000fe400078e00ff */
[----:B------:R-:W-:-:S04]  /*58b0*/  IMAD.MOV.U32 R25, RZ, RZ, R23 ;  /* 0x000000ffff197224 */ /* 0x000fc800078e0017 */
[----:B------:R-:W1:Y:S02]  /*58c0*/  F2I.FTZ.U32.TRUNC.NTZ R3, R3 ;  /* 0x0000000300037305 */ /* 0x000e64000021f000 */
[----:B-1----:R2:W-:Y:S02]  /*58d0*/  STG.E desc[UR36][R8.64], R3 ;  /* 0x0000000308007986 */ /* 0x0025e4000c101924 */
.L_x_3765:
[----:B------:R-:W-:Y:S05]  /*58e0*/  BSYNC B6 ;  /* 0x0000000000067941 */ /* 0x000fea0003800000 */
.L_x_3764:
[----:B------:R-:W-:Y:S01]  /*58f0*/  ISETP.GE.AND P0, PT, R25, R16, PT ;  /* 0x000000101900720c */ /* 0x000fe20003f06270 */
[----:B------:R-:W-:-:S12]  /*5900*/  BSSY B6, `(.L_x_3799) ;  /* 0x00001fc000067945 */ /* 0x000fd80003800000 */
[----:B------:R-:W-:Y:S05]  /*5910*/  @P0 BRA `(.L_x_3800) ;  /* 0x0000001c00e80947 */ /* 0x000fea0003800000 */
[----:B-12-4-:R-:W1:Y:S01]  /*5920*/  LDC.64 R8, c[0x0][0x228] ;  /* 0x00008a00ff087b82 */ /* 0x016e620000000a00 */
[----:B---3--:R-:W-:Y:S01]  /*5930*/  IMAD R0, R2, 0x200, R25 ;  /* 0x0000020002007824 */ /* 0x008fe200078e0219 */
[----:B------:R-:W-:Y:S01]  /*5940*/  PRMT R4, R18, 0x9910, RZ ;  /* 0x0000991012047816 */ /* 0x000fe200000000ff */
[----:B------:R-:W-:Y:S02]  /*5950*/  ULDC UR4, c[0x0][0x248] ;  /* 0x0000920000047ab9 */ /* 0x000fe40000000800 */
        /* <DEDUP_REMOVED lines=14> */
[----:B0-----:R-:W-:-:S04]  /*5a40*/  IMAD.U32 R22, R22, 0x10000, RZ ;  /* 0x0001000016167824 */ /* 0x001fc800078e00ff */
[----:B------:R-:W0:Y:S02]  /*5a50*/  F2I.FTZ.TRUNC.NTZ R3, R22 ;  /* 0x0000001600037305 */ /* 0x000e24000021f100 */
[----:B0-----:R0:W-:Y:S01]  /*5a60*/  STG.E.U8 desc[UR36][R8.64], R3 ;  /* 0x0000000308007986 */ /* 0x0011e2000c101124 */
[----:B------:R-:W-:Y:S05]  /*5a70*/  BRA `(.L_x_3806) ;  /* 0x0000000c00947947 */ /* 0x000fea0003800000 */
.L_x_3804:
[----:B0-----:R-:W-:-:S06]  /*5a80*/  IMAD.U32 R5, R22, 0x10000, RZ ;  /* 0x0001000016057824 */ /* 0x001fcc00078e00ff */
[----:B------:R-:W0:Y:S02]  /*5a90*/  F2I.S64.TRUNC R4, R5 ;  /* 0x0000000500047311 */ /* 0x000e24000020d900 */
[----:B0-----:R0:W-:Y:S01]  /*5aa0*/  STG.E.U8 desc[UR36][R8.64], R4 ;  /* 0x0000000408007986 */ /* 0x0011e2000c101124 */
[----:B------:R-:W-:Y:S05]  /*5ab0*/  BRA `(.L_x_3806) ;  /* 0x0000000c00847947 */ /* 0x000fea0003800000 */
.L_x_3803:
[----:B------:R-:W-:-:S13]  /*5ac0*/  ISETP.NE.AND P0, PT, R0, 0x2, PT ;  /* 0x000000020000780c */ /* 0x000fda0003f05270 */
[----:B------:R-:W-:Y:S05]  /*5ad0*/  @!P0 BRA `(.L_x_3807) ;  /* 0x0000000000308947 */ /* 0x000fea0003800000 */
[----:B------:R-:W-:-:S13]  /*5ae0*/  ISETP.NE.AND P0, PT, R0, 0x3, PT ;  /* 0x000000030000780c */ /* 0x000fda0003f05270 */
[----:B------:R-:W-:Y:S05]  /*5af0*/  @!P0 BRA `(.L_x_3808) ;  /* 0x0000000000188947 */ /* 0x000fea0003800000 */
[----:B------:R-:W-:-:S13]  /*5b00*/  ISETP.NE.AND P0, PT, R0, 0x4, PT ;  /* 0x000000040000780c */ /* 0x000fda0003f05270 */
[----:B------:R-:W-:Y:S05]  /*5b10*/  @P0 BRA `(.L_x_3805) ;  /* 0x0000000c000c0947 */ /* 0x000fea0003800000 */
[----:B0-----:R-:W-:-:S06]  /*5b20*/  IMAD.U32 R4, R22, 0x10000, RZ ;  /* 0x0001000016047824 */ /* 0x001fcc00078e00ff */
[----:B------:R-:W0:Y:S02]  /*5b30*/  F2I.S64.TRUNC R4, R4 ;  /* 0x0000000400047311 */ /* 0x000e24000020d900 */
[----:B0-----:R0:W-:Y:S01]  /*5b40*/  STG.E.64 desc[UR36][R8.64], R4 ;  /* 0x0000000408007986 */ /* 0x0011e2000c101b24 */
[----:B------:R-:W-:Y:S05]  /*5b50*/  BRA `(.L_x_3806) ;  /* 0x0000000c005c7947 */ /* 0x000fea0003800000 */
.L_x_3808:
[----:B0-----:R-:W-:-:S04]  /*5b60*/  IMAD.U32 R22, R22, 0x10000, RZ ;  /* 0x0001000016167824 */ /* 0x001fc800078e00ff */
[----:B------:R-:W0:Y:S02]  /*5b70*/  F2I.FTZ.TRUNC.NTZ R3, R22 ;  /* 0x0000001600037305 */ /* 0x000e24000021f100 */
[----:B0-----:R0:W-:Y:S01]  /*5b80*/  STG.E desc[UR36][R8.64], R3 ;  /* 0x0000000308007986 */ /* 0x0011e2000c101924 */
[----:B------:R-:W-:Y:S05]  /*5b90*/  BRA `(.L_x_3806) ;  /* 0x0000000c004c7947 */ /* 0x000fea0003800000 */
.L_x_3807:
[----:B0-----:R-:W-:-:S04]  /*5ba0*/  IMAD.U32 R22, R22, 0x10000, RZ ;  /* 0x0001000016167824 */ /* 0x001fc800078e00ff */
[----:B------:R-:W0:Y:S02]  /*5bb0*/  F2I.FTZ.TRUNC.NTZ R3, R22 ;  /* 0x0000001600037305 */ /* 0x000e24000021f100 */
[----:B0-----:R0:W-:Y:S01]  /*5bc0*/  STG.E.U16 desc[UR36][R8.64], R3 ;  /* 0x0000000308007986 */ /* 0x0011e2000c101524 */
[----:B------:R-:W-:Y:S05]  /*5bd0*/  BRA `(.L_x_3806) ;  /* 0x0000000c003c7947 */ /* 0x000fea0003800000 */
.L_x_3802:
[----:B------:R-:W-:-:S13]  /*5be0*/  ISETP.GT.AND P0, PT, R0, 0x6, PT ;  /* 0x000000060000780c */ /* 0x000fda0003f04270 */
[----:B------:R-:W-:Y:S05]  /*5bf0*/  @P0 BRA `(.L_x_3809) ;  /* 0x00000000002c0947 */ /* 0x000fea0003800000 */
[----:B------:R-:W-:-:S13]  /*5c00*/  ISETP.NE.AND P0, PT, R0, 0x5, PT ;  /* 0x000000050000780c */ /* 0x000fda0003f05270 */
[----:B------:R-:W-:Y:S05]  /*5c10*/  @!P0 BRA `(.L_x_3810) ;  /* 0x0000000000148947 */ /* 0x000fea0003800000 */
[----:B------:R-:W-:-:S13]  /*5c20*/  ISETP.NE.AND P0, PT, R0, 0x6, PT ;  /* 0x000000060000780c */ /* 0x000fda0003f05270 */
[----:B------:R-:W-:Y:S05]  /*5c30*/  @P0 BRA `(.L_x_3805) ;  /* 0x0000000800c40947 */ /* 0x000fea0003800000 */
[----:B0-----:R-:W-:-:S05]  /*5c40*/  IMAD.U32 R3, R22, 0x10000, RZ ;  /* 0x0001000016037824 */ /* 0x001fca00078e00ff */
[----:B------:R0:W-:Y:S01]  /*5c50*/  STG.E desc[UR36][R8.64], R3 ;  /* 0x0000000308007986 */ /* 0x0001e2000c101924 */
[----:B------:R-:W-:Y:S05]  /*5c60*/  BRA `(.L_x_3806) ;  /* 0x0000000c00187947 */ /* 0x000fea0003800000 */
.L_x_3810:
[----:B0-----:R-:W-:-:S05]  /*5c70*/  IMAD.U32 R0, R22, 0x10000, RZ ;  /* 0x0001000016007824 */ /* 0x001fca00078e00ff */
[----:B------:R-:W-:-:S05]  /*5c80*/  F2FP.F16.F32.PACK_AB R0, RZ, R0 ;  /* 0x00000000ff00723e */ /* 0x000fca00000000ff */
[----:B------:R0:W-:Y:S01]  /*5c90*/  STG.E.U16 desc[UR36][R8.64], R0 ;  /* 0x0000000008007986 */ /* 0x0001e2000c101524 */
[----:B------:R-:W-:Y:S05]  /*5ca0*/  BRA `(.L_x_3806) ;  /* 0x0000000c00087947 */ /* 0x000fea0003800000 */
.L_x_3809:
[----:B------:R-:W-:-:S13]  /*5cb0*/  ISETP.NE.AND P0, PT, R0, 0x7, PT ;  /* 0x000000070000780c */ /* 0x000fda0003f05270 */
[----:B------:R-:W-:Y:S05]  /*5cc0*/  @!P0 BRA `(.L_x_3811) ;  /* 0x0000000000348947 */ /* 0x000fea0003800000 */
[----:B------:R-:W-:-:S13]  /*5cd0*/  ISETP.NE.AND P0, PT, R0, 0x8, PT ;  /* 0x000000080000780c */ /* 0x000fda0003f05270 */
[----:B------:R-:W-:Y:S05]  /*5ce0*/  @!P0 BRA `(.L_x_3812) ;  /* 0x0000000000188947 */ /* 0x000fea0003800000 */
[----:B------:R-:W-:-:S13]  /*5cf0*/  ISETP.NE.AND P0, PT, R0, 0x9, PT ;  /* 0x000000090000780c */ /* 0x000fda0003f05270 */
[----:B------:R-:W-:Y:S05]  /*5d00*/  @P0 BRA `(.L_x_3805) ;  /* 0x0000000800900947 */ /* 0x000fea0003800000 */
[----:B0-----:R-:W-:Y:S02]  /*5d10*/  IMAD.U32 R22, R22, 0x10000, RZ ;  /* 0x0001000016167824 */ /* 0x001fe400078e00ff */
[----:B------:R-:W-:-:S05]  /*5d20*/  IMAD.MOV.U32 R23, RZ, RZ, RZ ;  /* 0x000000ffff177224 */ /* 0x000fca00078e00ff */
[----:B------:R0:W-:Y:S01]  /*5d30*/  STG.E.64 desc[UR36][R8.64], R22 ;  /* 0x0000001608007986 */ /* 0x0001e2000c101b24 */
[----:B------:R-:W-:Y:S05]  /*5d40*/  BRA `(.L_x_3806) ;  /* 0x0000000800e07947 */ /* 0x000fea0003800000 */
.L_x_3812:
[----:B0-----:R-:W-:-:S05]  /*5d50*/  IMAD.U32 R22, R22, 0x10000, RZ ;  /* 0x0001000016167824 */ /* 0x001fca00078e00ff */
[----:B------:R-:W-:-:S04]  /*5d60*/  F2FP.F16.F32.PACK_AB R3, RZ, R22 ;  /* 0x00000016ff03723e */ /* 0x000fc800000000ff */
[----:B------:R-:W-:-:S05]  /*5d70*/  PRMT R3, R3, 0x5410, RZ ;  /* 0x0000541003037816 */ /* 0x000fca00000000ff */
[----:B------:R0:W-:Y:S01]  /*5d80*/  STG.E desc[UR36][R8.64], R3 ;  /* 0x0000000308007986 */ /* 0x0001e2000c101924 */
[----:B------:R-:W-:Y:S05]  /*5d90*/  BRA `(.L_x_3806) ;  /* 0x0000000800cc7947 */ /* 0x000fea0003800000 */
.L_x_3811:
[----:B0-----:R-:W-:-:S04]  /*5da0*/  IMAD.U32 R4, R22, 0x10000, RZ ;  /* 0x0001000016047824 */ /* 0x001fc800078e00ff */
[----:B------:R-:W-:-:S06]  /*5db0*/  FMUL.FTZ R4, R4, 1 ;  /* 0x3f80000004047820 */ /* 0x000fcc0000410000 */
[----:B------:R-:W0:Y:S02]  /*5dc0*/  F2F.F64.F32 R4, R4 ;  /* 0x0000000400047310 */ /* 0x000e240000201800 */
[----:B0-----:R0:W-:Y:S01]  /*5dd0*/  STG.E.64 desc[UR36][R8.64], R4 ;  /* 0x0000000408007986 */ /* 0x0011e2000c101b24 */
[----:B------:R-:W-:Y:S05]  /*5de0*/  BRA `(.L_x_3806) ;  /* 0x0000000800b87947 */ /* 0x000fea0003800000 */
.L_x_3801:
        /* <DEDUP_REMOVED lines=8> */
[----:B0-----:R-:W-:-:S05]  /*5e70*/  IMAD.U32 R22, R22, 0x10000, RZ ;  /* 0x0001000016167824 */ /* 0x001fca00078e00ff */
[----:B------:R-:W-:-:S04]  /*5e80*/  FSETP.NEU.FTZ.AND P0, PT, R22, RZ, PT ;  /* 0x000000ff1600720b */ /* 0x000fc80003f1d000 */
[----:B------:R-:W-:-:S05]  /*5e90*/  SEL R3, RZ, 0x1, !P0 ;  /* 0x00000001ff037807 */ /* 0x000fca0004000000 */
[----:B------:R0:W-:Y:S01]  /*5ea0*/  STG.E.U8 desc[UR36][R8.64], R3 ;  /* 0x0000000308007986 */ /* 0x0001e2000c101124 */
[----:B------:R-:W-:Y:S05]  /*5eb0*/  BRA `(.L_x_3806) ;  /* 0x0000000800847947 */ /* 0x000fea0003800000 */
.L_x_3815:
[----:B0-----:R-:W-:Y:S01]  /*5ec0*/  IMAD.U32 R22, R22, 0x10000, RZ ;  /* 0x0001000016167824 */ /* 0x001fe200078e00ff */
[----:B------:R-:W-:-:S03]  /*5ed0*/  CS2R R6, SRZ ;  /* 0x0000000000067805 */ /* 0x000fc6000001ff00 */
[----:B------:R-:W-:-:S06]  /*5ee0*/  FMUL.FTZ R4, R22, 1 ;  /* 0x3f80000016047820 */ /* 0x000fcc0000410000 */
[----:B------:R-:W0:Y:S02]  /*5ef0*/  F2F.F64.F32 R4, R4 ;  /* 0x0000000400047310 */ /* 0x000e240000201800 */
[----:B0-----:R0:W-:Y:S01]  /*5f00*/  STG.E.128 desc[UR36][R8.64], R4 ;  /* 0x0000000408007986 */ /* 0x0011e2000c101d24 */
[----:B------:R-:W-:Y:S05]  /*5f10*/  BRA `(.L_x_3806) ;  /* 0x00000008006c7947 */ /* 0x000fea0003800000 */
.L_x_3814:
[----:B------:R-:W-:-:S13]  /*5f20*/  ISETP.NE.AND P0, PT, R0, 0xf, PT ;  /* 0x0000000f0000780c */ /* 0x000fda0003f05270 */
[----:B------:R-:W-:Y:S05]  /*5f30*/  @!P0 BRA `(.L_x_3816) ;  /* 0x0000000000b48947 */ /* 0x000fea0003800000 */
[----:B------:R-:W-:-:S13]  /*5f40*/  ISETP.NE.AND P0, PT, R0, 0x17, PT ;  /* 0x000000170000780c */ /* 0x000fda0003f05270 */
[----:B------:R-:W-:Y:S05]  /*5f50*/  @!P0 BRA `(.L_x_3817) ;  /* 0x0000000000548947 */ /* 0x000fea0003800000 */
[----:B------:R-:W-:-:S13]  /*5f60*/  ISETP.NE.AND P0, PT, R0, 0x18, PT ;  /* 0x000000180000780c */ /* 0x000fda0003f05270 */
[----:B------:R-:W-:Y:S05]  /*5f70*/  @P0 BRA `(.L_x_3805) ;  /* 0x0000000400f40947 */ /* 0x000fea0003800000 */
[----:B0-----:R-:W-:Y:S01]  /*5f80*/  IMAD.U32 R7, R22, 0x10000, RZ ;  /* 0x0001000016077824 */ /* 0x001fe200078e00ff */
        /* <DEDUP_REMOVED lines=14> */
.L_x_3819:
[----:B------:R-:W-:Y:S05]  /*6070*/  BSYNC B0 ;  /* 0x0000000000007941 */ /* 0x000fea0003800000 */
.L_x_3818:
[----:B------:R-:W-:-:S05]  /*6080*/  LOP3.LUT R5, R0, R5, RZ, 0xfc, !PT ;  /* 0x0000000500057212 */ /* 0x000fca00078efcff */
[----:B------:R0:W-:Y:S01]  /*6090*/  STG.E.U8 desc[UR36][R8.64], R5 ;  /* 0x0000000508007986 */ /* 0x0001e2000c101124 */
[----:B------:R-:W-:Y:S05]  /*60a0*/  BRA `(.L_x_3806) ;  /* 0x0000000800087947 */ /* 0x000fea0003800000 */
.L_x_3817:
[----:B0-----:R-:W-:Y:S01]  /*60b0*/  IMAD.U32 R5, R22, 0x10000, RZ ;  /* 0x0001000016057824 */ /* 0x001fe200078e00ff */
        /* <DEDUP_REMOVED lines=12> */
.L_x_3821:
[----:B------:R-:W-:Y:S01]  /*6180*/  IMAD.MOV.U32 R0, RZ, RZ, 0x7f ;  /* 0x0000007fff007424 */ /* 0x000fe200078e00ff */
[----:B------:R-:W-:-:S04]  /*6190*/  ISETP.GT.U32.AND P0, PT, R3, 0x7f800000, PT ;  /* 0x7f8000000300780c */ /* 0x000fc80003f04070 */
[----:B------:R-:W-:-:S09]  /*61a0*/  SEL R0, R0, 0x7c, P0 ;  /* 0x0000007c00007807 */ /* 0x000fd20000000000 */
.L_x_3822:
[----:B------:R-:W-:Y:S05]  /*61b0*/  BSYNC B0 ;  /* 0x0000000000007941 */ /* 0x000fea0003800000 */
.L_x_3820:
[----:B------:R-:W-:-:S04]  /*61c0*/  LOP3.LUT R3, R5, 0x80000000, RZ, 0xc0, !PT ;  /* 0x8000000005037812 */ /* 0x000fc800078ec0ff */
[----:B------:R-:W-:-:S04]  /*61d0*/  SHF.R.U32.HI R3, RZ, 0x18, R3 ;  /* 0x00000018ff037819 */ /* 0x000fc80000011603 */
[----:B------:R-:W-:-:S05]  /*61e0*/  LOP3.LUT R3, R0, R3, RZ, 0xfc, !PT ;  /* 0x0000000300037212 */ /* 0x000fca00078efcff */
[----:B------:R0:W-:Y:S01]  /*61f0*/  STG.E.U8 desc[UR36][R8.64], R3 ;  /* 0x0000000308007986 */ /* 0x0001e2000c101124 */
[----:B------:R-:W-:Y:S05]  /*6200*/  BRA `(.L_x_3806) ;  /* 0x0000000400b07947 */ /* 0x000fea0003800000 */
.L_x_3816:
[----:B0-----:R0:W-:Y:S01]  /*6210*/  STG.E.U16 desc[UR36][R8.64], R22 ;  /* 0x0000001608007986 */ /* 0x0011e2000c101524 */
[----:B------:R-:W-:Y:S05]  /*6220*/  BRA `(.L_x_3806) ;  /* 0x0000000400a87947 */ /* 0x000fea0003800000 */
.L_x_3813:
        /* <DEDUP_REMOVED lines=8> */
[----:B0-----:R-:W-:-:S06]  /*62b0*/  IMAD.U32 R3, R22, 0x10000, RZ ;  /* 0x0001000016037824 */ /* 0x001fcc00078e00ff */
[----:B------:R-:W0:Y:S02]  /*62c0*/  F2I.FTZ.U32.TRUNC.NTZ R3, R3 ;  /* 0x0000000300037305 */ /* 0x000e24000021f000 */
[----:B0-----:R4:W-:Y:S01]  /*62d0*/  STG.E.U16 desc[UR36][R8.64], R3 ;  /* 0x0000000308007986 */ /* 0x0019e2000c101524 */
[----:B------:R-:W-:Y:S05]  /*62e0*/  BRA `(.L_x_3806) ;  /* 0x0000000400787947 */ /* 0x000fea0003800000 */
.L_x_3825:
[----:B0-----:R-:W-:Y:S01]  /*62f0*/  IMAD.U32 R5, R22, 0x10000, RZ ;  /* 0x0001000016057824 */ /* 0x001fe200078e00ff */
        /* <DEDUP_REMOVED lines=16> */
.L_x_3828:
[----:B------:R-:W-:-:S04]  /*6400*/  LOP3.LUT R3, R5, 0x80000000, RZ, 0xc0, !PT ;  /* 0x8000000005037812 */ /* 0x000fc800078ec0ff */
[----:B------:R-:W-:-:S04]  /*6410*/  SHF.R.U32.HI R3, RZ, 0x18, R3 ;  /* 0x00000018ff037819 */ /* 0x000fc80000011603 */
[----:B------:R-:W-:-:S04]  /*6420*/  LOP3.LUT R0, R0, R3, RZ, 0xfc, !PT ;  /* 0x0000000300007212 */ /* 0x000fc800078efcff */
[----:B------:R-:W-:-:S07]  /*6430*/  PRMT R4, R0, 0x7610, R4 ;  /* 0x0000761000047816 */ /* 0x000fce0000000004 */
.L_x_3827:
[----:B------:R-:W-:Y:S05]  /*6440*/  BSYNC B0 ;  /* 0x0000000000007941 */ /* 0x000fea0003800000 */
.L_x_3826:
[----:B------:R3:W-:Y:S01]  /*6450*/  STG.E.U8 desc[UR36][R8.64], R4 ;  /* 0x0000000408007986 */ /* 0x0007e2000c101124 */
[----:B------:R-:W-:Y:S05]  /*6460*/  BRA `(.L_x_3806) ;  /* 0x0000000400187947 */ /* 0x000fea0003800000 */
.L_x_3824:
        /* <DEDUP_REMOVED lines=17> */
.L_x_3831:
[----:B------:R-:W-:-:S04]  /*6580*/  LOP3.LUT R3, R5, 0x80000000, RZ, 0xc0, !PT ;  /* 0x8000000005037812 */ /* 0x000fc800078ec0ff */
[----:B------:R-:W-:-:S04]  /*6590*/  SHF.R.U32.HI R3, RZ, 0x18, R3 ;  /* 0x00000018ff037819 */ /* 0x000fc80000011603 */
[----:B------:R-:W-:-:S04]  /*65a0*/  LOP3.LUT R0, R0, R3, RZ, 0xfc, !PT ;  /* 0x0000000300007212 */ /* 0x000fc800078efcff */
[----:B------:R-:W-:-:S07]  /*65b0*/  PRMT R4, R0, 0x7610, R4 ;  /* 0x0000761000047816 */ /* 0x000fce0000000004 */
.L_x_3830:
[----:B------:R-:W-:Y:S05]  /*65c0*/  BSYNC B0 ;  /* 0x0000000000007941 */ /* 0x000fea0003800000 */
.L_x_3829:
[----:B------:R0:W-:Y:S01]  /*65d0*/  STG.E.U8 desc[UR36][R8.64], R4 ;  /* 0x0000000408007986 */ /* 0x0001e2000c101124 */
[----:B------:R-:W-:Y:S05]  /*65e0*/  BRA `(.L_x_3806) ;  /* 0x0000000000b87947 */ /* 0x000fea0003800000 */
.L_x_3823:
[----:B------:R-:W-:-:S13]  /*65f0*/  ISETP.NE.AND P0, PT, R0, 0x1c, PT ;  /* 0x0000001c0000780c */ /* 0x000fda0003f05270 */
[----:B------:R-:W-:Y:S05]  /*6600*/  @!P0 BRA `(.L_x_3832) ;  /* 0x0000000000a48947 */ /* 0x000fea0003800000 */
[----:B------:R-:W-:-:S13]  /*6610*/  ISETP.NE.AND P0, PT, R0, 0x1d, PT ;  /* 0x0000001d0000780c */ /* 0x000fda0003f05270 */
[----:B------:R-:W-:Y:S05]  /*6620*/  @!P0 BRA `(.L_x_3833) ;  /* 0x00000000008c8947 */ /* 0x000fea0003800000 */
[----:B------:R-:W-:-:S13]  /*6630*/  ISETP.NE.AND P0, PT, R0, 0x2c, PT ;  /* 0x0000002c0000780c */ /* 0x000fda0003f05270 */
[----:B------:R-:W-:Y:S05]  /*6640*/  @P0 BRA `(.L_x_3805) ;  /* 0x0000000000400947 */ /* 0x000fea0003800000 */
[----:B0-----:R-:W-:-:S05]  /*6650*/  IMAD.U32 R22, R22, 0x10000, RZ ;  /* 0x0001000016167824 */ /* 0x001fca00078e00ff */
        /* <DEDUP_REMOVED lines=15> */
.L_x_3805:
        /* <DEDUP_REMOVED lines=16> */
.L_x_3834:
[----:B------:R-:W-:Y:S05]  /*6850*/  BRA `(.L_x_3806) ;  /* 0x00000000001c7947 */ /* 0x000fea0003800000 */
.L_x_3833:
[----:B0-----:R-:W-:-:S06]  /*6860*/  IMAD.U32 R4, R22, 0x10000, RZ ;  /* 0x0001000016047824 */ /* 0x001fcc00078e00ff */
[----:B------:R-:W0:Y:S02]  /*6870*/  F2I.U64.TRUNC R4, R4 ;  /* 0x0000000400047311 */ /* 0x000e24000020d800 */
[----:B0-----:R2:W-:Y:S01]  /*6880*/  STG.E.64 desc[UR36][R8.64], R4 ;  /* 0x0000000408007986 */ /* 0x0015e2000c101b24 */
[----:B------:R-:W-:Y:S05]  /*6890*/  BRA `(.L_x_3806) ;  /* 0x00000000000c7947 */ /* 0x000fea0003800000 */
.L_x_3832:
[----:B0-----:R-:W-:-:S04]  /*68a0*/  IMAD.U32 R22, R22, 0x10000, RZ ;  /* 0x0001000016167824 */ /* 0x001fc800078e00ff */
[----:B------:R-:W0:Y:S02]  /*68b0*/  F2I.FTZ.U32.TRUNC.NTZ R3, R22 ;  /* 0x0000001600037305 */ /* 0x000e24000021f000 */
[----:B0-----:R0:W-:Y:S02]  /*68c0*/  STG.E desc[UR36][R8.64], R3 ;  /* 0x0000000308007986 */ /* 0x0011e4000c101924 */
.L_x_3806:
        /* <DEDUP_REMOVED lines=25> */
.L_x_3838:
[----:B------:R-:W-:-:S06]  /*6a60*/  IMAD.U32 R5, R17, 0x10000, RZ ;  /* 0x0001000011057824 */ /* 0x000fcc00078e00ff */
[----:B------:R-:W0:Y:S02]  /*6a70*/  F2I.S64.TRUNC R4, R5 ;  /* 0x0000000500047311 */ /* 0x000e24000020d900 */
[----:B0-----:R3:W-:Y:S01]  /*6a80*/  STG.E.U8 desc[UR36][R8.64], R4 ;  /* 0x0000000408007986 */ /* 0x0017e2000c101124 */
[----:B------:R-:W-:Y:S05]  /*6a90*/  BRA `(.L_x_3840) ;  /* 0x0000000c00847947 */ /* 0x000fea0003800000 */
.L_x_3837:
        /* <DEDUP_REMOVED lines=10> */
.L_x_3842:
[----:B------:R-:W-:-:S06]  /*6b40*/  IMAD.U32 R17, R17, 0x10000, RZ ;  /* 0x0001000011117824 */ /* 0x000fcc00078e00ff */
[----:B------:R-:W0:Y:S02]  /*6b50*/  F2I.FTZ.TRUNC.NTZ R17, R17 ;  /* 0x0000001100117305 */ /* 0x000e24000021f100 */
[----:B0-----:R2:W-:Y:S01]  /*6b60*/  STG.E desc[UR36][R8.64], R17 ;  /* 0x0000001108007986 */ /* 0x0015e2000c101924 */
[----:B------:R-:W-:Y:S05]  /*6b70*/  BRA `(.L_x_3840) ;  /* 0x0000000c004c7947 */ /* 0x000fea0003800000 */
.L_x_3841:
[----:B------:R-:W-:-:S06]  /*6b80*/  IMAD.U32 R17, R17, 0x10000, RZ ;  /* 0x0001000011117824 */ /* 0x000fcc00078e00ff */
[----:B------:R-:W0:Y:S02]  /*6b90*/  F2I.FTZ.TRUNC.NTZ R17, R17 ;  /* 0x0000001100117305 */ /* 0x000e24000021f100 */
[----:B0-----:R0:W-:Y:S01]  /*6ba0*/  STG.E.U16 desc[UR36][R8.64], R17 ;  /* 0x0000001108007986 */ /* 0x0011e2000c101524 */
[----:B------:R-:W-:Y:S05]  /*6bb0*/  BRA `(.L_x_3840) ;  /* 0x0000000c003c7947 */ /* 0x000fea0003800000 */
.L_x_3836:
        /* <DEDUP_REMOVED lines=9> */
.L_x_3844:
[----:B------:R-:W-:-:S05]  /*6c50*/  IMAD.U32 R0, R17, 0x10000, RZ ;  /* 0x0001000011007824 */ /* 0x000fca00078e00ff */
[----:B------:R-:W-:-:S05]  /*6c60*/  F2FP.F16.F32.PACK_AB R0, RZ, R0 ;  /* 0x00000000ff00723e */ /* 0x000fca00000000ff */
[----:B------:R0:W-:Y:S01]  /*6c70*/  STG.E.U16 desc[UR36][R8.64], R0 ;  /* 0x0000000008007986 */ /* 0x0001e2000c101524 */
[----:B------:R-:W-:Y:S05]  /*6c80*/  BRA `(.L_x_3840) ;  /* 0x0000000c00087947 */ /* 0x000fea0003800000 */
.L_x_3843:
        /* <DEDUP_REMOVED lines=10> */
.L_x_3846:
[----:B------:R-:W-:-:S05]  /*6d30*/  IMAD.U32 R17, R17, 0x10000, RZ ;  /* 0x0001000011117824 */ /* 0x000fca00078e00ff */
[----:B------:R-:W-:-:S04]  /*6d40*/  F2FP.F16.F32.PACK_AB R3, RZ, R17 ;  /* 0x00000011ff03723e */ /* 0x000fc800000000ff */
[----:B------:R-:W-:-:S05]  /*6d50*/  PRMT R3, R3, 0x5410, RZ ;  /* 0x0000541003037816 */ /* 0x000fca00000000ff */
[----:B------:R0:W-:Y:S01]  /*6d60*/  STG.E desc[UR36][R8.64], R3 ;  /* 0x0000000308007986 */ /* 0x0001e2000c101924 */
[----:B------:R-:W-:Y:S05]  /*6d70*/  BRA `(.L_x_3840) ;  /* 0x0000000800cc7947 */ /* 0x000fea0003800000 */
.L_x_3845:
[----:B------:R-:W-:-:S04]  /*6d80*/  IMAD.U32 R4, R17, 0x10000, RZ ;  /* 0x0001000011047824 */ /* 0x000fc800078e00ff */
[----:B------:R-:W-:-:S06]  /*6d90*/  FMUL.FTZ R4, R4, 1 ;  /* 0x3f80000004047820 */ /* 0x000fcc0000410000 */
[----:B------:R-:W0:Y:S02]  /*6da0*/  F2F.F64.F32 R4, R4 ;  /* 0x0000000400047310 */ /* 0x000e240000201800 */
[----:B0-----:R0:W-:Y:S01]  /*6db0*/  STG.E.64 desc[UR36][R8.64], R4 ;  /* 0x0000000408007986 */ /* 0x0011e2000c101b24 */
[----:B------:R-:W-:Y:S05]  /*6dc0*/  BRA `(.L_x_3840) ;  /* 0x0000000800b87947 */ /* 0x000fea0003800000 */
.L_x_3835:
        /* <DEDUP_REMOVED lines=13> */
.L_x_3849:
[----:B------:R-:W-:Y:S01]  /*6ea0*/  IMAD.U32 R17, R17, 0x10000, RZ ;  /* 0x0001000011117824 */ /* 0x000fe200078e00ff */
[----:B------:R-:W-:-:S03]  /*6eb0*/  CS2R R6, SRZ ;  /* 0x0000000000067805 */ /* 0x000fc6000001ff00 */
[----:B------:R-:W-:-:S06]  /*6ec0*/  FMUL.FTZ R4, R17, 1 ;  /* 0x3f80000011047820 */ /* 0x000fcc0000410000 */
[----:B------:R-:W0:Y:S02]  /*6ed0*/  F2F.F64.F32 R4, R4 ;  /* 0x0000000400047310 */ /* 0x000e240000201800 */
[----:B0-----:R0:W-:Y:S01]  /*6ee0*/  STG.E.128 desc[UR36][R8.64], R4 ;  /* 0x0000000408007986 */ /* 0x0011e2000c101d24 */
[----:B------:R-:W-:Y:S05]  /*6ef0*/  BRA `(.L_x_3840) ;  /* 0x00000008006c7947 */ /* 0x000fea0003800000 */
.L_x_3848:
        /* <DEDUP_REMOVED lines=21> */
.L_x_3853:
[----:B------:R-:W-:Y:S05]  /*7050*/  BSYNC B0 ;  /* 0x0000000000007941 */ /* 0x000fea0003800000 */
.L_x_3852:
[----:B------:R-:W-:-:S05]  /*7060*/  LOP3.LUT R5, R0, R5, RZ, 0xfc, !PT ;  /* 0x0000000500057212 */ /* 0x000fca00078efcff */
[----:B------:R0:W-:Y:S01]  /*7070*/  STG.E.U8 desc[UR36][R8.64], R5 ;  /* 0x0000000508007986 */ /* 0x0001e2000c101124 */
[----:B------:R-:W-:Y:S05]  /*7080*/  BRA `(.L_x_3840) ;  /* 0x0000000800087947 */ /* 0x000fea0003800000 */
.L_x_3851:
        /* <DEDUP_REMOVED lines=13> */
.L_x_3855:
[----:B------:R-:W-:Y:S01]  /*7160*/  IMAD.MOV.U32 R0, RZ, RZ, 0x7f ;  /* 0x0000007fff007424 */ /* 0x000fe200078e00ff */
[----:B------:R-:W-:-:S04]  /*7170*/  ISETP.GT.U32.AND P0, PT, R3, 0x7f800000, PT ;  /* 0x7f8000000300780c */ /* 0x000fc80003f04070 */
[----:B------:R-:W-:-:S09]  /*7180*/  SEL R0, R0, 0x7c, P0 ;  /* 0x0000007c00007807 */ /* 0x000fd20000000000 */
.L_x_3856:
[----:B------:R-:W-:Y:S05]  /*7190*/  BSYNC B0 ;  /* 0x0000000000007941 */ /* 0x000fea0003800000 */
.L_x_3854:
[----:B------:R-:W-:-:S04]  /*71a0*/  LOP3.LUT R3, R17, 0x80000000, RZ, 0xc0, !PT ;  /* 0x8000000011037812 */ /* 0x000fc800078ec0ff */
[----:B------:R-:W-:-:S04]  /*71b0*/  SHF.R.U32.HI R3, RZ, 0x18, R3 ;  /* 0x00000018ff037819 */ /* 0x000fc80000011603 */
[----:B------:R-:W-:-:S05]  /*71c0*/  LOP3.LUT R3, R0, R3, RZ, 0xfc, !PT ;  /* 0x0000000300037212 */ /* 0x000fca00078efcff */
[----:B------:R0:W-:Y:S01]  /*71d0*/  STG.E.U8 desc[UR36][R8.64], R3 ;  /* 0x0000000308007986 */ /* 0x0001e2000c101124 */
[----:B------:R-:W-:Y:S05]  /*71e0*/  BRA `(.L_x_3840) ;  /* 0x0000000400b07947 */ /* 0x000fea0003800000 */
.L_x_3850:
[----:B------:R0:W-:Y:S01]  /*71f0*/  STG.E.U16 desc[UR36][R8.64], R17 ;  /* 0x0000001108007986 */ /* 0x0001e2000c101524 */
[----:B------:R-:W-:Y:S05]  /*7200*/  BRA `(.L_x_3840) ;  /* 0x0000000400a87947 */ /* 0x000fea0003800000 */
.L_x_3847:
        /* <DEDUP_REMOVED lines=12> */
.L_x_3859:
        /* <DEDUP_REMOVED lines=17> */
.L_x_3862:
[----:B------:R-:W-:-:S04]  /*73e0*/  LOP3.LUT R3, R17, 0x80000000, RZ, 0xc0, !PT ;  /* 0x8000000011037812 */ /* 0x000fc800078ec0ff */
[----:B------:R-:W-:-:S04]  /*73f0*/  SHF.R.U32.HI R3, RZ, 0x18, R3 ;  /* 0x00000018ff037819 */ /* 0x000fc80000011603 */
[----:B------:R-:W-:-:S04]  /*7400*/  LOP3.LUT R0, R0, R3, RZ, 0xfc, !PT ;  /* 0x0000000300007212 */ /* 0x000fc800078efcff */
[----:B------:R-:W-:-:S07]  /*7410*/  PRMT R4, R0, 0x7610, R4 ;  /* 0x0000761000047816 */ /* 0x000fce0000000004 */
.L_x_3861:
[----:B------:R-:W-:Y:S05]  /*7420*/  BSYNC B0 ;  /* 0x0000000000007941 */ /* 0x000fea0003800000 */
.L_x_3860:
[----:B------:R0:W-:Y:S01]  /*7430*/  STG.E.U8 desc[UR36][R8.64], R4 ;  /* 0x0000000408007986 */ /* 0x0001e2000c101124 */
[----:B------:R-:W-:Y:S05]  /*7440*/  BRA `(.L_x_3840) ;  /* 0x0000000400187947 */ /* 0x000fea0003800000 */
.L_x_3858:
        /* <DEDUP_REMOVED lines=17> */
.L_x_3865:
[----:B------:R-:W-:-:S04]  /*7560*/  LOP3.LUT R3, R17, 0x80000000, RZ, 0xc0, !PT ;  /* 0x8000000011037812 */ /* 0x000fc800078ec0ff */
[----:B------:R-:W-:-:S04]  /*7570*/  SHF.R.U32.HI R3, RZ, 0x18, R3 ;  /* 0x00000018ff037819 */ /* 0x000fc80000011603 */
[----:B------:R-:W-:-:S04]  /*7580*/  LOP3.LUT R0, R0, R3, RZ, 0xfc, !PT ;  /* 0x0000000300007212 */ /* 0x000fc800078efcff */
[----:B------:R-:W-:-:S07]  /*7590*/  PRMT R4, R0, 0x7610, R4 ;  /* 0x0000761000047816 */ /* 0x000fce0000000004 */
.L_x_3864:
[----:B------:R-:W-:Y:S05]  /*75a0*/  BSYNC B0 ;  /* 0x0000000000007941 */ /* 0x000fea0003800000 */
.L_x_3863:
[----:B------:R0:W-:Y:S01]  /*75b0*/  STG.E.U8 desc[UR36][R8.64], R4 ;  /* 0x0000000408007986 */ /* 0x0001e2000c101124 */
[----:B------:R-:W-:Y:S05]  /*75c0*/  BRA `(.L_x_3840) ;  /* 0x0000000000b87947 */ /* 0x000fea0003800000 */
.L_x_3857:
        /* <DEDUP_REMOVED lines=22> */
.L_x_3839:
        /* <DEDUP_REMOVED lines=16> */
.L_x_3868:
[----:B------:R-:W-:Y:S05]  /*7830*/  BRA `(.L_x_3840) ;  /* 0x00000000001c7947 */ /* 0x000fea0003800000 */
.L_x_3867:
[----:B------:R-:W-:-:S06]  /*7840*/  IMAD.U32 R4, R17, 0x10000, RZ ;  /* 0x0001000011047824 */ /* 0x000fcc00078e00ff */
[----:B------:R-:W0:Y:S02]  /*7850*/  F2I.U64.TRUNC R4, R4 ;  /* 0x0000000400047311 */ /* 0x000e24000020d800 */
[----:B0-----:R0:W-:Y:S01]  /*7860*/  STG.E.64 desc[UR36][R8.64], R4 ;  /* 0x0000000408007986 */ /* 0x0011e2000c101b24 */
[----:B------:R-:W-:Y:S05]  /*7870*/  BRA `(.L_x_3840) ;  /* 0x00000000000c7947 */ /* 0x000fea0003800000 */
.L_x_3866:
[----:B------:R-:W-:-:S06]  /*7880*/  IMAD.U32 R17, R17, 0x10000, RZ ;  /* 0x0001000011117824 */ /* 0x000fcc00078e00ff */
[----:B------:R-:W0:Y:S02]  /*7890*/  F2I.FTZ.U32.TRUNC.NTZ R17, R17 ;  /* 0x0000001100117305 */ /* 0x000e24000021f000 */
[----:B0-----:R0:W-:Y:S02]  /*78a0*/  STG.E desc[UR36][R8.64], R17 ;  /* 0x0000001108007986 */ /* 0x0011e4000c101924 */
.L_x_3840:
[----:B------:R-:W-:-:S07]  /*78b0*/  VIADD R25, R25, 0x80 ;  /* 0x0000008019197836 */ /* 0x000fce0000000000 */
.L_x_3800:
[----:B------:R-:W-:Y:S05]  /*78c0*/  BSYNC B6 ;  /* 0x0000000000067941 */ /* 0x000fea0003800000 */
.L_x_3799:
[----:B------:R-:W-:-:S13]  /*78d0*/  ISETP.GE.AND P0, PT, R25, R16, PT ;  /* 0x000000101900720c */ /* 0x000fda0003f06270 */
[----:B------:R-:W-:Y:S05]  /*78e0*/  @P0 EXIT ;  /* 0x000000000000094d */ /* 0x000fea0003800000 */
[----:B0123--:R-:W0:Y:S01]  /*78f0*/  LDC.64 R4, c[0x0][0x228] ;  /* 0x00008a00ff047b82 */ /* 0x00fe220000000a00 */
[----:B------:R-:W-:Y:S01]  /*7900*/  PRMT R0, R18, 0x9910, RZ ;  /* 0x0000991012007816 */ /* 0x000fe200000000ff */
[----:B------:R-:W-:Y:S01]  /*7910*/  IMAD R2, R2, 0x200, R25 ;  /* 0x0000020002027824 */ /* 0x000fe200078e0219 */
[----:B------:R-:W-:Y:S02]  /*7920*/  ULDC UR4, c[0x0][0x248] ;  /* 0x0000920000047ab9 */ /* 0x000fe40000000800 */
[----:B------:R-:W-:Y:S01]  /*7930*/  ISETP.GT.AND P1, PT, R0, 0x9, PT ;  /* 0x000000090000780c */ /* 0x000fe20003f24270 */
[----:B----4-:R-:W-:-:S05]  /*7940*/  IMAD R3, R2, UR4, RZ ;  /* 0x0000000402037c24 */ /* 0x010fca000f8e02ff */
        /* <DEDUP_REMOVED lines=13> */
[----:B0-----:R-:W-:Y:S01]  /*7a20*/  STG.E.U8 desc[UR36][R2.64], R19 ;  /* 0x0000001302007986 */ /* 0x001fe2000c101124 */
[----:B------:R-:W-:Y:S05]  /*7a30*/  EXIT ;  /* 0x000000000000794d */ /* 0x000fea0003800000 */
.L_x_3872:
[----:B------:R-:W-:-:S06]  /*7a40*/  IMAD.U32 R5, R19, 0x10000, RZ ;  /* 0x0001000013057824 */ /* 0x000fcc00078e00ff */
[----:B------:R-:W0:Y:S02]  /*7a50*/  F2I.S64.TRUNC R4, R5 ;  /* 0x0000000500047311 */ /* 0x000e24000020d900 */
[----:B0-----:R-:W-:Y:S01]  /*7a60*/  STG.E.U8 desc[UR36][R2.64], R4 ;  /* 0x0000000402007986 */ /* 0x001fe2000c101124 */
[----:B------:R-:W-:Y:S05]  /*7a70*/  EXIT ;  /* 0x000000000000794d */ /* 0x000fea0003800000 */
.L_x_3871:
        /* <DEDUP_REMOVED lines=10> */
.L_x_3875:
[----:B------:R-:W-:-:S06]  /*7b20*/  IMAD.U32 R19, R19, 0x10000, RZ ;  /* 0x0001000013137824 */ /* 0x000fcc00078e00ff */
[----:B------:R-:W0:Y:S02]  /*7b30*/  F2I.FTZ.TRUNC.NTZ R19, R19 ;  /* 0x0000001300137305 */ /* 0x000e24000021f100 */
[----:B0-----:R-:W-:Y:S01]  /*7b40*/  STG.E desc[UR36][R2.64], R19 ;  /* 0x0000001302007986 */ /* 0x001fe2000c101924 */
[----:B------:R-:W-:Y:S05]  /*7b50*/  EXIT ;  /* 0x000000000000794d */ /* 0x000fea0003800000 */
.L_x_3874:
[----:B------:R-:W-:-:S06]  /*7b60*/  IMAD.U32 R19, R19, 0x10000, RZ ;  /* 0x0001000013137824 */ /* 0x000fcc00078e00ff */
[----:B------:R-:W0:Y:S02]  /*7b70*/  F2I.FTZ.TRUNC.NTZ R19, R19 ;  /* 0x0000001300137305 */ /* 0x000e24000021f100 */
[----:B0-----:R-:W-:Y:S01]  /*7b80*/  STG.E.U16 desc[UR36][R2.64], R19 ;  /* 0x0000001302007986 */ /* 0x001fe2000c101524 */
[----:B------:R-:W-:Y:S05]  /*7b90*/  EXIT ;  /* 0x000000000000794d */ /* 0x000fea0003800000 */
.L_x_3870:
        /* <DEDUP_REMOVED lines=9> */
.L_x_3877:
[----:B------:R-:W-:-:S05]  /*7c30*/  IMAD.U32 R0, R19, 0x10000, RZ ;  /* 0x0001000013007824 */ /* 0x000fca00078e00ff */
[----:B------:R-:W-:-:S05]  /*7c40*/  F2FP.F16.F32.PACK_AB R0, RZ, R0 ;  /* 0x00000000ff00723e */ /* 0x000fca00000000ff */
[----:B------:R-:W-:Y:S01]  /*7c50*/  STG.E.U16 desc[UR36][R2.64], R0 ;  /* 0x0000000002007986 */ /* 0x000fe2000c101524 */
[----:B------:R-:W-:Y:S05]  /*7c60*/  EXIT ;  /* 0x000000000000794d */ /* 0x000fea0003800000 */
.L_x_3876:
        /* <DEDUP_REMOVED lines=10> */
.L_x_3879:
[----:B------:R-:W-:-:S05]  /*7d10*/  IMAD.U32 R19, R19, 0x10000, RZ ;  /* 0x0001000013137824 */ /* 0x000fca00078e00ff */
[----:B------:R-:W-:-:S04]  /*7d20*/  F2FP.F16.F32.PACK_AB R5, RZ, R19 ;  /* 0x00000013ff05723e */ /* 0x000fc800000000ff */
[----:B------:R-:W-:-:S05]  /*7d30*/  PRMT R5, R5, 0x5410, RZ ;  /* 0x0000541005057816 */ /* 0x000fca00000000ff */
[----:B------:R-:W-:Y:S01]  /*7d40*/  STG.E desc[UR36][R2.64], R5 ;  /* 0x0000000502007986 */ /* 0x000fe2000c101924 */
[----:B------:R-:W-:Y:S05]  /*7d50*/  EXIT ;  /* 0x000000000000794d */ /* 0x000fea0003800000 */
.L_x_3878:
[----:B------:R-:W-:-:S04]  /*7d60*/  IMAD.U32 R4, R19, 0x10000, RZ ;  /* 0x0001000013047824 */ /* 0x000fc800078e00ff */
[----:B------:R-:W-:-:S06]  /*7d70*/  FMUL.FTZ R4, R4, 1 ;  /* 0x3f80000004047820 */ /* 0x000fcc0000410000 */
[----:B------:R-:W0:Y:S02]  /*7d80*/  F2F.F64.F32 R4, R4 ;  /* 0x0000000400047310 */ /* 0x000e240000201800 */
[----:B0-----:R-:W-:Y:S01]  /*7d90*/  STG.E.64 desc[UR36][R2.64], R4 ;  /* 0x0000000402007986 */ /* 0x001fe2000c101b24 */
[----:B------:R-:W-:Y:S05]  /*7da0*/  EXIT ;  /* 0x000000000000794d */ /* 0x000fea0003800000 */
.L_x_3869:
        /* <DEDUP_REMOVED lines=13> */
.L_x_3882:
[----:B------:R-:W-:Y:S01]  /*7e80*/  IMAD.U32 R19, R19, 0x10000, RZ ;  /* 0x0001000013137824 */ /* 0x000fe200078e00ff */
[----:B------:R-:W-:-:S03]  /*7e90*/  CS2R R6, SRZ ;  /* 0x0000000000067805 */ /* 0x000fc6000001ff00 */
[----:B------:R-:W-:-:S06]  /*7ea0*/  FMUL.FTZ R4, R19, 1 ;  /* 0x3f80000013047820 */ /* 0x000fcc0000410000 */
[----:B------:R-:W0:Y:S02]  /*7eb0*/  F2F.F64.F32 R4, R4 ;  /* 0x0000000400047310 */ /* 0x000e240000201800 */
[----:B0-----:R-:W-:Y:S01]  /*7ec0*/  STG.E.128 desc[UR36][R2.64], R4 ;  /* 0x0000000402007986 */ /* 0x001fe2000c101d24 */
[----:B------:R-:W-:Y:S05]  /*7ed0*/  EXIT ;  /* 0x000000000000794d */ /* 0x000fea0003800000 */
.L_x_3881:
        /* <DEDUP_REMOVED lines=21> */
.L_x_3886:
[----:B------:R-:W-:Y:S05]  /*8030*/  BSYNC B0 ;  /* 0x0000000000007941 */ /* 0x000fea0003800000 */
.L_x_3885:
[----:B------:R-:W-:-:S05]  /*8040*/  LOP3.LUT R5, R0, R5, RZ, 0xfc, !PT ;  /* 0x0000000500057212 */ /* 0x000fca00078efcff */
[----:B------:R-:W-:Y:S01]  /*8050*/  STG.E.U8 desc[UR36][R2.64], R5 ;  /* 0x0000000502007986 */ /* 0x000fe2000c101124 */
[----:B------:R-:W-:Y:S05]  /*8060*/  EXIT ;  /* 0x000000000000794d */ /* 0x000fea0003800000 */
.L_x_3884:
        /* <DEDUP_REMOVED lines=13> */
.L_x_3888:
[----:B------:R-:W-:Y:S01]  /*8140*/  IMAD.MOV.U32 R0, RZ, RZ, 0x7f ;  /* 0x0000007fff007424 */ /* 0x000fe200078e00ff */
[----:B------:R-:W-:-:S04]  /*8150*/  ISETP.GT.U32.AND P0, PT, R4, 0x7f800000, PT ;  /* 0x7f8000000400780c */ /* 0x000fc80003f04070 */
[----:B------:R-:W-:-:S09]  /*8160*/  SEL R0, R0, 0x7c, P0 ;  /* 0x0000007c00007807 */ /* 0x000fd20000000000 */
.L_x_3889:
[----:B------:R-:W-:Y:S05]  /*8170*/  BSYNC B0 ;  /* 0x0000000000007941 */ /* 0x000fea0003800000 */
.L_x_3887:
[----:B------:R-:W-:-:S04]  /*8180*/  LOP3.LUT R4, R19, 0x80000000, RZ, 0xc0, !PT ;  /* 0x8000000013047812 */ /* 0x000fc800078ec0ff */
[----:B------:R-:W-:-:S04]  /*8190*/  SHF.R.U32.HI R5, RZ, 0x18, R4 ;  /* 0x00000018ff057819 */ /* 0x000fc80000011604 */
[----:B------:R-:W-:-:S05]  /*81a0*/  LOP3.LUT R5, R0, R5, RZ, 0xfc, !PT ;  /* 0x0000000500057212 */ /* 0x000fca00078efcff */
[----:B------:R-:W-:Y:S01]  /*81b0*/  STG.E.U8 desc[UR36][R2.64], R5 ;  /* 0x0000000502007986 */ /* 0x000fe2000c101124 */
[----:B------:R-:W-:Y:S05]  /*81c0*/  EXIT ;  /* 0x000000000000794d */ /* 0x000fea0003800000 */
.L_x_3883:
[----:B------:R-:W-:Y:S01]  /*81d0*/  STG.E.U16 desc[UR36][R2.64], R19 ;  /* 0x0000001302007986 */ /* 0x000fe2000c101524 */
[----:B------:R-:W-:Y:S05]  /*81e0*/  EXIT ;  /* 0x000000000000794d */ /* 0x000fea0003800000 */
.L_x_3880:
        /* <DEDUP_REMOVED lines=12> */
.L_x_3892:
        /* <DEDUP_REMOVED lines=17> */
.L_x_3895:
[----:B------:R-:W-:-:S04]  /*83c0*/  LOP3.LUT R0, R19, 0x80000000, RZ, 0xc0, !PT ;  /* 0x8000000013007812 */ /* 0x000fc800078ec0ff */
[----:B------:R-:W-:-:S04]  /*83d0*/  SHF.R.U32.HI R5, RZ, 0x18, R0 ;  /* 0x00000018ff057819 */ /* 0x000fc80000011600 */
[----:B------:R-:W-:-:S04]  /*83e0*/  LOP3.LUT R4, R4, R5, RZ, 0xfc, !PT ;  /* 0x0000000504047212 */ /* 0x000fc800078efcff */
[----:B------:R-:W-:-:S07]  /*83f0*/  PRMT R0, R4, 0x7610, R0 ;  /* 0x0000761004007816 */ /* 0x000fce0000000000 */
.L_x_3894:
[----:B------:R-:W-:Y:S05]  /*8400*/  BSYNC B0 ;  /* 0x0000000000007941 */ /* 0x000fea0003800000 */
.L_x_3893:
[----:B------:R-:W-:Y:S01]  /*8410*/  STG.E.U8 desc[UR36][R2.64], R0 ;  /* 0x0000000002007986 */ /* 0x000fe2000c101124 */
[----:B------:R-:W-:Y:S05]  /*8420*/  EXIT ;  /* 0x000000000000794d */ /* 0x000fea0003800000 */
.L_x_3891:
        /* <DEDUP_REMOVED lines=17> */
.L_x_3898:
[----:B------:R-:W-:-:S04]  /*8540*/  LOP3.LUT R0, R19, 0x80000000, RZ, 0xc0, !PT ;  /* 0x8000000013007812 */ /* 0x000fc800078ec0ff */
[----:B------:R-:W-:-:S04]  /*8550*/  SHF.R.U32.HI R5, RZ, 0x18, R0 ;  /* 0x00000018ff057819 */ /* 0x000fc80000011600 */
[----:B------:R-:W-:-:S04]  /*8560*/  LOP3.LUT R4, R4, R5, RZ, 0xfc, !PT ;  /* 0x0000000504047212 */ /* 0x000fc800078efcff */
[----:B------:R-:W-:-:S07]  /*8570*/  PRMT R0, R4, 0x7610, R0 ;  /* 0x0000761004007816 */ /* 0x000fce0000000000 */
.L_x_3897:
[----:B------:R-:W-:Y:S05]  /*8580*/  BSYNC B0 ;  /* 0x0000000000007941 */ /* 0x000fea0003800000 */
.L_x_3896:
[----:B------:R-:W-:Y:S01]  /*8590*/  STG.E.U8 desc[UR36][R2.64], R0 ;  /* 0x0000000002007986 */ /* 0x000fe2000c101124 */
[----:B------:R-:W-:Y:S05]  /*85a0*/  EXIT ;  /* 0x000000000000794d */ /* 0x000fea0003800000 */
.L_x_3890:
[----:B------:R-:W-:-:S13]  /*85b0*/  ISETP.NE.AND P0, PT, R0, 0x1c, PT ;  /* 0x0000001c0000780c */ /* 0x000fda0003f05270 */
[----:B------:R-:W-:Y:S05]  /*85c0*/  @!P0 BRA `(.L_x_3899) ;  /* 0x0000000000a48947 */ /* 0x000fea0003800000 */
[----:B------:R-:W-:-:S13]  /*85d0*/  ISETP.NE.AND P0, PT, R0, 0x1d, PT ;  /* 0x0000001d0000780c */ /* 0x000fda0003f05270 */
[----:B------:R-:W-:Y:S05]  /*85e0*/  @!P0 BRA `(.L_x_3900) ;  /* 0x00000000008c8947 */ /* 0x000fea0003800000 */
[----:B------:R-:W-:-:S13]  /*85f0*/  ISETP.NE.AND P0, PT, R0, 0x2c, PT ;  /* 0x0000002c0000780c */ /* 0x000fda0003f05270 */
[----:B------:R-:W-:Y:S05]  /*8600*/  @P0 BRA `(.L_x_3873) ;  /* 0x0000000000400947 */ /* 0x000fea0003800000 */
[----:B------:R-:W-:Y:S02]  /*8610*/  IMAD.U32 R19, R19, 0x10000, RZ ;  /* 0x0001000013137824 */ /* 0x000fe400078e00ff */
        /* <DEDUP_REMOVED lines=15> */
.L_x_3873:
        /* <DEDUP_REMOVED lines=16> */
.L_x_3901:
[----:B------:R-:W-:Y:S05]  /*8810*/  EXIT ;  /* 0x000000000000794d */ /* 0x000fea0003800000 */
.L_x_3900:
[----:B------:R-:W-:-:S06]  /*8820*/  IMAD.U32 R4, R19, 0x10000, RZ ;  /* 0x0001000013047824 */ /* 0x000fcc00078e00ff */
[----:B------:R-:W0:Y:S02]  /*8830*/  F2I.U64.TRUNC R4, R4 ;  /* 0x0000000400047311 */ /* 0x000e24000020d800 */
[----:B0-----:R-:W-:Y:S01]  /*8840*/  STG.E.64 desc[UR36][R2.64], R4 ;  /* 0x0000000402007986 */ /* 0x001fe2000c101b24 */
[----:B------:R-:W-:Y:S05]  /*8850*/  EXIT ;  /* 0x000000000000794d */ /* 0x000fea0003800000 */
.L_x_3899:
[----:B------:R-:W-:-:S06]  /*8860*/  IMAD.U32 R19, R19, 0x10000, RZ ;  /* 0x0001000013137824 */ /* 0x000fcc00078e00ff */
[----:B------:R-:W0:Y:S02]  /*8870*/  F2I.FTZ.U32.TRUNC.NTZ R19, R19 ;  /* 0x0000001300137305 */ /* 0x000e24000021f000 */
[----:B0-----:R-:W-:Y:S01]  /*8880*/  STG.E desc[UR36][R2.64], R19 ;  /* 0x0000001302007986 */ /* 0x001fe2000c101924 */
[----:B------:R-:W-:Y:S05]  /*8890*/  EXIT ;  /* 0x000000000000794d */ /* 0x000fea0003800000 */
.L_x_3902:
        /* <DEDUP_REMOVED lines=14> */
.L_x_5707:


//--------------------- .text._ZN2at6native18elementwise_kernelILi128ELi4EZNS0_22gpu_kernel_impl_nocastIZZZNS0_66_GLOBAL__N__d53a5ca4_28_ActivationLeakyReluKernel_cu_f5210f67_355417leaky_relu_kernelERNS_18TensorIteratorBaseERKN3c106ScalarEENKUlvE_clEvENKUlvE2_clEvEUlNS6_8BFloat16EE_EEvS5_RKT_EUliE_EEviT1_ --------------------------
	.section	.text._ZN2at6native18elementwise_kernelILi128ELi4EZNS0_22gpu_kernel_impl_nocastIZZZNS0_66_GLOBAL__N__d53a5ca4_28_ActivationLeakyReluKernel_cu_f5210f67_355417leaky_relu_kernelERNS_18TensorIteratorBaseERKN3c106ScalarEENKUlvE_clEvENKUlvE2_clEvEUlNS6_8BFloat16EE_EEvS5_RKT_EUliE_EEviT1_,"ax",@progbits
	.align	128
        .global         _ZN2at6native18elementwise_kernelILi128ELi4EZNS0_22gpu_kernel_impl_nocastIZZZNS0_66_GLOBAL__N__d53a5ca4_28_ActivationLeakyReluKernel_cu_f5210f67_355417leaky_relu_kernelERNS_18TensorIteratorBaseERKN3c106ScalarEENKUlvE_clEvENKUlvE2_clEvEUlNS6_8BFloat16EE_EEvS5_RKT_EUliE_EEviT1_
        .type           _ZN2at6native18elementwise_kernelILi128ELi4EZNS0_22gpu_kernel_impl_nocastIZZZNS0_66_GLOBAL__N__d53a5ca4_28_ActivationLeakyReluKernel_cu_f5210f67_355417leaky_relu_kernelERNS_18TensorIteratorBaseERKN3c106ScalarEENKUlvE_clEvENKUlvE2_clEvEUlNS6_8BFloat16EE_EEvS5_RKT_EUliE_EEviT1_,@function
        .size           _ZN2at6native18elementwise_kernelILi128ELi4EZNS0_22gpu_kernel_impl_nocastIZZZNS0_66_GLOBAL__N__d53a5ca4_28_ActivationLeakyReluKernel_cu_f5210f67_355417leaky_relu_kernelERNS_18TensorIteratorBaseERKN3c106ScalarEENKUlvE_clEvENKUlvE2_clEvEUlNS6_8BFloat16EE_EEvS5_RKT_EUliE_EEviT1_,(.L_x_5708 - _ZN2at6native18elementwise_kernelILi128ELi4EZNS0_22gpu_kernel_impl_nocastIZZZNS0_66_GLOBAL__N__d53a5ca4_28_ActivationLeakyReluKernel_cu_f5210f67_355417leaky_relu_kernelERNS_18TensorIteratorBaseERKN3c106ScalarEENKUlvE_clEvENKUlvE2_clEvEUlNS6_8BFloat16EE_EEvS5_RKT_EUliE_EEviT1_)
        .other          _ZN2at6native18elementwise_kernelILi128ELi4EZNS0_22gpu_kernel_impl_nocastIZZZNS0_66_GLOBAL__N__d53a5ca4_28_ActivationLeakyReluKernel_cu_f5210f67_355417leaky_relu_kernelERNS_18TensorIteratorBaseERKN3c106ScalarEENKUlvE_clEvENKUlvE2_clEvEUlNS6_8BFloat16EE_EEvS5_RKT_EUliE_EEviT1_,@"STO_CUDA_ENTRY STV_DEFAULT"
_ZN2at6native18elementwise_kernelILi128ELi4EZNS0_22gpu_kernel_impl_nocastIZZZNS0_66_GLOBAL__N__d53a5ca4_28_ActivationLeakyReluKernel_cu_f5210f67_355417leaky_relu_kernelERNS_18TensorIteratorBaseERKN3c106ScalarEENKUlvE_clEvENKUlvE2_clEvEUlNS6_8BFloat16EE_EEvS5_RKT_EUliE_EEviT1_:
.text._ZN2at6native18elementwise_kernelILi128ELi4EZNS0_22gpu_kernel_impl_nocastIZZZNS0_66_GLOBAL__N__d53a5ca4_28_ActivationLeakyReluKernel_cu_f5210f67_355417leaky_relu_kernelERNS_18TensorIteratorBaseERKN3c106ScalarEENKUlvE_clEvENKUlvE2_clEvEUlNS6_8BFloat16EE_EEvS5_RKT_EUliE_EEviT1_:
        /* <DEDUP_REMOVED lines=10> */
[----:B------:R-:W-:Y:S02]  /*00a0*/  CS2R R2, SRZ ;  /* 0x0000000000027805 */ /* 0x000fe4000001ff00 */
[----:B0-----:R-:W-:-:S13]  /*00b0*/  ISETP.NE.AND P0, PT, R8, RZ, PT ;  /* 0x000000ff0800720c */ /* 0x001fda0003f05270 */
[----:B------:R-:W-:Y:S05]  /*00c0*/  @!P0 BRA `(.L_x_3905) ;  /* 0x0000001000a88947 */ /* 0x000fea0003800000 */
[----:B------:R-:W-:Y:S01]  /*00d0*/  HFMA2.MMA R2, -RZ, RZ, 0, 0 ;  /* 0x00000000ff027435 */ /* 0x000fe200000001ff */
[----:B------:R-:W-:Y:S01]  /*00e0*/  MOV R3, R0 ;  /* 0x0000000000037202 */ /* 0x000fe20000000f00 */
[----:B------:R-:W-:Y:S01]  /*00f0*/  ULDC.64 UR8, c[0x0][0x220] ;  /* 0x0000880000087ab9 */ /* 0x000fe20000000a00 */
[----:B------:R-:W-:Y:S01]  /*0100*/  ISETP.NE.AND P0, PT, R8, 0x1, PT ;  /* 0x000000010800780c */ /* 0x000fe20003f05270 */
[----:B------:R-:W-:-:S06]  /*0110*/  ULDC UR7, c[0x0][0x21c] ;  /* 0x0000870000077ab9 */ /* 0x000fcc0000000800 */
[----:B------:R-:W-:-:S05]  /*0120*/  IMAD.HI.U32 R4, R0, UR8, R2 ;  /* 0x0000000800047c27 */ /* 0x000fca000f8e0002 */
[----:B------:R-:W-:Y:S01]  /*0130*/  SHF.R.U32.HI R5, RZ, UR9, R4 ;  /* 0x00000009ff057c19 */ /* 0x000fe20008011604 */
[----:B------:R-:W-:-:S03]  /*0140*/  ULDC.64 UR8, c[0x0][0x348] ;  /* 0x0000d20000087ab9 */ /* 0x000fc60000000a00 */
[----:B------:R-:W-:-:S05]  /*0150*/  IADD3 R3, -R5, RZ, RZ ;  /* 0x000000ff05037210 */ /* 0x000fca0007ffe1ff */
[----:B------:R-:W-:-:S04]  /*0160*/  IMAD R2, R3, UR7, R0 ;  /* 0x0000000703027c24 */ /* 0x000fc8000f8e0200 */
        /* <DEDUP_REMOVED lines=8> */
[----:B------:R-:W-:-:S04]  /*01f0*/  SHF.R.U32.HI R7, RZ, UR7, R6 ;  /* 0x00000007ff077c19 */ /* 0x000fc80008011606 */
[----:B------:R-:W-:-:S05]  /*0200*/  IADD3 R4, -R7, RZ, RZ ;  /* 0x000000ff07047210 */ /* 0x000fca0007ffe1ff */
[----:B------:R-:W-:Y:S01]  /*0210*/  IMAD R4, R4, UR8, R5 ;  /* 0x0000000804047c24 */ /* 0x000fe2000f8e0205 */
[----:B------:R-:W-:-:S03]  /*0220*/  ULDC.64 UR8, c[0x0][0x350] ;  /* 0x0000d40000087ab9 */ /* 0x000fc60000000a00 */
        /* <DEDUP_REMOVED lines=11> */
[----:B------:R-:W-:-:S04]  /*02e0*/  IMAD R6, R6, UR7, R7 ;  /* 0x0000000706067c24 */ /* 0x000fc8000f8e0207 */
        /* <DEDUP_REMOVED lines=15> */
[----:B------:R-:W-:Y:S01]  /*03e0*/  IMAD.MOV.U32 R6, RZ, RZ, RZ ;  /* 0x000000ffff067224 */ /* 0x000fe200078e00ff */
[----:B------:R-:W-:Y:S01]  /*03f0*/  ULDC.64 UR8, c[0x0][0x250] ;  /* 0x0000940000087ab9 */ /* 0x000fe20000000a00 */
[----:B------:R-:W-:Y:S01]  /*0400*/  ISETP.NE.AND P0, PT, R8, 0x5, PT ;  /* 0x000000050800780c */ /* 0x000fe20003f05270 */
[----:B------:R-:W-:Y:S01]  /*0410*/  ULDC UR7, c[0x0][0x24c] ;  /* 0x0000930000077ab9 */ /* 0x000fe20000000800 */
        /* <DEDUP_REMOVED lines=230> */
[----:B------:R-:W-:Y:S02]  /*1280*/  SHF.R.U32.HI R9, RZ, UR7, R8 ;  /* 0x00000007ff097c19 */ /* 0x000fe40008011608 */
[----:B------:R-:W-:-:S03]  /*1290*/  @P0 MOV R8, RZ ;  /* 0x000000ff00080202 */ /* 0x000fc60000000f00 */
[----:B------:R-:W1:Y:S01]  /*12a0*/  @P0 LDC R15, c[0x0][0x33c] ;  /* 0x0000cf00ff0f0b82 */ /* 0x000e620000000800 */
[----:B------:R-:W-:-:S07]  /*12b0*/  IMAD.MOV R11, RZ, RZ, -R9 ;  /* 0x000000ffff0b7224 */ /* 0x000fce00078e0a09 */
[----:B------:R-:W2:Y:S01]  /*12c0*/  @P0 LDC.64 R6, c[0x0][0x408] ;  /* 0x00010200ff060b82 */ /* 0x000ea20000000a00 */
[----:B0-----:R-:W-:-:S05]  /*12d0*/  @P0 IMAD.HI.U32 R4, R9, R12, R8 ;  /* 0x0000000c09040227 */ /* 0x001fca00078e0008 */
[----:B------:R-:W-:Y:S01]  /*12e0*/  @P0 SHF.R.U32.HI R8, RZ, R13, R4 ;  /* 0x0000000dff080219 */ /* 0x000fe20000011604 */
[----:B------:R-:W-:Y:S01]  /*12f0*/  IMAD R4, R11, UR8, R5 ;  /* 0x000000080b047c24 */ /* 0x000fe2000f8e0205 */
[----:B------:R-:W-:Y:S02]  /*1300*/  ULDC.64 UR8, c[0x0][0x400] ;  /* 0x0001000000087ab9 */ /* 0x000fe40000000a00 */
[----:B------:R-:W-:Y:S01]  /*1310*/  @P0 IADD3 R8, -R8, RZ, RZ ;  /* 0x000000ff08080210 */ /* 0x000fe20007ffe1ff */
[C---:B------:R-:W-:Y:S02]  /*1320*/  IMAD R3, R4.reuse, UR8, R3 ;  /* 0x0000000804037c24 */ /* 0x040fe4000f8e0203 */
[----:B------:R-:W-:Y:S02]  /*1330*/  IMAD R2, R4, UR9, R2 ;  /* 0x0000000904027c24 */ /* 0x000fe4000f8e0202 */
[----:B-1----:R-:W-:-:S04]  /*1340*/  @P0 IMAD R8, R8, R15, R9 ;  /* 0x0000000f08080224 */ /* 0x002fc800078e0209 */
[C---:B--2---:R-:W-:Y:S02]  /*1350*/  @P0 IMAD R3, R8.reuse, R6, R3 ;  /* 0x0000000608030224 */ /* 0x044fe400078e0203 */
[----:B------:R-:W-:-:S07]  /*1360*/  @P0 IMAD R2, R8, R7, R2 ;  /* 0x0000000708020224 */ /* 0x000fce00078e0202 */
.L_x_3905:
[----:B------:R-:W-:Y:S01]  /*1370*/  ULDC.64 UR8, c[0x0][0x418] ;  /* 0x0001060000087ab9 */ /* 0x000fe20000000a00 */
[----:B------:R-:W-:Y:S01]  /*1380*/  ULDC UR7, c[0x0][0x420] ;  /* 0x0001080000077ab9 */ /* 0x000fe20000000800 */
[----:B------:R-:W-:-:S04]  /*1390*/  IADD3 R4, P0, R2, UR8, RZ ;  /* 0x0000000802047c10 */ /* 0x000fc8000ff1e0ff */
[----:B------:R-:W-:Y:S01]  /*13a0*/  IADD3.X R5, RZ, UR9, RZ, P0, !PT ;  /* 0x00000009ff057c10 */ /* 0x000fe200087fe4ff */
[----:B------:R-:W-:-:S04]  /*13b0*/  ULDC.64 UR8, c[0x0][0x410] ;  /* 0x0001040000087ab9 */ /* 0x000fc80000000a00 */
[----:B------:R-:W2:Y:S01]  /*13c0*/  LDG.E.U16 R4, desc[UR4][R4.64] ;  /* 0x0000000404047981 */ /* 0x000ea2000c1e1500 */
[----:B------:R-:W-:Y:S02]  /*13d0*/  IADD3 R0, R0, 0x80, RZ ;  /* 0x0000008000007810 */ /* 0x000fe40007ffe0ff */
[----:B--2---:R-:W-:-:S04]  /*13e0*/  SHF.L.U32 R6, R4, 0x10, RZ ;  /* 0x0000001004067819 */ /* 0x004fc800000006ff */
[----:B------:R-:W-:-:S13]  /*13f0*/  FSETP.GT.FTZ.AND P0, PT, R6, RZ, PT ;  /* 0x000000ff0600720b */ /* 0x000fda0003f14000 */
[----:B------:R-:W-:Y:S01]  /*1400*/  @!P0 FMUL.FTZ R6, R6, UR7 ;  /* 0x0000000706068c20 */ /* 0x000fe20008410000 */
[----:B------:R-:W-:-:S04]  /*1410*/  IADD3 R2, P0, R3, UR8, RZ ;  /* 0x0000000803027c10 */ /* 0x000fc8000ff1e0ff */
[----:B------:R-:W-:Y:S02]  /*1420*/  F2FP.BF16.F32.PACK_AB R6, RZ, R6 ;  /* 0x00000006ff06723e */ /* 0x000fe400000010ff */
[----:B------:R-:W-:-:S05]  /*1430*/  IADD3.X R3, RZ, UR9, RZ, P0, !PT ;  /* 0x00000009ff037c10 */ /* 0x000fca00087fe4ff */
[----:B------:R0:W-:Y:S02]  /*1440*/  STG.E.U16 desc[UR4][R2.64], R6 ;  /* 0x0000000602007986 */ /* 0x0001e4000c101504 */
.L_x_3904:
[----:B------:R-:W-:Y:S05]  /*1450*/  BSYNC B0 ;  /* 0x0000000000007941 */ /* 0x000fea0003800000 */
.L_x_3903:
[----:B------:R-:W-:Y:S01]  /*1460*/  ISETP.GE.AND P0, PT, R0, UR6, PT ;  /* 0x0000000600007c0c */ /* 0x000fe2000bf06270 */
[----:B------:R-:W-:-:S12]  /*1470*/  BSSY B0, `(.L_x_3906) ;  /* 0x000027c000007945 */ /* 0x000fd80003800000 */
[----:B------:R-:W-:Y:S05]  /*1480*/  @P0 BRA `(.L_x_3907) ;  /* 0x0000002400e80947 */ /* 0x000fea0003800000 */
[----:B------:R-:W1:Y:S01]  /*1490*/  LDC R8, c[0x0][0x218] ;  /* 0x00008600ff087b82 */ /* 0x000e620000000800 */
[----:B0-----:R-:W-:Y:S02]  /*14a0*/  CS2R R2, SRZ ;  /* 0x0000000000027805 */ /* 0x001fe4000001ff00 */
[----:B-1----:R-:W-:-:S13]  /*14b0*/  ISETP.NE.AND P0, PT, R8, RZ, PT ;  /* 0x000000ff0800720c */ /* 0x002fda0003f05270 */
        /* <DEDUP_REMOVED lines=19> */
[----:B------:R-:W-:-:S05]  /*15f0*/  SHF.R.U32.HI R7, RZ, UR7, R6 ;  /* 0x00000007ff077c19 */ /* 0x000fca0008011606 */
[----:B------:R-:W-:-:S04]  /*1600*/  IMAD.MOV R4, RZ, RZ, -R7 ;  /* 0x000000ffff047224 */ /* 0x000fc800078e0a07 */
        /* <DEDUP_REMOVED lines=264> */
[----:B------:R-:W-:Y:S02]  /*2690*/  @P0 MOV R8, RZ ;  /* 0x000000ff00080202 */ /* 0x000fe40000000f00 */
[C---:B------:R-:W-:Y:S01]  /*26a0*/  IADD3 R11, -R9.reuse, RZ, RZ ;  /* 0x000000ff090b7210 */ /* 0x040fe20007ffe1ff */
[----:B------:R-:W1:Y:S08]  /*26b0*/  @P0 LDC R15, c[0x0][0x33c] ;  /* 0x0000cf00ff0f0b82 */ /* 0x000e700000000800 */
        /* <DEDUP_REMOVED lines=11> */
.L_x_3908:
[----:B------:R-:W-:Y:S01]  /*2770*/  ULDC.64 UR8, c[0x0][0x418] ;  /* 0x0001060000087ab9 */ /* 0x000fe20000000a00 */
[----:B------:R-:W-:Y:S01]  /*2780*/  ULDC UR7, c[0x0][0x420] ;  /* 0x0001080000077ab9 */ /* 0x000fe20000000800 */
[----:B------:R-:W-:-:S04]  /*2790*/  IADD3 R4, P0, R2, UR8, RZ ;  /* 0x0000000802047c10 */ /* 0x000fc8000ff1e0ff */
[----:B------:R-:W-:Y:S01]  /*27a0*/  IADD3.X R5, RZ, UR9, RZ, P0, !PT ;  /* 0x00000009ff057c10 */ /* 0x000fe200087fe4ff */
[----:B------:R-:W-:-:S04]  /*27b0*/  ULDC.64 UR8, c[0x0][0x410] ;  /* 0x0001040000087ab9 */ /* 0x000fc80000000a00 */
[----:B------:R-:W2:Y:S01]  /*27c0*/  LDG.E.U16 R4, desc[UR4][R4.64] ;  /* 0x0000000404047981 */ /* 0x000ea2000c1e1500 */
[----:B------:R-:W-:Y:S01]  /*27d0*/  VIADD R0, R0, 0x80 ;  /* 0x0000008000007836 */ /* 0x000fe20000000000 */
[----:B--2---:R-:W-:-:S04]  /*27e0*/  SHF.L.U32 R6, R4, 0x10, RZ ;  /* 0x0000001004067819 */ /* 0x004fc800000006ff */
[----:B------:R-:W-:-:S13]  /*27f0*/  FSETP.GT.FTZ.AND P0, PT, R6, RZ, PT ;  /* 0x000000ff0600720b */ /* 0x000fda0003f14000 */
[----:B------:R-:W-:Y:S01]  /*2800*/  @!P0 FMUL.FTZ R6, R6, UR7 ;  /* 0x0000000706068c20 */ /* 0x000fe20008410000 */
[----:B------:R-:W-:-:S04]  /*2810*/  IADD3 R2, P0, R3, UR8, RZ ;  /* 0x0000000803027c10 */ /* 0x000fc8000ff1e0ff */
[----:B------:R-:W-:Y:S02]  /*2820*/  F2FP.BF16.F32.PACK_AB R6, RZ, R6 ;  /* 0x00000006ff06723e */ /* 0x000fe400000010ff */
[----:B------:R-:W-:Y:S02]  /*2830*/  IADD3.X R3, RZ, UR9, RZ, P0, !PT ;  /* 0x00000009ff037c10 */ /* 0x000fe400087fe4ff */
[----:B------:R-:W-:-:S03]  /*2840*/  ISETP.GE.AND P0, PT, R0, UR6, PT ;  /* 0x0000000600007c0c */ /* 0x000fc6000bf06270 */
[----:B------:R1:W-:Y:S10]  /*2850*/  STG.E.U16 desc[UR4][R2.64], R6 ;  /* 0x0000000602007986 */ /* 0x0003f4000c101504 */
[----:B------:R-:W-:Y:S05]  /*2860*/  @P0 BRA `(.L_x_3907) ;  /* 0x0000001000f00947 */ /* 0x000fea0003800000 */
[----:B------:R-:W0:Y:S01]  /*2870*/  LDC R8, c[0x0][0x218] ;  /* 0x00008600ff087b82 */ /* 0x000e220000000800 */
[----:B-1----:R-:W-:Y:S02]  /*2880*/  CS2R R2, SRZ ;  /* 0x0000000000027805 */ /* 0x002fe4000001ff00 */
        /* <DEDUP_REMOVED lines=280> */
[----:B------:R-:W-:Y:S01]  /*3a10*/  ULDC.64 UR8, c[0x0][0x330] ;  /* 0x0000cc0000087ab9 */ /* 0x000fe20000000a00 */
[----:B------:R-:W-:Y:S01]  /*3a20*/  MOV R4, RZ ;  /* 0x000000ff00047202 */ /* 0x000fe20000000f00 */
[----:B------:R-:W-:-:S04]  /*3a30*/  ULDC UR7, c[0x0][0x338] ;  /* 0x0000ce0000077ab9 */ /* 0x000fc80000000800 */
[----:B------:R-:W-:-:S05]  /*3a40*/  IMAD.HI.U32 R8, R5, UR9, R4 ;  /* 0x0000000905087c27 */ /* 0x000fca000f8e0004 */
[----:B------:R-:W-:Y:S01]  /*3a50*/  SHF.R.U32.HI R9, RZ, UR7, R8 ;  /* 0x00000007ff097c19 */ /* 0x000fe20008011608 */
[----:B------:R-:W0:Y:S01]  /*3a60*/  @P0 LDC.64 R12, c[0x0][0x340] ;  /* 0x0000d000ff0c0b82 */ /* 0x000e220000000a00 */
[----:B------:R-:W-:Y:S02]  /*3a70*/  @P0 MOV R8, RZ ;  /* 0x000000ff00080202 */ /* 0x000fe40000000f00 */
[----:B------:R-:W-:-:S05]  /*3a80*/  IADD3 R11, -R9, RZ, RZ ;  /* 0x000000ff090b7210 */ /* 0x000fca0007ffe1ff */
        /* <DEDUP_REMOVED lines=12> */
.L_x_3909:
        /* <DEDUP_REMOVED lines=12> */
[----:B------:R-:W-:-:S05]  /*3c10*/  IADD3.X R3, RZ, UR9, RZ, P0, !PT ;  /* 0x00000009ff037c10 */ /* 0x000fca00087fe4ff */
[----:B------:R2:W-:Y:S02]  /*3c20*/  STG.E.U16 desc[UR4][R2.64], R6 ;  /* 0x0000000602007986 */ /* 0x0005e4000c101504 */
.L_x_3907:
[----:B------:R-:W-:Y:S05]  /*3c30*/  BSYNC B0 ;  /* 0x0000000000007941 */ /* 0x000fea0003800000 */
.L_x_3906:
[----:B------:R-:W-:-:S13]  /*3c40*/  ISETP.GE.AND P0, PT, R0, UR6, PT ;  /* 0x0000000600007c0c */ /* 0x000fda000bf06270 */
[----:B------:R-:W-:Y:S05]  /*3c50*/  @P0 EXIT ;  /* 0x000000000000094d */ /* 0x000fea0003800000 */
[----:B------:R-:W3:Y:S01]  /*3c60*/  LDC R8, c[0x0][0x218] ;  /* 0x00008600ff087b82 */ /* 0x000ee20000000800 */
[----:B012---:R-:W-:Y:S02]  /*3c70*/  CS2R R2, SRZ ;  /* 0x0000000000027805 */ /* 0x007fe4000001ff00 */
[----:B---3--:R-:W-:-:S13]  /*3c80*/  ISETP.NE.AND P0, PT, R8, RZ, PT ;  /* 0x000000ff0800720c */ /* 0x008fda0003f05270 */
[----:B------:R-:W-:Y:S05]  /*3c90*/  @!P0 BRA `(.L_x_3910) ;  /* 0x0000001000a88947 */ /* 0x000fea0003800000 */
[----:B------:R-:W-:Y:S01]  /*3ca0*/  MOV R2, RZ ;  /* 0x000000ff00027202 */ /* 0x000fe20000000f00 */
[----:B------:R-:W-:Y:S01]  /*3cb0*/  ULDC.64 UR6, c[0x0][0x220] ;  /* 0x0000880000067ab9 */ /* 0x000fe20000000a00 */
[----:B------:R-:W-:Y:S02]  /*3cc0*/  MOV R3, R0 ;  /* 0x0000000000037202 */ /* 0x000fe40000000f00 */
        /* <DEDUP_REMOVED lines=8> */
[----:B------:R-:W-:Y:S01]  /*3d50*/  IMAD R2, R0, UR7, RZ ;  /* 0x0000000700027c24 */ /* 0x000fe2000f8e02ff */
[----:B------:R-:W-:Y:S06]  /*3d60*/  @!P0 BRA `(.L_x_3910) ;  /* 0x0000001000748947 */ /* 0x000fec0003800000 */
[----:B------:R-:W-:Y:S01]  /*3d70*/  HFMA2.MMA R4, -RZ, RZ, 0, 0 ;  /* 0x00000000ff047435 */ /* 0x000fe200000001ff */
[----:B------:R-:W-:Y:S01]  /*3d80*/  ULDC.64 UR8, c[0x0][0x228] ;  /* 0x00008a0000087ab9 */ /* 0x000fe20000000a00 */
[----:B------:R-:W-:Y:S01]  /*3d90*/  ULDC UR6, c[0x0][0x230] ;  /* 0x00008c0000067ab9 */ /* 0x000fe20000000800 */
[----:B------:R-:W-:-:S07]  /*3da0*/  ISETP.NE.AND P0, PT, R8, 0x2, PT ;  /* 0x000000020800780c */ /* 0x000fce0003f05270 */
        /* <DEDUP_REMOVED lines=10> */
[----:B------:R-:W-:-:S03]  /*3e50*/  ISETP.NE.AND P0, PT, R8, 0x3, PT ;  /* 0x000000030800780c */ /* 0x000fc60003f05270 */
[----:B------:R-:W-:Y:S01]  /*3e60*/  IMAD.HI.U32 R4, R7, UR6, R6 ;  /* 0x0000000607047c27 */ /* 0x000fe2000f8e0006 */
[----:B------:R-:W-:-:S04]  /*3e70*/  ULDC UR6, c[0x0][0x234] ;  /* 0x00008d0000067ab9 */ /* 0x000fc80000000800 */
        /* <DEDUP_REMOVED lines=21> */
[----:B------:R-:W-:-:S08]  /*3fd0*/  ISETP.NE.AND P0, PT, R8, 0x5, PT ;  /* 0x000000050800780c */ /* 0x000fd00003f05270 */
        /* <DEDUP_REMOVED lines=232> */
[----:B------:R-:W-:Y:S01]  /*4e60*/  ULDC.64 UR6, c[0x0][0x400] ;  /* 0x0001000000067ab9 */ /* 0x000fe20000000a00 */
[----:B------:R-:W-:Y:S02]  /*4e70*/  @P0 MOV R6, RZ ;  /* 0x000000ff00060202 */ /* 0x000fe40000000f00 */
[----:B------:R-:W-:Y:S01]  /*4e80*/  IADD3 R4, -R7, RZ, RZ ;  /* 0x000000ff07047210 */ /* 0x000fe20007ffe1ff */
[----:B------:R-:W1:Y:S04]  /*4e90*/  @P0 LDC R11, c[0x0][0x33c] ;  /* 0x0000cf00ff0b0b82 */ /* 0x000e680000000800 */
[----:B------:R-:W-:-:S04]  /*4ea0*/  IMAD R4, R4, UR8, R5 ;  /* 0x0000000804047c24 */ /* 0x000fc8000f8e0205 */
[----:B------:R-:W2:Y:S01]  /*4eb0*/  @P0 LDC.64 R12, c[0x0][0x408] ;  /* 0x00010200ff0c0b82 */ /* 0x000ea20000000a00 */
[C---:B------:R-:W-:Y:S02]  /*4ec0*/  IMAD R3, R4.reuse, UR6, R3 ;  /* 0x0000000604037c24 */ /* 0x040fe4000f8e0203 */
[----:B------:R-:W-:Y:S02]  /*4ed0*/  IMAD R2, R4, UR7, R2 ;  /* 0x0000000704027c24 */ /* 0x000fe4000f8e0202 */
[----:B0-----:R-:W-:-:S05]  /*4ee0*/  @P0 IMAD.HI.U32 R0, R7, R8, R6 ;  /* 0x0000000807000227 */ /* 0x001fca00078e0006 */
[----:B------:R-:W-:-:S04]  /*4ef0*/  @P0 SHF.R.U32.HI R0, RZ, R9, R0 ;  /* 0x00000009ff000219 */ /* 0x000fc80000011600 */
[----:B------:R-:W-:-:S05]  /*4f00*/  @P0 IADD3 R6, -R0, RZ, RZ ;  /* 0x000000ff00060210 */ /* 0x000fca0007ffe1ff */
[----:B-1----:R-:W-:-:S04]  /*4f10*/  @P0 IMAD R6, R11, R6, R7 ;  /* 0x000000060b060224 */ /* 0x002fc800078e0207 */
[C---:B--2---:R-:W-:Y:S02]  /*4f20*/  @P0 IMAD R3, R6.reuse, R12, R3 ;  /* 0x0000000c06030224 */ /* 0x044fe400078e0203 */
[----:B------:R-:W-:-:S07]  /*4f30*/  @P0 IMAD R2, R6, R13, R2 ;  /* 0x0000000d06020224 */ /* 0x000fce00078e0202 */
.L_x_3910:
[----:B------:R-:W-:Y:S02]  /*4f40*/  ULDC.64 UR6, c[0x0][0x418] ;  /* 0x0001060000067ab9 */ /* 0x000fe40000000a00 */
[----:B------:R-:W-:Y:S01]  /*4f50*/  IADD3 R4, P0, R2, UR6, RZ ;  /* 0x0000000602047c10 */ /* 0x000fe2000ff1e0ff */
[----:B------:R-:W-:-:S03]  /*4f60*/  ULDC UR6, c[0x0][0x420] ;  /* 0x0001080000067ab9 */ /* 0x000fc60000000800 */
[----:B------:R-:W-:-:S05]  /*4f70*/  IADD3.X R5, RZ, UR7, RZ, P0, !PT ;  /* 0x00000007ff057c10 */ /* 0x000fca00087fe4ff */
[----:B------:R-:W2:Y:S02]  /*4f80*/  LDG.E.U16 R4, desc[UR4][R4.64] ;  /* 0x0000000404047981 */ /* 0x000ea4000c1e1500 */
[----:B--2---:R-:W-:-:S04]  /*4f90*/  SHF.L.U32 R0, R4, 0x10, RZ ;  /* 0x0000001004007819 */ /* 0x004fc800000006ff */
[----:B------:R-:W-:-:S13]  /*4fa0*/  FSETP.GT.FTZ.AND P0, PT, R0, RZ, PT ;  /* 0x000000ff0000720b */ /* 0x000fda0003f14000 */
[----:B------:R-:W-:Y:S01]  /*4fb0*/  @!P0 FMUL.FTZ R0, R0, UR6 ;  /* 0x0000000600008c20 */ /* 0x000fe20008410000 */
[----:B------:R-:W-:Y:S02]  /*4fc0*/  ULDC.64 UR6, c[0x0][0x410] ;  /* 0x0001040000067ab9 */ /* 0x000fe40000000a00 */
[----:B------:R-:W-:Y:S02]  /*4fd0*/  IADD3 R2, P0, R3, UR6, RZ ;  /* 0x0000000603027c10 */ /* 0x000fe4000ff1e0ff */
[----:B------:R-:W-:Y:S02]  /*4fe0*/  F2FP.BF16.F32.PACK_AB R0, RZ, R0 ;  /* 0x00000000ff00723e */ /* 0x000fe400000010ff */
[----:B------:R-:W-:-:S05]  /*4ff0*/  IADD3.X R3, RZ, UR7, RZ, P0, !PT ;  /* 0x00000007ff037c10 */ /* 0x000fca00087fe4ff */
[----:B------:R-:W-:Y:S01]  /*5000*/  STG.E.U16 desc[UR4][R2.64], R0 ;  /* 0x0000000002007986 */ /* 0x000fe2000c101504 */
[----:B------:R-:W-:Y:S05]  /*5010*/  EXIT ;  /* 0x000000000000794d */ /* 0x000fea0003800000 */
.L_x_3911:
        /* <DEDUP_REMOVED lines=14> */
.L_x_5708:


//--------------------- .text._ZN2at6native27unrolled_elementwise_kernelIZZZNS0_66_GLOBAL__N__d53a5ca4_28_ActivationLeakyReluKernel_cu_f5210f67_355417leaky_relu_kernelERNS_18TensorIteratorBaseERKN3c106ScalarEENKUlvE_clEvENKUlvE2_clEvEUlNS5_8BFloat16EE_St5arrayIPcLm2EELi4E23TrivialOffsetCalculatorILi1EjESH_NS0_6memory15LoadWithoutCastENSI_16StoreWithoutCastEEEviT_T0_T2_T3_T4_T5_ --------------------------
	.section	.text._ZN2at6native27unrolled_elementwise_kernelIZZZNS0_66_GLOBAL__N__d53a5ca4_28_ActivationLeakyReluKernel_cu_f5210f67_355417leaky_relu_kernelERNS_18TensorIteratorBaseERKN3c106ScalarEENKUlvE_clEvENKUlvE2_clEvEUlNS5_8BFloat16EE_St5arrayIPcLm2EELi4E23TrivialOffsetCalculatorILi1EjESH_NS0_6memory15LoadWithoutCastENSI_16StoreWithoutCastEEEviT_T0_T2_T3_T4_T5_,"ax",@progbits
	.align	128
        .global         _ZN2at6native27unrolled_elementwise_kernelIZZZNS0_66_GLOBAL__N__d53a5ca4_28_ActivationLeakyReluKernel_cu_f5210f67_355417leaky_relu_kernelERNS_18TensorIteratorBaseERKN3c106ScalarEENKUlvE_clEvENKUlvE2_clEvEUlNS5_8BFloat16EE_St5arrayIPcLm2EELi4E23TrivialOffsetCalculatorILi1EjESH_NS0_6memory15LoadWithoutCastENSI_16StoreWithoutCastEEEviT_T0_T2_T3_T4_T5_
        .type           _ZN2at6native27unrolled_elementwise_kernelIZZZNS0_66_GLOBAL__N__d53a5ca4_28_ActivationLeakyReluKernel_cu_f5210f67_355417leaky_relu_kernelERNS_18TensorIteratorBaseERKN3c106ScalarEENKUlvE_clEvENKUlvE2_clEvEUlNS5_8BFloat16EE_St5arrayIPcLm2EELi4E23TrivialOffsetCalculatorILi1EjESH_NS0_6memory15LoadWithoutCastENSI_16StoreWithoutCastEEEviT_T0_T2_T3_T4_T5_,@function
        .size           _ZN2at6native27unrolled_elementwise_kernelIZZZNS0_66_GLOBAL__N__d53a5ca4_28_ActivationLeakyReluKernel_cu_f5210f67_355417leaky_relu_kernelERNS_18TensorIteratorBaseERKN3c106ScalarEENKUlvE_clEvENKUlvE2_clEvEUlNS5_8BFloat16EE_St5arrayIPcLm2EELi4E23TrivialOffsetCalculatorILi1EjESH_NS0_6memory15LoadWithoutCastENSI_16StoreWithoutCastEEEviT_T0_T2_T3_T4_T5_,(.L_x_5709 - _ZN2at6native27unrolled_elementwise_kernelIZZZNS0_66_GLOBAL__N__d53a5ca4_28_ActivationLeakyReluKernel_cu_f5210f67_355417leaky_relu_kernelERNS_18TensorIteratorBaseERKN3c106ScalarEENKUlvE_clEvENKUlvE2_clEvEUlNS5_8BFloat16EE_St5arrayIPcLm2EELi4E23TrivialOffsetCalculatorILi1EjESH_NS0_6memory15LoadWithoutCastENSI_16StoreWithoutCastEEEviT_T0_T2_T3_T4_T5_)
        .other          _ZN2at6native27unrolled_elementwise_kernelIZZZNS0_66_GLOBAL__N__d53a5ca4_28_ActivationLeakyReluKernel_cu_f5210f67_355417leaky_relu_kernelERNS_18TensorIteratorBaseERKN3c106ScalarEENKUlvE_clEvENKUlvE2_clEvEUlNS5_8BFloat16EE_St5arrayIPcLm2EELi4E23TrivialOffsetCalculatorILi1EjESH_NS0_6memory15LoadWithoutCastENSI_16StoreWithoutCastEEEviT_T0_T2_T3_T4_T5_,@"STO_CUDA_ENTRY STV_DEFAULT"
_ZN2at6native27unrolled_elementwise_kernelIZZZNS0_66_GLOBAL__N__d53a5ca4_28_ActivationLeakyReluKernel_cu_f5210f67_355417leaky_relu_kernelERNS_18TensorIteratorBaseERKN3c106ScalarEENKUlvE_clEvENKUlvE2_clEvEUlNS5_8BFloat16EE_St5arrayIPcLm2EELi4E23TrivialOffsetCalculatorILi1EjESH_NS0_6memory15LoadWithoutCastENSI_16StoreWithoutCastEEEviT_T0_T2_T3_T4_T5_:
.text._ZN2at6native27unrolled_elementwise_kernelIZZZNS0_66_GLOBAL__N__d53a5ca4_28_ActivationLeakyReluKernel_cu_f5210f67_355417leaky_relu_kernelERNS_18TensorIteratorBaseERKN3c106ScalarEENKUlvE_clEvENKUlvE2_clEvEUlNS5_8BFloat16EE_St5arrayIPcLm2EELi4E23TrivialOffsetCalculatorILi1EjESH_NS0_6memory15LoadWithoutCastENSI_16StoreWithoutCastEEEviT_T0_T2_T3_T4_T5_:
        /* <DEDUP_REMOVED lines=9> */
[----:B------:R-:W-:Y:S01]  /*0090*/  @!P3 VIADD R7, R5, 0x80 ;  /* 0x000000800507b836 */ /* 0x000fe20000000000 */
[----:B------:R-:W0:Y:S01]  /*00a0*/  @!P3 LDC.64 R10, c[0x0][0x230] ;  /* 0x00008c00ff0abb82 */ /* 0x000e220000000a00 */
[----:B------:R-:W-:-:S03]  /*00b0*/  @!P3 IMAD R15, R0, 0x200, R5 ;  /* 0x00000200000fb824 */ /* 0x000fc600078e0205 */
[----:B------:R-:W-:-:S13]  /*00c0*/  ISETP.GE.AND P0, PT, R7, R2, PT ;  /* 0x000000020700720c */ /* 0x000fda0003f06270 */
[----:B------:R-:W-:Y:S01]  /*00d0*/  @!P0 IMAD R17, R0, 0x200, R7 ;  /* 0x0000020000118824 */ /* 0x000fe200078e0207 */
[----:B------:R-:W1:Y:S01]  /*00e0*/  @!P0 LDC.64 R12, c[0x0][0x230] ;  /* 0x00008c00ff0c8b82 */ /* 0x000e620000000a00 */
[----:B------:R-:W-:-:S05]  /*00f0*/  @!P0 VIADD R7, R7, 0x80 ;  /* 0x0000008007078836 */ /* 0x000fca0000000000 */
[----:B------:R-:W-:Y:S01]  /*0100*/  ISETP.GE.AND P2, PT, R7, R2, PT ;  /* 0x000000020700720c */ /* 0x000fe20003f46270 */
[----:B0-----:R-:W-:Y:S01]  /*0110*/  @!P3 IMAD.WIDE.U32 R10, R15, 0x2, R10 ;  /* 0x000000020f0ab825 */ /* 0x001fe200078e000a */
[----:B------:R-:W-:Y:S02]  /*0120*/  PRMT R15, RZ, 0x7610, R15 ;  /* 0x00007610ff0f7816 */ /* 0x000fe4000000000f */
[----:B------:R-:W-:-:S04]  /*0130*/  PRMT R16, RZ, 0x7610, R16 ;  /* 0x00007610ff107816 */ /* 0x000fc80000000010 */
[----:B------:R-:W2:Y:S05]  /*0140*/  @!P3 LDG.E.U16 R15, desc[UR4][R10.64] ;  /* 0x000000040a0fb981 */ /* 0x000eaa000c1e1500 */
[----:B------:R-:W0:Y:S01]  /*0150*/  @!P2 LDC.64 R8, c[0x0][0x230] ;  /* 0x00008c00ff08ab82 */ /* 0x000e220000000a00 */
[----:B-1----:R-:W-:Y:S01]  /*0160*/  @!P0 IMAD.WIDE.U32 R12, R17, 0x2, R12 ;  /* 0x00000002110c8825 */ /* 0x002fe200078e000c */
[----:B------:R-:W-:-:S04]  /*0170*/  @!P2 LEA R17, R0, R7, 0x9 ;  /* 0x000000070011a211 */ /* 0x000fc800078e48ff */
[----:B------:R1:W3:Y:S01]  /*0180*/  @!P0 LDG.E.U16 R14, desc[UR4][R12.64] ;  /* 0x000000040c0e8981 */ /* 0x0002e2000c1e1500 */
[----:B0-----:R-:W-:Y:S01]  /*0190*/  @!P2 IMAD.WIDE.U32 R8, R17, 0x2, R8 ;  /* 0x000000021108a825 */ /* 0x001fe200078e0008 */
[----:B-1----:R-:W0:Y:S04]  /*01a0*/  @!P3 LDC R12, c[0x0][0x218] ;  /* 0x00008600ff0cbb82 */ /* 0x002e280000000800 */
[----:B------:R1:W4:Y:S01]  /*01b0*/  @!P2 LDG.E.U16 R16, desc[UR4][R8.64] ;  /* 0x000000040810a981 */ /* 0x000322000c1e1500 */
[----:B------:R-:W-:-:S05]  /*01c0*/  VIADD R17, R5, 0x80 ;  /* 0x0000008005117836 */ /* 0x000fca0000000000 */
[-C--:B------:R-:W-:Y:S01]  /*01d0*/  ISETP.GE.AND P4, PT, R17, R2.reuse, PT ;  /* 0x000000021100720c */ /* 0x080fe20003f86270 */
[----:B------:R-:W-:Y:S01]  /*01e0*/  VIADD R17, R5, 0x100 ;  /* 0x0000010005117836 */ /* 0x000fe20000000000 */
[----:B------:R-:W-:Y:S01]  /*01f0*/  PLOP3.LUT P0, PT, PT, PT, PT, 0x80, 0x0 ;  /* 0x000000000000781c */ /* 0x000fe20003f0f070 */
[----:B------:R-:W-:Y:S01]  /*0200*/  @!P2 VIADD R7, R7, 0x80 ;  /* 0x000000800707a836 */ /* 0x000fe20000000000 */
[----:B-1----:R-:W1:Y:S02]  /*0210*/  @!P3 LDC.64 R8, c[0x0][0x228] ;  /* 0x00008a00ff08bb82 */ /* 0x002e640000000a00 */
[----:B------:R-:W-:Y:S02]  /*0220*/  ISETP.GE.AND P5, PT, R17, R2, PT ;  /* 0x000000021100720c */ /* 0x000fe40003fa6270 */
[----:B------:R-:W-:-:S05]  /*0230*/  PLOP3.LUT P2, PT, PT, PT, PT, 0x80, 0x0 ;  /* 0x000000000000781c */ /* 0x000fca0003f4f070 */
[----:B------:R-:W5:Y:S01]  /*0240*/  @!P4 LDC R19, c[0x0][0x218] ;  /* 0x00008600ff13cb82 */ /* 0x000f620000000800 */
[----:B--2---:R-:W-:-:S07]  /*0250*/  @!P3 IMAD.U32 R15, R15, 0x10000, RZ ;  /* 0x000100000f0fb824 */ /* 0x004fce00078e00ff */
[----:B------:R-:W2:Y:S01]  /*0260*/  @!P5 LDC R21, c[0x0][0x218] ;  /* 0x00008600ff15db82 */ /* 0x000ea20000000800 */
[----:B------:R-:W-:Y:S01]  /*0270*/  @!P3 FSETP.GT.FTZ.AND P6, PT, R15, RZ, PT ;  /* 0x000000ff0f00b20b */ /* 0x000fe20003fd4000 */
[----:B---3--:R-:W-:-:S05]  /*0280*/  @!P4 IMAD.U32 R14, R14, 0x10000, RZ ;  /* 0x000100000e0ec824 */ /* 0x008fca00078e00ff */
[----:B------:R-:W-:-:S04]  /*0290*/  @!P4 FSETP.GT.FTZ.AND P1, PT, R14, RZ, PT ;  /* 0x000000ff0e00c20b */ /* 0x000fc80003f34000 */
[----:B------:R-:W-:Y:S02]  /*02a0*/  @!P4 PLOP3.LUT P0, PT, P1, PT, PT, 0x80, 0x0 ;  /* 0x000000000000c81c */ /* 0x000fe40000f0f070 */
[----:B------:R-:W-:Y:S02]  /*02b0*/  PLOP3.LUT P1, PT, PT, PT, PT, 0x80, 0x0 ;  /* 0x000000000000781c */ /* 0x000fe40003f2f070 */
[----:B------:R-:W-:Y:S02]  /*02c0*/  @!P3 PLOP3.LUT P1, PT, P6, PT, PT, 0x80, 0x0 ;  /* 0x000000000000b81c */ /* 0x000fe4000372f070 */
[----:B----4-:R-:W-:-:S04]  /*02d0*/  @!P5 SHF.L.U32 R16, R16, 0x10, RZ ;  /* 0x000000101010d819 */ /* 0x010fc800000006ff */
[----:B------:R-:W-:-:S04]  /*02e0*/  @!P5 FSETP.GT.FTZ.AND P6, PT, R16, RZ, PT ;  /* 0x000000ff1000d20b */ /* 0x000fc80003fd4000 */
[----:B------:R-:W-:Y:S02]  /*02f0*/  @!P5 PLOP3.LUT P2, PT, P6, PT, PT, 0x80, 0x0 ;  /* 0x000000000000d81c */ /* 0x000fe4000374f070 */
[----:B------:R-:W-:-:S13]  /*0300*/  ISETP.GE.AND P6, PT, R7, R2, PT ;  /* 0x000000020700720c */ /* 0x000fda0003fc6270 */
[----:B------:R-:W3:Y:S01]  /*0310*/  @!P6 LDC.64 R10, c[0x0][0x230] ;  /* 0x00008c00ff0aeb82 */ /* 0x000ee20000000a00 */
[----:B------:R-:W-:-:S04]  /*0320*/  @!P6 IMAD R7, R0, 0x200, R7 ;  /* 0x000002000007e824 */ /* 0x000fc800078e0207 */
[----:B---3--:R-:W-:Y:S01]  /*0330*/  @!P6 IMAD.WIDE.U32 R10, R7, 0x2, R10 ;  /* 0x00000002070ae825 */ /* 0x008fe200078e000a */
[----:B------:R-:W-:-:S06]  /*0340*/  PRMT R7, RZ, 0x7610, R7 ;  /* 0x00007610ff077816 */ /* 0x000fcc0000000007 */
[----:B------:R-:W3:Y:S01]  /*0350*/  @!P6 LDG.E.U16 R7, desc[UR4][R10.64] ;  /* 0x000000040a07e981 */ /* 0x000ee2000c1e1500 */
[----:B0-----:R-:W-:Y:S01]  /*0360*/  @!P1 FMUL.FTZ R15, R15, R12 ;  /* 0x0000000c0f0f9220 */ /* 0x001fe20000410000 */
[----:B------:R-:W-:-:S04]  /*0370*/  @!P3 IMAD R17, R0, 0x200, R5 ;  /* 0x000002000011b824 */ /* 0x000fc800078e0205 */
[----:B------:R-:W-:Y:S01]  /*0380*/  @!P3 F2FP.BF16.F32.PACK_AB R6, RZ, R15 ;  /* 0x0000000fff06b23e */ /* 0x000fe200000010ff */
[----:B-1----:R-:W-:-:S04]  /*0390*/  @!P3 IMAD.WIDE.U32 R8, R17, 0x2, R8 ;  /* 0x000000021108b825 */ /* 0x002fc800078e0008 */
[C---:B------:R-:W-:Y:S01]  /*03a0*/  VIADD R13, R5.reuse, 0x180 ;  /* 0x00000180050d7836 */ /* 0x040fe20000000000 */
[----:B------:R0:W-:Y:S01]  /*03b0*/  @!P3 STG.E.U16 desc[UR4][R8.64], R6 ;  /* 0x000000060800b986 */ /* 0x0001e2000c101504 */
[----:B------:R-:W-:Y:S01]  /*03c0*/  @!P3 IADD3 R5, R5, 0x80, RZ ;  /* 0x000000800505b810 */ /* 0x000fe20007ffe0ff */
[----:B-----5:R-:W-:-:S03]  /*03d0*/  @!P0 FMUL.FTZ R14, R14, R19 ;  /* 0x000000130e0e8220 */ /* 0x020fc60000410000 */
[-C--:B------:R-:W-:Y:S02]  /*03e0*/  ISETP.GE.AND P0, PT, R5, R2.reuse, PT ;  /* 0x000000020500720c */ /* 0x080fe40003f06270 */
[----:B------:R-:W-:Y:S01]  /*03f0*/  ISETP.GE.AND P1, PT, R13, R2, PT ;  /* 0x000000020d00720c */ /* 0x000fe20003f26270 */
[----:B--2---:R-:W-:Y:S01]  /*0400*/  @!P2 FMUL.FTZ R16, R16, R21 ;  /* 0x000000151010a220 */ /* 0x004fe20000410000 */
[----:B------:R-:W-:Y:S01]  /*0410*/  BSSY B0, `(.L_x_3912) ;  /* 0x000000f000007945 */ /* 0x000fe20003800000 */
[----:B------:R-:W-:-:S03]  /*0420*/  @!P4 F2FP.BF16.F32.PACK_AB R4, RZ, R14 ;  /* 0x0000000eff04c23e */ /* 0x000fc600000010ff */
[----:B------:R-:W-:-:S07]  /*0430*/  @!P5 F2FP.BF16.F32.PACK_AB R3, RZ, R16 ;  /* 0x00000010ff03d23e */ /* 0x000fce00000010ff */
[----:B---3--:R-:W-:Y:S01]  /*0440*/  @!P1 IMAD.U32 R10, R7, 0x10000, RZ ;  /* 0x00010000070a9824 */ /* 0x008fe200078e00ff */
[----:B0-----:R-:W-:Y:S06]  /*0450*/  @P0 BRA `(.L_x_3913) ;  /* 0x0000000000280947 */ /* 0x001fec0003800000 */
[----:B------:R-:W0:Y:S01]  /*0460*/  LDC.64 R8, c[0x0][0x228] ;  /* 0x00008a00ff087b82 */ /* 0x000e220000000a00 */
[----:B------:R-:W-:Y:S02]  /*0470*/  IMAD R7, R0, 0x200, R5 ;  /* 0x0000020000077824 */ /* 0x000fe400078e0205 */
        /* <DEDUP_REMOVED lines=8> */
.L_x_3913:
[----:B------:R-:W-:Y:S05]  /*0500*/  BSYNC B0 ;  /* 0x0000000000007941 */ /* 0x000fea0003800000 */
.L_x_3912:
[----:B0-----:R-:W0:Y:S01]  /*0510*/  @!P1 LDC R7, c[0x0][0x218] ;  /* 0x00008600ff079b82 */ /* 0x001e220000000800 */
[----:B------:R-:W-:Y:S02]  /*0520*/  ISETP.GE.AND P3, PT, R5, R2, PT ;  /* 0x000000020500720c */ /* 0x000fe40003f66270 */
[----:B------:R-:W-:Y:S02]  /*0530*/  @!P1 FSETP.GT.FTZ.AND P2, PT, R10, RZ, PT ;  /* 0x000000ff0a00920b */ /* 0x000fe40003f54000 */
[----:B------:R-:W-:Y:S02]  /*0540*/  PLOP3.LUT P0, PT, PT, PT, PT, 0x80, 0x0 ;  /* 0x000000000000781c */ /* 0x000fe40003f0f070 */
[----:B------:R-:W-:-:S07]  /*0550*/  @!P1 PLOP3.LUT P0, PT, P2, PT, PT, 0x80, 0x0 ;  /* 0x000000000000981c */ /* 0x000fce000170f070 */
[----:B------:R-:W-:Y:S06]  /*0560*/  @P3 EXIT ;  /* 0x000000000000394d */ /* 0x000fec0003800000 */
[----:B------:R-:W1:Y:S01]  /*0570*/  LDC.64 R2, c[0x0][0x228] ;  /* 0x00008a00ff027b82 */ /* 0x000e620000000a00 */
[----:B0-----:R-:W-:Y:S01]  /*0580*/  @!P0 FMUL.FTZ R10, R10, R7 ;  /* 0x000000070a0a8220 */ /* 0x001fe20000410000 */
[----:B------:R-:W-:-:S04]  /*0590*/  IMAD R5, R0, 0x200, R5 ;  /* 0x0000020000057824 */ /* 0x000fc800078e0205 */
[----:B------:R-:W-:Y:S01]  /*05a0*/  @!P1 F2FP.BF16.F32.PACK_AB R4, RZ, R10 ;  /* 0x0000000aff04923e */ /* 0x000fe200000010ff */
[----:B-1----:R-:W-:-:S05]  /*05b0*/  IMAD.WIDE.U32 R2, R5, 0x2, R2 ;  /* 0x0000000205027825 */ /* 0x002fca00078e0002 */
[----:B------:R-:W-:Y:S01]  /*05c0*/  STG.E.U16 desc[UR4][R2.64], R4 ;  /* 0x0000000402007986 */ /* 0x000fe2000c101504 */
[----:B------:R-:W-:Y:S05]  /*05d0*/  EXIT ;  /* 0x000000000000794d */ /* 0x000fea0003800000 */
.L_x_3914:
        /* <DEDUP_REMOVED lines=10> */
.L_x_5709:


//--------------------- .text._ZN2at6native29vectorized_elementwise_kernelILi2EZZZNS0_66_GLOBAL__N__d53a5ca4_28_ActivationLeakyReluKernel_cu_f5210f67_355417leaky_relu_kernelERNS_18TensorIteratorBaseERKN3c106ScalarEENKUlvE_clEvENKUlvE2_clEvEUlNS5_8BFloat16EE_St5arrayIPcLm2EEEEviT0_T1_ --------------------------
	.section	.text._ZN2at6native29vectorized_elementwise_kernelILi2EZZZNS0_66_GLOBAL__N__d53a5ca4_28_ActivationLeakyReluKernel_cu_f5210f67_355417leaky_relu_kernelERNS_18TensorIteratorBaseERKN3c106ScalarEENKUlvE_clEvENKUlvE2_clEvEUlNS5_8BFloat16EE_St5arrayIPcLm2EEEEviT0_T1_,"ax",@progbits
	.align	128
        .global         _ZN2at6native29vectorized_elementwise_kernelILi2EZZZNS0_66_GLOBAL__N__d53a5ca4_28_ActivationLeakyReluKernel_cu_f5210f67_355417leaky_relu_kernelERNS_18TensorIteratorBaseERKN3c106ScalarEENKUlvE_clEvENKUlvE2_clEvEUlNS5_8BFloat16EE_St5arrayIPcLm2EEEEviT0_T1_
        .type           _ZN2at6native29vectorized_elementwise_kernelILi2EZZZNS0_66_GLOBAL__N__d53a5ca4_28_ActivationLeakyReluKernel_cu_f5210f67_355417leaky_relu_kernelERNS_18TensorIteratorBaseERKN3c106ScalarEENKUlvE_clEvENKUlvE2_clEvEUlNS5_8BFloat16EE_St5arrayIPcLm2EEEEviT0_T1_,@function
        .size           _ZN2at6native29vectorized_elementwise_kernelILi2EZZZNS0_66_GLOBAL__N__d53a5ca4_28_ActivationLeakyReluKernel_cu_f5210f67_355417leaky_relu_kernelERNS_18TensorIteratorBaseERKN3c106ScalarEENKUlvE_clEvENKUlvE2_clEvEUlNS5_8BFloat16EE_St5arrayIPcLm2EEEEviT0_T1_,(.L_x_5710 - _ZN2at6native29vectorized_elementwise_kernelILi2EZZZNS0_66_GLOBAL__N__d53a5ca4_28_ActivationLeakyReluKernel_cu_f5210f67_355417leaky_relu_kernelERNS_18TensorIteratorBaseERKN3c106ScalarEENKUlvE_clEvENKUlvE2_clEvEUlNS5_8BFloat16EE_St5arrayIPcLm2EEEEviT0_T1_)
        .other          _ZN2at6native29vectorized_elementwise_kernelILi2EZZZNS0_66_GLOBAL__N__d53a5ca4_28_ActivationLeakyReluKernel_cu_f5210f67_355417leaky_relu_kernelERNS_18TensorIteratorBaseERKN3c106ScalarEENKUlvE_clEvENKUlvE2_clEvEUlNS5_8BFloat16EE_St5arrayIPcLm2EEEEviT0_T1_,@"STO_CUDA_ENTRY STV_DEFAULT"
_ZN2at6native29vectorized_elementwise_kernelILi2EZZZNS0_66_GLOBAL__N__d53a5ca4_28_ActivationLeakyReluKernel_cu_f5210f67_355417leaky_relu_kernelERNS_18TensorIteratorBaseERKN3c106ScalarEENKUlvE_clEvENKUlvE2_clEvEUlNS5_8BFloat16EE_St5arrayIPcLm2EEEEviT0_T1_:
.text._ZN2at6native29vectorized_elementwise_kernelILi2EZZZNS0_66_GLOBAL__N__d53a5ca4_28_ActivationLeakyReluKernel_cu_f5210f67_355417leaky_relu_kernelERNS_18TensorIteratorBaseERKN3c106ScalarEENKUlvE_clEvENKUlvE2_clEvEUlNS5_8BFloat16EE_St5arrayIPcLm2EEEEviT0_T1_:
        /* <DEDUP_REMOVED lines=10> */
[----:B------:R-:W-:Y:S01]  /*00a0*/  ULDC UR6, c[0x0][0x218] ;  /* 0x0000860000067ab9 */ /* 0x000fe20000000800 */
[----:B-1----:R-:W-:-:S04]  /*00b0*/  IMAD.WIDE R2, R0, 0x2, R2 ;  /* 0x0000000200027825 */ /* 0x002fc800078e0202 */
[----:B0-----:R-:W-:Y:S02]  /*00c0*/  IMAD.WIDE.U32 R4, R15, 0x4, R2 ;  /* 0x000000040f047825 */ /* 0x001fe400078e0002 */
[----:B------:R-:W0:Y:S03]  /*00d0*/  LDC.64 R2, c[0x0][0x228] ;  /* 0x00008a00ff027b82 */ /* 0x000e260000000a00 */
[----:B------:R-:W2:Y:S04]  /*00e0*/  LDG.E R6, desc[UR4][R4.64] ;  /* 0x0000000404067981 */ /* 0x000ea8000c1e1900 */
[----:B------:R-:W3:Y:S04]  /*00f0*/  LDG.E R11, desc[UR4][R4.64+0x200] ;  /* 0x00020004040b7981 */ /* 0x000ee8000c1e1900 */
[----:B------:R-:W4:Y:S04]  /*0100*/  LDG.E R13, desc[UR4][R4.64+0x600] ;  /* 0x00060004040d7981 */ /* 0x000f28000c1e1900 */
[----:B------:R1:W5:Y:S01]  /*0110*/  LDG.E R12, desc[UR4][R4.64+0x400] ;  /* 0x00040004040c7981 */ /* 0x000362000c1e1900 */
[----:B0-----:R-:W-:-:S04]  /*0120*/  IMAD.WIDE.U32 R2, R0, 0x2, R2 ;  /* 0x0000000200027825 */ /* 0x001fc800078e0002 */
[----:B------:R-:W-:-:S04]  /*0130*/  IMAD.WIDE R2, R15, 0x4, R2 ;  /* 0x000000040f027825 */ /* 0x000fc800078e0202 */
[C---:B--2---:R-:W-:Y:S01]  /*0140*/  IMAD.U32 R10, R6.reuse, 0x10000, RZ ;  /* 0x00010000060a7824 */ /* 0x044fe200078e00ff */
[----:B------:R-:W-:-:S04]  /*0150*/  PRMT R6, R6, 0x7632, R6 ;  /* 0x0000763206067816 */ /* 0x000fc80000000006 */
[----:B------:R-:W-:Y:S02]  /*0160*/  FSETP.GT.FTZ.AND P4, PT, R10, RZ, PT ;  /* 0x000000ff0a00720b */ /* 0x000fe40003f94000 */
[----:B---3--:R-:W-:Y:S02]  /*0170*/  PRMT R7, R11, 0x7632, R7 ;  /* 0x000076320b077816 */ /* 0x008fe40000000007 */
[----:B----4-:R-:W-:Y:S01]  /*0180*/  PRMT R9, R13, 0x7632, R9 ;  /* 0x000076320d097816 */ /* 0x010fe20000000009 */
[----:B-1----:R-:W-:Y:S01]  /*0190*/  IMAD.U32 R5, R6, 0x10000, RZ ;  /* 0x0001000006057824 */ /* 0x002fe200078e00ff */
[C---:B-----5:R-:W-:Y:S01]  /*01a0*/  PRMT R8, R12.reuse, 0x7632, R8 ;  /* 0x000076320c087816 */ /* 0x060fe20000000008 */
[----:B------:R-:W-:Y:S02]  /*01b0*/  IMAD.U32 R11, R11, 0x10000, RZ ;  /* 0x000100000b0b7824 */ /* 0x000fe400078e00ff */
[----:B------:R-:W-:Y:S02]  /*01c0*/  IMAD.U32 R12, R12, 0x10000, RZ ;  /* 0x000100000c0c7824 */ /* 0x000fe400078e00ff */
[----:B------:R-:W-:-:S02]  /*01d0*/  IMAD.U32 R13, R13, 0x10000, RZ ;  /* 0x000100000d0d7824 */ /* 0x000fc400078e00ff */
[----:B------:R-:W-:Y:S01]  /*01e0*/  IMAD.U32 R4, R7, 0x10000, RZ ;  /* 0x0001000007047824 */ /* 0x000fe200078e00ff */
[----:B------:R-:W-:Y:S01]  /*01f0*/  SHF.L.U32 R7, R8, 0x10, RZ ;  /* 0x0000001008077819 */ /* 0x000fe200000006ff */
[----:B------:R-:W-:Y:S02]  /*0200*/  IMAD.U32 R6, R9, 0x10000, RZ ;  /* 0x0001000009067824 */ /* 0x000fe400078e00ff */
[----:B------:R-:W-:Y:S01]  /*0210*/  @!P4 FMUL.FTZ R10, R10, UR6 ;  /* 0x000000060a0acc20 */ /* 0x000fe20008410000 */
[----:B------:R-:W-:Y:S02]  /*0220*/  FSETP.GT.FTZ.AND P3, PT, R11, RZ, PT ;  /* 0x000000ff0b00720b */ /* 0x000fe40003f74000 */
[----:B------:R-:W-:Y:S02]  /*0230*/  FSETP.GT.FTZ.AND P2, PT, R12, RZ, PT ;  /* 0x000000ff0c00720b */ /* 0x000fe40003f54000 */
[----:B------:R-:W-:Y:S02]  /*0240*/  FSETP.GT.FTZ.AND P0, PT, R13, RZ, PT ;  /* 0x000000ff0d00720b */ /* 0x000fe40003f14000 */
[----:B------:R-:W-:-:S02]  /*0250*/  FSETP.GT.FTZ.AND P1, PT, R5, RZ, PT ;  /* 0x000000ff0500720b */ /* 0x000fc40003f34000 */
[----:B------:R-:W-:Y:S02]  /*0260*/  FSETP.GT.FTZ.AND P4, PT, R4, RZ, PT ;  /* 0x000000ff0400720b */ /* 0x000fe40003f94000 */
[----:B------:R-:W-:Y:S02]  /*0270*/  FSETP.GT.FTZ.AND P5, PT, R7, RZ, PT ;  /* 0x000000ff0700720b */ /* 0x000fe40003fb4000 */
[----:B------:R-:W-:Y:S01]  /*0280*/  FSETP.GT.FTZ.AND P6, PT, R6, RZ, PT ;  /* 0x000000ff0600720b */ /* 0x000fe20003fd4000 */
[----:B------:R-:W-:Y:S02]  /*0290*/  @!P3 FMUL.FTZ R11, R11, UR6 ;  /* 0x000000060b0bbc20 */ /* 0x000fe40008410000 */
[----:B------:R-:W-:Y:S02]  /*02a0*/  @!P2 FMUL.FTZ R12, R12, UR6 ;  /* 0x000000060c0cac20 */ /* 0x000fe40008410000 */
[----:B------:R-:W-:Y:S02]  /*02b0*/  @!P0 FMUL.FTZ R13, R13, UR6 ;  /* 0x000000060d0d8c20 */ /* 0x000fe40008410000 */
[----:B------:R-:W-:-:S02]  /*02c0*/  @!P1 FMUL.FTZ R5, R5, UR6 ;  /* 0x0000000605059c20 */ /* 0x000fc40008410000 */
[----:B------:R-:W-:Y:S02]  /*02d0*/  @!P4 FMUL.FTZ R4, R4, UR6 ;  /* 0x000000060404cc20 */ /* 0x000fe40008410000 */
[----:B------:R-:W-:Y:S02]  /*02e0*/  @!P5 FMUL.FTZ R7, R7, UR6 ;  /* 0x000000060707dc20 */ /* 0x000fe40008410000 */
[----:B------:R-:W-:Y:S01]  /*02f0*/  @!P6 FMUL.FTZ R6, R6, UR6 ;  /* 0x000000060606ec20 */ /* 0x000fe20008410000 */
[----:B------:R-:W-:Y:S02]  /*0300*/  F2FP.BF16.F32.PACK_AB R5, R5, R10 ;  /* 0x0000000a0505723e */ /* 0x000fe400000010ff */
        /* <DEDUP_REMOVED lines=8> */
.L_x_3915:
[----:B------:R-:W0:Y:S02]  /*0390*/  S2R R23, SR_TID.X ;  /* 0x0000000000177919 */ /* 0x000e240000002100 */
[----:B0-----:R-:W-:Y:S01]  /*03a0*/  ISETP.GE.AND P1, PT, R23, R2, PT ;  /* 0x000000021700720c */ /* 0x001fe20003f26270 */
[----:B------:R-:W-:-:S12]  /*03b0*/  IMAD.MOV.U32 R25, RZ, RZ, R23 ;  /* 0x000000ffff197224 */ /* 0x000fd800078e0017 */
[----:B------:R-:W-:Y:S01]  /*03c0*/  @!P1 IMAD.IADD R11, R0, 0x1, R25 ;  /* 0x00000001000b9824 */ /* 0x000fe200078e0219 */
[----:B------:R-:W0:Y:S01]  /*03d0*/  @!P1 LDC.64 R14, c[0x0][0x230] ;  /* 0x00008c00ff0e9b82 */ /* 0x000e220000000a00 */
[----:B------:R-:W-:-:S05]  /*03e0*/  @!P1 VIADD R25, R25, 0x80 ;  /* 0x0000008019199836 */ /* 0x000fca0000000000 */
[----:B------:R-:W-:-:S13]  /*03f0*/  ISETP.GE.AND P3, PT, R25, R2, PT ;  /* 0x000000021900720c */ /* 0x000fda0003f66270 */
[C---:B------:R-:W-:Y:S01]  /*0400*/  @!P3 IMAD.IADD R21, R0.reuse, 0x1, R25 ;  /* 0x000000010015b824 */ /* 0x040fe200078e0219 */
[----:B------:R-:W1:Y:S01]  /*0410*/  @!P3 LDC.64 R12, c[0x0][0x230] ;  /* 0x00008c00ff0cbb82 */ /* 0x000e620000000a00 */
[----:B------:R-:W-:Y:S02]  /*0420*/  @!P3 VIADD R25, R25, 0x80 ;  /* 0x000000801919b836 */ /* 0x000fe40000000000 */
[----:B0-----:R-:W-:Y:S01]  /*0430*/  @!P1 IMAD.WIDE.U32 R14, R11, 0x2, R14 ;  /* 0x000000020b0e9825 */ /* 0x001fe200078e000e */
[----:B------:R-:W-:Y:S02]  /*0440*/  PRMT R11, RZ, 0x7610, R11 ;  /* 0x00007610ff0b7816 */ /* 0x000fe4000000000b */
[CC--:B------:R-:W-:Y:S02]  /*0450*/  ISETP.GE.AND P4, PT, R25.reuse, R2.reuse, PT ;  /* 0x000000021900720c */ /* 0x0c0fe40003f86270 */
[----:B------:R-:W-:Y:S02]  /*0460*/  PRMT R18, RZ, 0x7610, R18 ;  /* 0x00007610ff127816 */ /* 0x000fe40000000012 */
[----:B------:R0:W2:Y:S09]  /*0470*/  @!P1 LDG.E.U16 R11, desc[UR4][R14.64] ;  /* 0x000000040e0b9981 */ /* 0x0000b2000c1e1500 */
[----:B------:R-:W-:Y:S01]  /*0480*/  @!P4 IADD3 R19, R0, R25, RZ ;  /* 0x000000190013c210 */ /* 0x000fe20007ffe0ff */
[----:B------:R-:W-:Y:S01]  /*0490*/  @!P4 VIADD R25, R25, 0x80 ;  /* 0x000000801919c836 */ /* 0x000fe20000000000 */
[----:B------:R-:W3:Y:S04]  /*04a0*/  @!P4 LDC.64 R16, c[0x0][0x230] ;  /* 0x00008c00ff10cb82 */ /* 0x000ee80000000a00 */
[----:B------:R-:W-:-:S13]  /*04b0*/  ISETP.GE.AND P5, PT, R25, R2, PT ;  /* 0x000000021900720c */ /* 0x000fda0003fa6270 */
[----:B------:R-:W-:Y:S02]  /*04c0*/  @!P5 IMAD.IADD R3, R0, 0x1, R25 ;  /* 0x000000010003d824 */ /* 0x000fe400078e0219 */
[----:B------:R-:W-:-:S05]  /*04d0*/  @!P5 VIADD R25, R25, 0x80 ;  /* 0x000000801919d836 */ /* 0x000fca0000000000 */
[----:B------:R-:W-:Y:S01]  /*04e0*/  ISETP.GE.AND P0, PT, R25, R2, PT ;  /* 0x000000021900720c */ /* 0x000fe20003f06270 */
[----:B-1----:R-:W-:Y:S02]  /*04f0*/  @!P3 IMAD.WIDE.U32 R12, R21, 0x2, R12 ;  /* 0x00000002150cb825 */ /* 0x002fe400078e000c */
[----:B------:R-:W1:Y:S02]  /*0500*/  @!P5 LDC.64 R20, c[0x0][0x230] ;  /* 0x00008c00ff14db82 */ /* 0x000e640000000a00 */
[----:B---3--:R-:W-:Y:S01]  /*0510*/  @!P4 IMAD.WIDE.U32 R16, R19, 0x2, R16 ;  /* 0x000000021310c825 */ /* 0x008fe200078e0010 */
[----:B------:R3:W4:Y:S07]  /*0520*/  @!P3 LDG.E.U16 R18, desc[UR4][R12.64] ;  /* 0x000000040c12b981 */ /* 0x00072e000c1e1500 */
[----:B------:R-:W-:Y:S01]  /*0530*/  @!P0 IMAD.IADD R29, R0, 0x1, R25 ;  /* 0x00000001001d8824 */ /* 0x000fe200078e0219 */
[----:B0-----:R-:W0:Y:S01]  /*0540*/  @!P0 LDC.64 R14, c[0x0][0x230] ;  /* 0x00008c00ff0e8b82 */ /* 0x001e220000000a00 */
[----:B------:R-:W-:-:S05]  /*0550*/  @!P0 VIADD R25, R25, 0x80 ;  /* 0x0000008019198836 */ /* 0x000fca0000000000 */
[----:B------:R-:W-:Y:S02]  /*0560*/  ISETP.GE.AND P2, PT, R25, R2, PT ;  /* 0x000000021900720c */ /* 0x000fe40003f46270 */
[----:B------:R-:W-:-:S06]  /*0570*/  PRMT R19, RZ, 0x7610, R19 ;  /* 0x00007610ff137816 */ /* 0x000fcc0000000013 */
[----:B------:R5:W4:Y:S05]  /*0580*/  @!P4 LDG.E.U16 R19, desc[UR4][R16.64] ;  /* 0x000000041013c981 */ /* 0x000b2a000c1e1500 */
[----:B------:R-:W-:Y:S01]  /*0590*/  @!P2 IMAD.IADD R27, R0, 0x1, R25 ;  /* 0x00000001001ba824 */ /* 0x000fe200078e0219 */
[----:B------:R-:W-:Y:S01]  /*05a0*/  @!P2 IADD3 R25, R25, 0x80, RZ ;  /* 0x000000801919a810 */ /* 0x000fe20007ffe0ff */
[----:B-1----:R-:W-:Y:S01]  /*05b0*/  @!P5 IMAD.WIDE.U32 R20, R3, 0x2, R20 ;  /* 0x000000020314d825 */ /* 0x002fe200078e0014 */
[----:B---3--:R-:W1:Y:S02]  /*05c0*/  @!P2 LDC.64 R12, c[0x0][0x230] ;  /* 0x00008c00ff0cab82 */ /* 0x008e640000000a00 */
[----:B------:R-:W-:-:S02]  /*05d0*/  ISETP.GE.AND P6, PT, R25, R2, PT ;  /* 0x000000021900720c */ /* 0x000fc40003fc6270 */
[----:B------:R-:W-:-:S06]  /*05e0*/  PRMT R3, RZ, 0x7610, R3 ;  /* 0x00007610ff037816 */ /* 0x000fcc0000000003 */
[----:B------:R-:W3:Y:S05]  /*05f0*/  @!P5 LDG.E.U16 R3, desc[UR4][R20.64] ;  /* 0x000000041403d981 */ /* 0x000eea000c1e1500 */
[----:B------:R-:W-:Y:S02]  /*0600*/  @!P6 IMAD.IADD R24, R0, 0x1, R25 ;  /* 0x000000010018e824 */ /* 0x000fe400078e0219 */
[----:B------:R-:W-:-:S05]  /*0610*/  @!P6 VIADD R25, R25, 0x80 ;  /* 0x000000801919e836 */ /* 0x000fca0000000000 */
[----:B------:R-:W-:Y:S01]  /*0620*/  ISETP.GE.AND P3, PT, R25, R2, PT ;  /* 0x000000021900720c */ /* 0x000fe20003f66270 */
[----:B0-----:R-:W-:Y:S01]  /*0630*/  @!P0 IMAD.WIDE.U32 R14, R29, 0x2, R14 ;  /* 0x000000021d0e8825 */ /* 0x001fe200078e000e */
[----:B------:R-:W-:-:S06]  /*0640*/  PRMT R26, RZ, 0x7610, R26 ;  /* 0x00007610ff1a7816 */ /* 0x000fcc000000001a */
[----:B------:R0:W3:Y:S05]  /*0650*/  @!P0 LDG.E.U16 R26, desc[UR4][R14.64] ;  /* 0x000000040e1a8981 */ /* 0x0000ea000c1e1500 */
[----:B-----5:R-:W5:Y:S01]  /*0660*/  @!P3 LDC.64 R16, c[0x0][0x230] ;  /* 0x00008c00ff10bb82 */ /* 0x020f620000000a00 */
[----:B-1----:R-:W-:Y:S01]  /*0670*/  @!P2 IMAD.WIDE.U32 R12, R27, 0x2, R12 ;  /* 0x000000021b0ca825 */ /* 0x002fe200078e000c */
[----:B------:R-:W-:-:S06]  /*0680*/  PRMT R27, RZ, 0x7610, R27 ;  /* 0x00007610ff1b7816 */ /* 0x000fcc000000001b */
[----:B------:R1:W3:Y:S01]  /*0690*/  @!P2 LDG.E.U16 R27, desc[UR4][R12.64] ;  /* 0x000000040c1ba981 */ /* 0x0002e2000c1e1500 */
[----:B------:R-:W-:Y:S02]  /*06a0*/  @!P3 IMAD.IADD R25, R0, 0x1, R25 ;  /* 0x000000010019b824 */ /* 0x000fe400078e0219 */
[C---:B0-----:R-:W-:Y:S02]  /*06b0*/  VIADD R15, R23.reuse, 0x80 ;  /* 0x00000080170f7836 */ /* 0x041fe40000000000 */
[----:B-1----:R-:W-:Y:S01]  /*06c0*/  VIADD R13, R23, 0x100 ;  /* 0x00000100170d7836 */ /* 0x002fe20000000000 */
[----:B------:R-:W0:Y:S01]  /*06d0*/  @!P1 LDC R12, c[0x0][0x218] ;  /* 0x00008600ff0c9b82 */ /* 0x000e220000000800 */
[----:B-----5:R-:W-:Y:S01]  /*06e0*/  @!P3 IMAD.WIDE.U32 R20, R25, 0x2, R16 ;  /* 0x000000021914b825 */ /* 0x020fe200078e0010 */
[----:B------:R-:W-:-:S06]  /*06f0*/  PRMT R25, RZ, 0x7610, R25 ;  /* 0x00007610ff197816 */ /* 0x000fcc0000000019 */
[----:B------:R-:W1:Y:S01]  /*0700*/  @!P6 LDC.64 R16, c[0x0][0x230] ;  /* 0x00008c00ff10eb82 */ /* 0x000e620000000a00 */
[----:B------:R-:W5:Y:S01]  /*0710*/  @!P3 LDG.E.U16 R25, desc[UR4][R20.64] ;  /* 0x000000041419b981 */ /* 0x000f62000c1e1500 */
[----:B-1----:R-:W-:Y:S01]  /*0720*/  @!P6 IMAD.WIDE.U32 R16, R24, 0x2, R16 ;  /* 0x000000021810e825 */ /* 0x002fe200078e0010 */
[----:B------:R-:W-:-:S06]  /*0730*/  PRMT R24, RZ, 0x7610, R24 ;  /* 0x00007610ff187816 */ /* 0x000fcc0000000018 */
[----:B------:R1:W5:Y:S01]  /*0740*/  @!P6 LDG.E.U16 R24, desc[UR4][R16.64] ;  /* 0x000000041018e981 */ /* 0x000362000c1e1500 */
[-C--:B------:R-:W-:Y:S02]  /*0750*/  ISETP.GE.AND P5, PT, R15, R2.reuse, PT ;  /* 0x000000020f00720c */ /* 0x080fe40003fa6270 */
[----:B------:R-:W-:Y:S02]  /*0760*/  ISETP.GE.AND P3, PT, R13, R2, PT ;  /* 0x000000020d00720c */ /* 0x000fe40003f66270 */
[----:B------:R-:W-:Y:S01]  /*0770*/  PLOP3.LUT P0, PT, PT, PT, PT, 0x80, 0x0 ;  /* 0x000000000000781c */ /* 0x000fe20003f0f070 */
[----:B------:R-:W-:-:S08]  /*0780*/  VIADD R13, R23, 0x180 ;  /* 0x00000180170d7836 */ /* 0x000fd00000000000 */
[----:B------:R-:W1:Y:S01]  /*0790*/  @!P5 LDC R15, c[0x0][0x218] ;  /* 0x00008600ff0fdb82 */ /* 0x000e620000000800 */
[----:B------:R-:W-:-:S07]  /*07a0*/  PLOP3.LUT P4, PT, PT, PT, PT, 0x80, 0x0 ;  /* 0x000000000000781c */ /* 0x000fce0003f8f070 */
[----:B------:R-:W3:Y:S01]  /*07b0*/  @!P3 LDC R14, c[0x0][0x218] ;  /* 0x00008600ff0ebb82 */ /* 0x000ee20000000800 */
[----:B--2---:R-:W-:-:S05]  /*07c0*/  @!P1 IMAD.U32 R11, R11, 0x10000, RZ ;  /* 0x000100000b0b9824 */ /* 0x004fca00078e00ff */
[----:B------:R-:W-:-:S04]  /*07d0*/  @!P1 FSETP.GT.FTZ.AND P2, PT, R11, RZ, PT ;  /* 0x000000ff0b00920b */ /* 0x000fc80003f54000 */
[----:B------:R-:W-:Y:S02]  /*07e0*/  @!P1 PLOP3.LUT P0, PT, P2, PT, PT, 0x80, 0x0 ;  /* 0x000000000000981c */ /* 0x000fe4000170f070 */
[----:B------:R-:W-:Y:S01]  /*07f0*/  ISETP.GE.AND P2, PT, R13, R2, PT ;  /* 0x000000020d00720c */ /* 0x000fe20003f46270 */
[----:B------:R-:W-:-:S10]  /*0800*/  VIADD R13, R23, 0x200 ;  /* 0x00000200170d7836 */ /* 0x000fd40000000000 */
[----:B0-----:R-:W-:Y:S01]  /*0810*/  @!P0 FMUL.FTZ R11, R11, R12 ;  /* 0x0000000c0b0b8220 */ /* 0x001fe20000410000 */
[----:B------:R-:W-:Y:S01]  /*0820*/  PLOP3.LUT P0, PT, PT, PT, PT, 0x80, 0x0 ;  /* 0x000000000000781c */ /* 0x000fe20003f0f070 */
[----:B------:R-:W0:Y:S01]  /*0830*/  @!P2 LDC R12, c[0x0][0x218] ;  /* 0x00008600ff0cab82 */ /* 0x000e220000000800 */
[----:B----4-:R-:W-:-:S04]  /*0840*/  @!P5 SHF.L.U32 R18, R18, 0x10, RZ ;  /* 0x000000101212d819 */ /* 0x010fc800000006ff */
[----:B------:R-:W-:-:S04]  /*0850*/  @!P5 FSETP.GT.FTZ.AND P6, PT, R18, RZ, PT ;  /* 0x000000ff1200d20b */ /* 0x000fc80003fd4000 */
[----:B------:R-:W-:Y:S01]  /*0860*/  @!P5 PLOP3.LUT P4, PT, P6, PT, PT, 0x80, 0x0 ;  /* 0x000000000000d81c */ /* 0x000fe2000378f070 */
[----:B------:R-:W-:-:S05]  /*0870*/  @!P3 IMAD.U32 R19, R19, 0x10000, RZ ;  /* 0x000100001313b824 */ /* 0x000fca00078e00ff */
[----:B------:R-:W-:-:S04]  /*0880*/  @!P3 FSETP.GT.FTZ.AND P6, PT, R19, RZ, PT ;  /* 0x000000ff1300b20b */ /* 0x000fc80003fd4000 */
[----:B------:R-:W-:-:S03]  /*0890*/  @!P3 PLOP3.LUT P0, PT, P6, PT, PT, 0x80, 0x0 ;  /* 0x000000000000b81c */ /* 0x000fc6000370f070 */
[----:B-1----:R-:W-:Y:S01]  /*08a0*/  @!P4 FMUL.FTZ R18, R18, R15 ;  /* 0x0000000f1212c220 */ /* 0x002fe20000410000 */
[----:B------:R-:W-:Y:S01]  /*08b0*/  ISETP.GE.AND P4, PT, R13, R2, PT ;  /* 0x000000020d00720c */ /* 0x000fe20003f86270 */
[----:B---3--:R-:W-:-:S05]  /*08c0*/  @!P2 IMAD.U32 R3, R3, 0x10000, RZ ;  /* 0x000100000303a824 */ /* 0x008fca00078e00ff */
[----:B------:R-:W-:-:S03]  /*08d0*/  @!P2 FSETP.GT.FTZ.AND P6, PT, R3, RZ, PT ;  /* 0x000000ff0300a20b */ /* 0x000fc60003fd4000 */
[----:B------:R-:W-:Y:S01]  /*08e0*/  @!P0 FMUL.FTZ R19, R19, R14 ;  /* 0x0000000e13138220 */ /* 0x000fe20000410000 */
[----:B------:R-:W-:Y:S01]  /*08f0*/  PLOP3.LUT P0, PT, PT, PT, PT, 0x80, 0x0 ;  /* 0x000000000000781c */ /* 0x000fe20003f0f070 */
[----:B------:R-:W-:Y:S01]  /*0900*/  VIADD R13, R23, 0x280 ;  /* 0x00000280170d7836 */ /* 0x000fe20000000000 */
[----:B------:R-:W-:Y:S01]  /*0910*/  @!P2 PLOP3.LUT P0, PT, P6, PT, PT, 0x80, 0x0 ;  /* 0x000000000000a81c */ /* 0x000fe2000370f070 */
[----:B------:R-:W1:Y:S01]  /*0920*/  @!P4 LDC R15, c[0x0][0x218] ;  /* 0x00008600ff0fcb82 */ /* 0x000e620000000800 */
[----:B------:R-:W-:Y:S02]  /*0930*/  @!P5 F2FP.BF16.F32.PACK_AB R4, RZ, R18 ;  /* 0x00000012ff04d23e */ /* 0x000fe400000010ff */
[----:B------:R-:W-:Y:S01]  /*0940*/  ISETP.GE.AND P5, PT, R13, R2, PT ;  /* 0x000000020d00720c */ /* 0x000fe20003fa6270 */
[----:B------:R-:W-:-:S08]  /*0950*/  @!P4 IMAD.U32 R26, R26, 0x10000, RZ ;  /* 0x000100001a1ac824 */ /* 0x000fd000078e00ff */
[----:B0-----:R-:W-:Y:S01]  /*0960*/  @!P0 FMUL.FTZ R3, R3, R12 ;  /* 0x0000000c03038220 */ /* 0x001fe20000410000 */
[----:B------:R-:W-:-:S03]  /*0970*/  @!P4 FSETP.GT.FTZ.AND P6, PT, R26, RZ, PT ;  /* 0x000000ff1a00c20b */ /* 0x000fc60003fd4000 */
[----:B------:R-:W0:Y:S01]  /*0980*/  @!P5 LDC R14, c[0x0][0x218] ;  /* 0x00008600ff0edb82 */ /* 0x000e220000000800 */
[----:B------:R-:W-:Y:S02]  /*0990*/  PLOP3.LUT P0, PT, PT, PT, PT, 0x80, 0x0 ;  /* 0x000000000000781c */ /* 0x000fe40003f0f070 */
[----:B------:R-:W-:Y:S02]  /*09a0*/  @!P4 PLOP3.LUT P0, PT, P6, PT, PT, 0x80, 0x0 ;  /* 0x000000000000c81c */ /* 0x000fe4000370f070 */
[----:B------:R-:W-:Y:S01]  /*09b0*/  IADD3 R13, R23, 0x380, RZ ;  /* 0x00000380170d7810 */ /* 0x000fe20007ffe0ff */
[----:B------:R-:W-:Y:S01]  /*09c0*/  @!P5 IMAD.U32 R27, R27, 0x10000, RZ ;  /* 0x000100001b1bd824 */ /* 0x000fe200078e00ff */
[----:B------:R-:W-:Y:S02]  /*09d0*/  @!P3 F2FP.BF16.F32.PACK_AB R5, RZ, R19 ;  /* 0x00000013ff05b23e */ /* 0x000fe400000010ff */
[----:B------:R-:W-:Y:S02]  /*09e0*/  ISETP.GE.AND P3, PT, R13, R2, PT ;  /* 0x000000020d00720c */ /* 0x000fe40003f66270 */
[----:B------:R-:W-:Y:S01]  /*09f0*/  @!P5 FSETP.GT.FTZ.AND P6, PT, R27, RZ, PT ;  /* 0x000000ff1b00d20b */ /* 0x000fe20003fd4000 */
[----:B------:R-:W2:Y:S04]  /*0a00*/  @!P1 LDC.64 R12, c[0x0][0x228] ;  /* 0x00008a00ff0c9b82 */ /* 0x000ea80000000a00 */
[----:B-1----:R-:W-:Y:S01]  /*0a10*/  @!P0 FMUL.FTZ R26, R26, R15 ;  /* 0x0000000f1a1a8220 */ /* 0x002fe20000410000 */
[----:B------:R-:W-:-:S02]  /*0a20*/  PLOP3.LUT P0, PT, PT, PT, PT, 0x80, 0x0 ;  /* 0x000000000000781c */ /* 0x000fc40003f0f070 */
[----:B------:R-:W-:Y:S01]  /*0a30*/  @!P5 PLOP3.LUT P0, PT, P6, PT, PT, 0x80, 0x0 ;  /* 0x000000000000d81c */ /* 0x000fe2000370f070 */
[----:B------:R-:W-:Y:S02]  /*0a40*/  VIADD R15, R23, 0x300 ;  /* 0x00000300170f7836 */ /* 0x000fe40000000000 */
[----:B------:R-:W1:Y:S01]  /*0a50*/  @!P3 LDC R16, c[0x0][0x218] ;  /* 0x00008600ff10bb82 */ /* 0x000e620000000800 */
[----:B-----5:R-:W-:-:S09]  /*0a60*/  @!P3 IMAD.U32 R25, R25, 0x10000, RZ ;  /* 0x000100001919b824 */ /* 0x020fd200078e00ff */
[----:B0-----:R-:W-:Y:S01]  /*0a70*/  @!P0 FMUL.FTZ R27, R27, R14 ;  /* 0x0000000e1b1b8220 */ /* 0x001fe20000410000 */
[----:B------:R-:W-:Y:S02]  /*0a80*/  @!P3 FSETP.GT.FTZ.AND P6, PT, R25, RZ, PT ;  /* 0x000000ff1900b20b */ /* 0x000fe40003fd4000 */
[----:B------:R-:W-:Y:S02]  /*0a90*/  PLOP3.LUT P0, PT, PT, PT, PT, 0x80, 0x0 ;  /* 0x000000000000781c */ /* 0x000fe40003f0f070 */
[----:B------:R-:W-:Y:S02]  /*0aa0*/  @!P3 PLOP3.LUT P0, PT, P6, PT, PT, 0x80, 0x0 ;  /* 0x000000000000b81c */ /* 0x000fe4000370f070 */
[----:B------:R-:W-:Y:S01]  /*0ab0*/  ISETP.GE.AND P6, PT, R15, R2, PT ;  /* 0x000000020f00720c */ /* 0x000fe20003fc6270 */
[----:B------:R-:W-:Y:S01]  /*0ac0*/  @!P1 IMAD.IADD R15, R0, 0x1, R23 ;  /* 0x00000001000f9824 */ /* 0x000fe200078e0217 */
[----:B------:R-:W-:-:S03]  /*0ad0*/  @!P1 F2FP.BF16.F32.PACK_AB R22, RZ, R11 ;  /* 0x0000000bff16923e */ /* 0x000fc600000010ff */
[----:B--2---:R-:W-:-:S08]  /*0ae0*/  @!P1 IMAD.WIDE.U32 R12, R15, 0x2, R12 ;  /* 0x000000020f0c9825 */ /* 0x004fd000078e000c */
[----:B------:R-:W0:Y:S01]  /*0af0*/  @!P6 LDC R11, c[0x0][0x218] ;  /* 0x00008600ff0beb82 */ /* 0x000e220000000800 */
[----:B------:R-:W-:Y:S02]  /*0b00*/  @!P6 IMAD.U32 R24, R24, 0x10000, RZ ;  /* 0x000100001818e824 */ /* 0x000fe400078e00ff */
[----:B-1----:R-:W-:Y:S01]  /*0b10*/  @!P0 FMUL.FTZ R25, R25, R16 ;  /* 0x0000001019198220 */ /* 0x002fe20000410000 */
[----:B------:R1:W-:Y:S01]  /*0b20*/  @!P1 STG.E.U16 desc[UR4][R12.64], R22 ;  /* 0x000000160c009986 */ /* 0x0003e2000c101504 */
[----:B------:R-:W-:Y:S01]  /*0b30*/  @!P1 VIADD R23, R23, 0x80 ;  /* 0x0000008017179836 */ /* 0x000fe20000000000 */
[----:B------:R-:W-:Y:S02]  /*0b40*/  @!P6 FSETP.GT.FTZ.AND P0, PT, R24, RZ, PT ;  /* 0x000000ff1800e20b */ /* 0x000fe40003f14000 */
[----:B------:R-:W-:Y:S02]  /*0b50*/  PLOP3.LUT P1, PT, PT, PT, PT, 0x80, 0x0 ;  /* 0x000000000000781c */ /* 0x000fe40003f2f070 */
[----:B------:R-:W-:-:S02]  /*0b60*/  @!P6 PLOP3.LUT P1, PT, P0, PT, PT, 0x80, 0x0 ;  /* 0x000000000000e81c */ /* 0x000fc4000072f070 */
[----:B------:R-:W-:Y:S01]  /*0b70*/  ISETP.GE.AND P0, PT, R23, R2, PT ;  /* 0x000000021700720c */ /* 0x000fe20003f06270 */
[----:B------:R-:W-:Y:S04]  /*0b80*/  BSSY B0, `(.L_x_3916) ;  /* 0x0000032000007945 */ /* 0x000fe80003800000 */
[----:B------:R-:W-:Y:S01]  /*0b90*/  BSSY B1, `(.L_x_3917) ;  /* 0x000002a000017945 */ /* 0x000fe20003800000 */
[----:B------:R-:W-:Y:S02]  /*0ba0*/  @!P2 F2FP.BF16.F32.PACK_AB R6, RZ, R3 ;  /* 0x00000003ff06a23e */ /* 0x000fe400000010ff */
[----:B------:R-:W-:-:S03]  /*0bb0*/  @!P4 F2FP.BF16.F32.PACK_AB R7, RZ, R26 ;  /* 0x0000001aff07c23e */ /* 0x000fc600000010ff */
[----:B0-----:R-:W-:Y:S01]  /*0bc0*/  @!P1 FMUL.FTZ R24, R24, R11 ;  /* 0x0000000b18189220 */ /* 0x001fe20000410000 */
[----:B------:R-:W-:Y:S02]  /*0bd0*/  @!P5 F2FP.BF16.F32.PACK_AB R8, RZ, R27 ;  /* 0x0000001bff08d23e */ /* 0x000fe400000010ff */
[----:B------:R-:W-:Y:S02]  /*0be0*/  @!P3 F2FP.BF16.F32.PACK_AB R9, RZ, R25 ;  /* 0x00000019ff09b23e */ /* 0x000fe400000010ff */
[----:B------:R-:W-:Y:S01]  /*0bf0*/  @!P6 F2FP.BF16.F32.PACK_AB R10, RZ, R24 ;  /* 0x00000018ff0ae23e */ /* 0x000fe200000010ff */
[----:B-1----:R-:W-:Y:S06]  /*0c00*/  @P0 BRA `(.L_x_3918) ;  /* 0x0000000000300947 */ /* 0x002fec0003800000 */
        /* <DEDUP_REMOVED lines=8> */
[----:B------:R-:W-:Y:S02]  /*0c90*/  IMAD.IADD R3, R0, 0x1, R23 ;  /* 0x0000000100037824 */ /* 0x000fe400078e0217 */
[----:B------:R-:W-:Y:S02]  /*0ca0*/  VIADD R23, R23, 0x80 ;  /* 0x0000008017177836 */ /* 0x000fe40000000000 */
[----:B0-----:R-:W-:-:S05]  /*0cb0*/  IMAD.WIDE.U32 R12, R3, 0x2, R12 ;  /* 0x00000002030c7825 */ /* 0x001fca00078e000c */
[----:B------:R0:W-:Y:S02]  /*0cc0*/  STG.E.U16 desc[UR4][R12.64], R5 ;  /* 0x000000050c007986 */ /* 0x0001e4000c101504 */
.L_x_3918:
[----:B------:R-:W-:-:S13]  /*0cd0*/  ISETP.GE.AND P0, PT, R23, R2, PT ;  /* 0x000000021700720c */ /* 0x000fda0003f06270 */
[----:B------:R-:W-:Y:S05]  /*0ce0*/  @P0 BRA `(.L_x_3920) ;  /* 0x0000000000300947 */ /* 0x000fea0003800000 */
[----:B0-----:R-:W0:Y:S01]  /*0cf0*/  LDC.64 R4, c[0x0][0x228] ;  /* 0x00008a00ff047b82 */ /* 0x001e220000000a00 */
[----:B------:R-:W-:Y:S02]  /*0d00*/  IMAD.IADD R3, R0, 0x1, R23 ;  /* 0x0000000100037824 */ /* 0x000fe400078e0217 */
[----:B------:R-:W-:Y:S02]  /*0d10*/  VIADD R23, R23, 0x80 ;  /* 0x0000008017177836 */ /* 0x000fe40000000000 */
[----:B0-----:R-:W-:-:S05]  /*0d20*/  IMAD.WIDE.U32 R4, R3, 0x2, R4 ;  /* 0x0000000203047825 */ /* 0x001fca00078e0004 */
[----:B------:R1:W-:Y:S02]  /*0d30*/  STG.E.U16 desc[UR4][R4.64], R6 ;  /* 0x0000000604007986 */ /* 0x0003e4000c101504 */
.L_x_3919:
[----:B------:R-:W-:-:S13]  /*0d40*/  ISETP.GE.AND P0, PT, R23, R2, PT ;  /* 0x000000021700720c */ /* 0x000fda0003f06270 */
[----:B------:R-:W-:Y:S05]  /*0d50*/  @P0 BRA `(.L_x_3921) ;  /* 0x0000000000340947 */ /* 0x000fea0003800000 */
[----:B01----:R-:W0:Y:S01]  /*0d60*/  LDC.64 R4, c[0x0][0x228] ;  /* 0x00008a00ff047b82 */ /* 0x003e220000000a00 */
[----:B------:R-:W-:Y:S01]  /*0d70*/  IMAD.IADD R3, R0, 0x1, R23 ;  /* 0x0000000100037824 */ /* 0x000fe200078e0217 */
[----:B------:R-:W-:-:S03]  /*0d80*/  IADD3 R23, R23, 0x80, RZ ;  /* 0x0000008017177810 */ /* 0x000fc60007ffe0ff */
[----:B0-----:R-:W-:-:S05]  /*0d90*/  IMAD.WIDE.U32 R4, R3, 0x2, R4 ;  /* 0x0000000203047825 */ /* 0x001fca00078e0004 */
[----:B------:R1:W-:Y:S02]  /*0da0*/  STG.E.U16 desc[UR4][R4.64], R7 ;  /* 0x0000000704007986 */ /* 0x0003e4000c101504 */
.L_x_3920:
[----:B------:R-:W-:-:S13]  /*0db0*/  ISETP.GE.AND P0, PT, R23, R2, PT ;  /* 0x000000021700720c */ /* 0x000fda0003f06270 */
[----:B------:R-:W-:Y:S05]  /*0dc0*/  @P0 BREAK B1 ;  /* 0x0000000000010942 */ /* 0x000fea0003800000 */
[----:B------:R-:W-:Y:S05]  /*0dd0*/  @P0 BRA `(.L_x_3922) ;  /* 0x0000000000300947 */ /* 0x000fea0003800000 */
[----:B01----:R-:W0:Y:S01]  /*0de0*/  LDC.64 R4, c[0x0][0x228] ;  /* 0x00008a00ff047b82 */ /* 0x003e220000000a00 */
[----:B------:R-:W-:Y:S02]  /*0df0*/  IMAD.IADD R3, R0, 0x1, R23 ;  /* 0x0000000100037824 */ /* 0x000fe400078e0217 */
[----:B------:R-:W-:Y:S02]  /*0e00*/  VIADD R23, R23, 0x80 ;  /* 0x0000008017177836 */ /* 0x000fe40000000000 */
[----:B0-----:R-:W-:-:S05]  /*0e10*/  IMAD.WIDE.U32 R4, R3, 0x2, R4 ;  /* 0x0000000203047825 */ /* 0x001fca00078e0004 */
[----:B------:R2:W-:Y:S02]  /*0e20*/  STG.E.U16 desc[UR4][R4.64], R8 ;  /* 0x0000000804007986 */ /* 0x0005e4000c101504 */
.L_x_3921:
[----:B------:R-:W-:Y:S05]  /*0e30*/  BSYNC B1 ;  /* 0x0000000000017941 */ /* 0x000fea0003800000 */
.L_x_3917:
[----:B------:R-:W-:-:S13]  /*0e40*/  ISETP.GE.AND P0, PT, R23, R2, PT ;  /* 0x000000021700720c */ /* 0x000fda0003f06270 */
[----:B012---:R-:W0:Y:S01]  /*0e50*/  @!P0 LDC.64 R4, c[0x0][0x228] ;  /* 0x00008a00ff048b82 */ /* 0x007e220000000a00 */
[----:B------:R-:W-:Y:S02]  /*0e60*/  @!P0 IMAD.IADD R3, R0, 0x1, R23 ;  /* 0x0000000100038824 */ /* 0x000fe400078e0217 */
[----:B------:R-:W-:Y:S02]  /*0e70*/  @!P0 VIADD R23, R23, 0x80 ;  /* 0x0000008017178836 */ /* 0x000fe40000000000 */
[----:B0-----:R-:W-:-:S05]  /*0e80*/  @!P0 IMAD.WIDE.U32 R4, R3, 0x2, R4 ;  /* 0x0000000203048825 */ /* 0x001fca00078e0004 */
[----:B------:R2:W-:Y:S02]  /*0e90*/  @!P0 STG.E.U16 desc[UR4][R4.64], R10 ;  /* 0x0000000a04008986 */ /* 0x0005e4000c101504 */
.L_x_3922:
[----:B------:R-:W-:Y:S05]  /*0ea0*/  BSYNC B0 ;  /* 0x0000000000007941 */ /* 0x000fea0003800000 */
.L_x_3916:
[----:B------:R-:W-:Y:S05]  /*0eb0*/  WARPSYNC.ALL ;  /* 0x0000000000007948 */ /* 0x000fea0003800000 */
[----:B------:R-:W-:-:S13]  /*0ec0*/  ISETP.GE.AND P0, PT, R23, R2, PT ;  /* 0x000000021700720c */ /* 0x000fda0003f06270 */
[----:B------:R-:W-:Y:S05]  /*0ed0*/  @P0 EXIT ;  /* 0x000000000000094d */ /* 0x000fea0003800000 */
[----:B------:R-:W3:Y:S01]  /*0ee0*/  LDC.64 R2, c[0x0][0x228] ;  /* 0x00008a00ff027b82 */ /* 0x000ee20000000a00 */
[----:B------:R-:W-:-:S04]  /*0ef0*/  IMAD.IADD R23, R0, 0x1, R23 ;  /* 0x0000000100177824 */ /* 0x000fc800078e0217 */
[----:B---3--:R-:W-:-:S05]  /*0f00*/  IMAD.WIDE.U32 R2, R23, 0x2, R2 ;  /* 0x0000000217027825 */ /* 0x008fca00078e0002 */
[----:B------:R-:W-:Y:S01]  /*0f10*/  STG.E.U16 desc[UR4][R2.64], R9 ;  /* 0x0000000902007986 */ /* 0x000fe2000c101504 */
[----:B------:R-:W-:Y:S05]  /*0f20*/  EXIT ;  /* 0x000000000000794d */ /* 0x000fea0003800000 */
.L_x_3923:
        /* <DEDUP_REMOVED lines=13> */
.L_x_5710:


//--------------------- .text._ZN2at6native29vectorized_elementwise_kernelILi4EZZZNS0_66_GLOBAL__N__d53a5ca4_28_ActivationLeakyReluKernel_cu_f5210f67_355417leaky_relu_kernelERNS_18TensorIteratorBaseERKN3c106ScalarEENKUlvE_clEvENKUlvE2_clEvEUlNS5_8BFloat16EE_St5arrayIPcLm2EEEEviT0_T1_ --------------------------
	.section	.text._ZN2at6native29vectorized_elementwise_kernelILi4EZZZNS0_66_GLOBAL__N__d53a5ca4_28_ActivationLeakyReluKernel_cu_f5210f67_355417leaky_relu_kernelERNS_18TensorIteratorBaseERKN3c106ScalarEENKUlvE_clEvENKUlvE2_clEvEUlNS5_8BFloat16EE_St5arrayIPcLm2EEEEviT0_T1_,"ax",@progbits
	.align	128
        .global         _ZN2at6native29vectorized_elementwise_kernelILi4EZZZNS0_66_GLOBAL__N__d53a5ca4_28_ActivationLeakyReluKernel_cu_f5210f67_355417leaky_relu_kernelERNS_18TensorIteratorBaseERKN3c106ScalarEENKUlvE_clEvENKUlvE2_clEvEUlNS5_8BFloat16EE_St5arrayIPcLm2EEEEviT0_T1_
        .type           _ZN2at6native29vectorized_elementwise_kernelILi4EZZZNS0_66_GLOBAL__N__d53a5ca4_28_ActivationLeakyReluKernel_cu_f5210f67_355417leaky_relu_kernelERNS_18TensorIteratorBaseERKN3c106ScalarEENKUlvE_clEvENKUlvE2_clEvEUlNS5_8BFloat16EE_St5arrayIPcLm2EEEEviT0_T1_,@function
        .size           _ZN2at6native29vectorized_elementwise_kernelILi4EZZZNS0_66_GLOBAL__N__d53a5ca4_28_ActivationLeakyReluKernel_cu_f5210f67_355417leaky_relu_kernelERNS_18TensorIteratorBaseERKN3c106ScalarEENKUlvE_clEvENKUlvE2_clEvEUlNS5_8BFloat16EE_St5arrayIPcLm2EEEEviT0_T1_,(.L_x_5711 - _ZN2at6native29vectorized_elementwise_kernelILi4EZZZNS0_66_GLOBAL__N__d53a5ca4_28_ActivationLeakyReluKernel_cu_f5210f67_355417leaky_relu_kernelERNS_18TensorIteratorBaseERKN3c106ScalarEENKUlvE_clEvENKUlvE2_clEvEUlNS5_8BFloat16EE_St5arrayIPcLm2EEEEviT0_T1_)
        .other          _ZN2at6native29vectorized_elementwise_kernelILi4EZZZNS0_66_GLOBAL__N__d53a5ca4_28_ActivationLeakyReluKernel_cu_f5210f67_355417leaky_relu_kernelERNS_18TensorIteratorBaseERKN3c106ScalarEENKUlvE_clEvENKUlvE2_clEvEUlNS5_8BFloat16EE_St5arrayIPcLm2EEEEviT0_T1_,@"STO_CUDA_ENTRY STV_DEFAULT"
_ZN2at6native29vectorized_elementwise_kernelILi4EZZZNS0_66_GLOBAL__N__d53a5ca4_28_ActivationLeakyReluKernel_cu_f5210f67_355417leaky_relu_kernelERNS_18TensorIteratorBaseERKN3c106ScalarEENKUlvE_clEvENKUlvE2_clEvEUlNS5_8BFloat16EE_St5arrayIPcLm2EEEEviT0_T1_:
.text._ZN2at6native29vectorized_elementwise_kernelILi4EZZZNS0_66_GLOBAL__N__d53a5ca4_28_ActivationLeakyReluKernel_cu_f5210f67_355417leaky_relu_kernelERNS_18TensorIteratorBaseERKN3c106ScalarEENKUlvE_clEvENKUlvE2_clEvEUlNS5_8BFloat16EE_St5arrayIPcLm2EEEEviT0_T1_:
        /* <DEDUP_REMOVED lines=14> */
[----:B------:R-:W2:Y:S04]  /*00e0*/  LDG.E.64 R10, desc[UR4][R4.64] ;  /* 0x00000004040a7981 */ /* 0x000ea8000c1e1b00 */
[----:B------:R-:W3:Y:S01]  /*00f0*/  LDG.E.64 R12, desc[UR4][R4.64+0x400] ;  /* 0x00040004040c7981 */ /* 0x000ee2000c1e1b00 */
[----:B0-----:R-:W-:-:S04]  /*0100*/  IMAD.WIDE.U32 R2, R0, 0x2, R2 ;  /* 0x0000000200027825 */ /* 0x001fc800078e0002 */
[----:B------:R-:W-:Y:S01]  /*0110*/  IMAD.WIDE R2, R15, 0x8, R2 ;  /* 0x000000080f027825 */ /* 0x000fe200078e0202 */
[----:B--2---:R-:W-:-:S03]  /*0120*/  PRMT R6, R10, 0x7632, R6 ;  /* 0x000076320a067816 */ /* 0x004fc60000000006 */
[----:B------:R-:W-:Y:S01]  /*0130*/  IMAD.U32 R10, R10, 0x10000, RZ ;  /* 0x000100000a0a7824 */ /* 0x000fe200078e00ff */
[C---:B------:R-:W-:Y:S01]  /*0140*/  PRMT R7, R11.reuse, 0x7632, R7 ;  /* 0x000076320b077816 */ /* 0x040fe20000000007 */
[----:B------:R-:W-:Y:S01]  /*0150*/  IMAD.U32 R11, R11, 0x10000, RZ ;  /* 0x000100000b0b7824 */ /* 0x000fe200078e00ff */
[C---:B---3--:R-:W-:Y:S01]  /*0160*/  PRMT R9, R13.reuse, 0x7632, R9 ;  /* 0x000076320d097816 */ /* 0x048fe20000000009 */
[----:B------:R-:W-:Y:S01]  /*0170*/  IMAD.U32 R5, R6, 0x10000, RZ ;  /* 0x0001000006057824 */ /* 0x000fe200078e00ff */
[----:B------:R-:W-:Y:S01]  /*0180*/  FSETP.GT.FTZ.AND P3, PT, R10, RZ, PT ;  /* 0x000000ff0a00720b */ /* 0x000fe20003f74000 */
[----:B------:R-:W-:Y:S01]  /*0190*/  IMAD.U32 R13, R13, 0x10000, RZ ;  /* 0x000100000d0d7824 */ /* 0x000fe200078e00ff */
[C---:B------:R-:W-:Y:S01]  /*01a0*/  PRMT R8, R12.reuse, 0x7632, R8 ;  /* 0x000076320c087816 */ /* 0x040fe20000000008 */
[----:B------:R-:W-:Y:S01]  /*01b0*/  IMAD.U32 R12, R12, 0x10000, RZ ;  /* 0x000100000c0c7824 */ /* 0x000fe200078e00ff */
[----:B------:R-:W-:Y:S01]  /*01c0*/  FSETP.GT.FTZ.AND P2, PT, R11, RZ, PT ;  /* 0x000000ff0b00720b */ /* 0x000fe20003f54000 */
[----:B------:R-:W-:Y:S01]  /*01d0*/  IMAD.U32 R4, R7, 0x10000, RZ ;  /* 0x0001000007047824 */ /* 0x000fe200078e00ff */
[----:B------:R-:W-:Y:S01]  /*01e0*/  SHF.L.U32 R7, R8, 0x10, RZ ;  /* 0x0000001008077819 */ /* 0x000fe200000006ff */
[----:B------:R-:W-:Y:S01]  /*01f0*/  IMAD.U32 R6, R9, 0x10000, RZ ;  /* 0x0001000009067824 */ /* 0x000fe200078e00ff */
[----:B------:R-:W-:-:S02]  /*0200*/  FSETP.GT.FTZ.AND P1, PT, R12, RZ, PT ;  /* 0x000000ff0c00720b */ /* 0x000fc40003f34000 */
[----:B------:R-:W-:Y:S02]  /*0210*/  FSETP.GT.FTZ.AND P0, PT, R13, RZ, PT ;  /* 0x000000ff0d00720b */ /* 0x000fe40003f14000 */
[----:B------:R-:W-:Y:S01]  /*0220*/  FSETP.GT.FTZ.AND P4, PT, R4, RZ, PT ;  /* 0x000000ff0400720b */ /* 0x000fe20003f94000 */
[----:B------:R-:W-:Y:S01]  /*0230*/  @!P3 FMUL.FTZ R10, R10, UR6 ;  /* 0x000000060a0abc20 */ /* 0x000fe20008410000 */
[----:B------:R-:W-:Y:S02]  /*0240*/  FSETP.GT.FTZ.AND P3, PT, R5, RZ, PT ;  /* 0x000000ff0500720b */ /* 0x000fe40003f74000 */
[----:B------:R-:W-:Y:S01]  /*0250*/  FSETP.GT.FTZ.AND P5, PT, R7, RZ, PT ;  /* 0x000000ff0700720b */ /* 0x000fe20003fb4000 */
[----:B------:R-:W-:Y:S01]  /*0260*/  @!P2 FMUL.FTZ R11, R11, UR6 ;  /* 0x000000060b0bac20 */ /* 0x000fe20008410000 */
[----:B------:R-:W-:-:S03]  /*0270*/  FSETP.GT.FTZ.AND P6, PT, R6, RZ, PT ;  /* 0x000000ff0600720b */ /* 0x000fc60003fd4000 */
[----:B------:R-:W-:Y:S02]  /*0280*/  @!P1 FMUL.FTZ R12, R12, UR6 ;  /* 0x000000060c0c9c20 */ /* 0x000fe40008410000 */
[----:B------:R-:W-:Y:S02]  /*0290*/  @!P0 FMUL.FTZ R13, R13, UR6 ;  /* 0x000000060d0d8c20 */ /* 0x000fe40008410000 */
[----:B------:R-:W-:Y:S02]  /*02a0*/  @!P4 FMUL.FTZ R4, R4, UR6 ;  /* 0x000000060404cc20 */ /* 0x000fe40008410000 */
[----:B------:R-:W-:Y:S02]  /*02b0*/  @!P3 FMUL.FTZ R5, R5, UR6 ;  /* 0x000000060505bc20 */ /* 0x000fe40008410000 */
[----:B------:R-:W-:Y:S01]  /*02c0*/  @!P5 FMUL.FTZ R7, R7, UR6 ;  /* 0x000000060707dc20 */ /* 0x000fe20008410000 */
[----:B------:R-:W-:Y:S01]  /*02d0*/  F2FP.BF16.F32.PACK_AB R11, R4, R11 ;  /* 0x0000000b040b723e */ /* 0x000fe200000010ff */
[----:B------:R-:W-:Y:S01]  /*02e0*/  @!P6 FMUL.FTZ R6, R6, UR6 ;  /* 0x000000060606ec20 */ /* 0x000fe20008410000 */
[----:B------:R-:W-:-:S02]  /*02f0*/  F2FP.BF16.F32.PACK_AB R10, R5, R10 ;  /* 0x0000000a050a723e */ /* 0x000fc400000010ff */
[----:B------:R-:W-:Y:S02]  /*0300*/  F2FP.BF16.F32.PACK_AB R12, R7, R12 ;  /* 0x0000000c070c723e */ /* 0x000fe400000010ff */
[----:B------:R-:W-:Y:S01]  /*0310*/  F2FP.BF16.F32.PACK_AB R13, R6, R13 ;  /* 0x0000000d060d723e */ /* 0x000fe200000010ff */
[----:B------:R-:W-:Y:S04]  /*0320*/  STG.E.64 desc[UR4][R2.64], R10 ;  /* 0x0000000a02007986 */ /* 0x000fe8000c101b04 */
[----:B------:R-:W-:Y:S01]  /*0330*/  STG.E.64 desc[UR4][R2.64+0x400], R12 ;  /* 0x0004000c02007986 */ /* 0x000fe2000c101b04 */
[----:B------:R-:W-:Y:S05]  /*0340*/  EXIT ;  /* 0x000000000000794d */ /* 0x000fea0003800000 */
.L_x_3924:
        /* <DEDUP_REMOVED lines=148> */
.L_x_3927:
[----:B------:R-:W-:-:S13]  /*0c90*/  ISETP.GE.AND P0, PT, R23, R2, PT ;  /* 0x000000021700720c */ /* 0x000fda0003f06270 */
[----:B------:R-:W-:Y:S05]  /*0ca0*/  @P0 BRA `(.L_x_3929) ;  /* 0x0000000000300947 */ /* 0x000fea0003800000 */
[----:B0-----:R-:W0:Y:S01]  /*0cb0*/  LDC.64 R4, c[0x0][0x228] ;  /* 0x00008a00ff047b82 */ /* 0x001e220000000a00 */
[----:B------:R-:W-:Y:S02]  /*0cc0*/  IMAD.IADD R3, R0, 0x1, R23 ;  /* 0x0000000100037824 */ /* 0x000fe400078e0217 */
[----:B------:R-:W-:Y:S02]  /*0cd0*/  VIADD R23, R23, 0x80 ;  /* 0x0000008017177836 */ /* 0x000fe40000000000 */
[----:B0-----:R-:W-:-:S05]  /*0ce0*/  IMAD.WIDE.U32 R4, R3, 0x2, R4 ;  /* 0x0000000203047825 */ /* 0x001fca00078e0004 */
[----:B------:R1:W-:Y:S02]  /*0cf0*/  STG.E.U16 desc[UR4][R4.64], R6 ;  /* 0x0000000604007986 */ /* 0x0003e4000c101504 */
.L_x_3928:
[----:B------:R-:W-:-:S13]  /*0d00*/  ISETP.GE.AND P0, PT, R23, R2, PT ;  /* 0x000000021700720c */ /* 0x000fda0003f06270 */
[----:B------:R-:W-:Y:S05]  /*0d10*/  @P0 BRA `(.L_x_3930) ;  /* 0x0000000000340947 */ /* 0x000fea0003800000 */
[----:B01----:R-:W0:Y:S01]  /*0d20*/  LDC.64 R4, c[0x0][0x228] ;  /* 0x00008a00ff047b82 */ /* 0x003e220000000a00 */
[----:B------:R-:W-:Y:S01]  /*0d30*/  IMAD.IADD R3, R0, 0x1, R23 ;  /* 0x0000000100037824 */ /* 0x000fe200078e0217 */
[----:B------:R-:W-:-:S03]  /*0d40*/  IADD3 R23, R23, 0x80, RZ ;  /* 0x0000008017177810 */ /* 0x000fc60007ffe0ff */
[----:B0-----:R-:W-:-:S05]  /*0d50*/  IMAD.WIDE.U32 R4, R3, 0x2, R4 ;  /* 0x0000000203047825 */ /* 0x001fca00078e0004 */
[----:B------:R1:W-:Y:S02]  /*0d60*/  STG.E.U16 desc[UR4][R4.64], R7 ;  /* 0x0000000704007986 */ /* 0x0003e4000c101504 */
.L_x_3929:
        /* <DEDUP_REMOVED lines=8> */
.L_x_3930:
[----:B------:R-:W-:Y:S05]  /*0df0*/  BSYNC B1 ;  /* 0x0000000000017941 */ /* 0x000fea0003800000 */
.L_x_3926:
[----:B------:R-:W-:-:S13]  /*0e00*/  ISETP.GE.AND P0, PT, R23, R2, PT ;  /* 0x000000021700720c */ /* 0x000fda0003f06270 */
[----:B012---:R-:W0:Y:S01]  /*0e10*/  @!P0 LDC.64 R4, c[0x0][0x228] ;  /* 0x00008a00ff048b82 */ /* 0x007e220000000a00 */
[----:B------:R-:W-:Y:S02]  /*0e20*/  @!P0 IMAD.IADD R3, R0, 0x1, R23 ;  /* 0x0000000100038824 */ /* 0x000fe400078e0217 */
[----:B------:R-:W-:Y:S02]  /*0e30*/  @!P0 VIADD R23, R23, 0x80 ;  /* 0x0000008017178836 */ /* 0x000fe40000000000 */
[----:B0-----:R-:W-:-:S05]  /*0e40*/  @!P0 IMAD.WIDE.U32 R4, R3, 0x2, R4 ;  /* 0x0000000203048825 */ /* 0x001fca00078e0004 */
[----:B------:R2:W-:Y:S02]  /*0e50*/  @!P0 STG.E.U16 desc[UR4][R4.64], R10 ;  /* 0x0000000a04008986 */ /* 0x0005e4000c101504 */
.L_x_3931:
[----:B------:R-:W-:Y:S05]  /*0e60*/  BSYNC B0 ;  /* 0x0000000000007941 */ /* 0x000fea0003800000 */
.L_x_3925:
        /* <DEDUP_REMOVED lines=8> */
.L_x_3932:
        /* <DEDUP_REMOVED lines=9> */
.L_x_5711:


//--------------------- .text._ZN2at6native29vectorized_elementwise_kernelILi8EZZZNS0_66_GLOBAL__N__d53a5ca4_28_ActivationLeakyReluKernel_cu_f5210f67_355417leaky_relu_kernelERNS_18TensorIteratorBaseERKN3c106ScalarEENKUlvE_clEvENKUlvE2_clEvEUlNS5_8BFloat16EE_St5arrayIPcLm2EEEEviT0_T1_ --------------------------
	.section	.text._ZN2at6native29vectorized_elementwise_kernelILi8EZZZNS0_66_GLOBAL__N__d53a5ca4_28_ActivationLeakyReluKernel_cu_f5210f67_355417leaky_relu_kernelERNS_18TensorIteratorBaseERKN3c106ScalarEENKUlvE_clEvENKUlvE2_clEvEUlNS5_8BFloat16EE_St5arrayIPcLm2EEEEviT0_T1_,"ax",@progbits
	.align	128
        .global         _ZN2at6native29vectorized_elementwise_kernelILi8EZZZNS0_66_GLOBAL__N__d53a5ca4_28_ActivationLeakyReluKernel_cu_f5210f67_355417leaky_relu_kernelERNS_18TensorIteratorBaseERKN3c106ScalarEENKUlvE_clEvENKUlvE2_clEvEUlNS5_8BFloat16EE_St5arrayIPcLm2EEEEviT0_T1_
        .type           _ZN2at6native29vectorized_elementwise_kernelILi8EZZZNS0_66_GLOBAL__N__d53a5ca4_28_ActivationLeakyReluKernel_cu_f5210f67_355417leaky_relu_kernelERNS_18TensorIteratorBaseERKN3c106ScalarEENKUlvE_clEvENKUlvE2_clEvEUlNS5_8BFloat16EE_St5arrayIPcLm2EEEEviT0_T1_,@function
        .size           _ZN2at6native29vectorized_elementwise_kernelILi8EZZZNS0_66_GLOBAL__N__d53a5ca4_28_ActivationLeakyReluKernel_cu_f5210f67_355417leaky_relu_kernelERNS_18TensorIteratorBaseERKN3c106ScalarEENKUlvE_clEvENKUlvE2_clEvEUlNS5_8BFloat16EE_St5arrayIPcLm2EEEEviT0_T1_,(.L_x_5712 - _ZN2at6native29vectorized_elementwise_kernelILi8EZZZNS0_66_GLOBAL__N__d53a5ca4_28_ActivationLeakyReluKernel_cu_f5210f67_355417leaky_relu_kernelERNS_18TensorIteratorBaseERKN3c106ScalarEENKUlvE_clEvENKUlvE2_clEvEUlNS5_8BFloat16EE_St5arrayIPcLm2EEEEviT0_T1_)
        .other          _ZN2at6native29vectorized_elementwise_kernelILi8EZZZNS0_66_GLOBAL__N__d53a5ca4_28_ActivationLeakyReluKernel_cu_f5210f67_355417leaky_relu_kernelERNS_18TensorIteratorBaseERKN3c106ScalarEENKUlvE_clEvENKUlvE2_clEvEUlNS5_8BFloat16EE_St5arrayIPcLm2EEEEviT0_T1_,@"STO_CUDA_ENTRY STV_DEFAULT"
_ZN2at6native29vectorized_elementwise_kernelILi8EZZZNS0_66_GLOBAL__N__d53a5ca4_28_ActivationLeakyReluKernel_cu_f5210f67_355417leaky_relu_kernelERNS_18TensorIteratorBaseERKN3c106ScalarEENKUlvE_clEvENKUlvE2_clEvEUlNS5_8BFloat16EE_St5arrayIPcLm2EEEEviT0_T1_:
.text._ZN2at6native29vectorized_elementwise_kernelILi8EZZZNS0_66_GLOBAL__N__d53a5ca4_28_ActivationLeakyReluKernel_cu_f5210f67_355417leaky_relu_kernelERNS_18TensorIteratorBaseERKN3c106ScalarEENKUlvE_clEvENKUlvE2_clEvEUlNS5_8BFloat16EE_St5arrayIPcLm2EEEEviT0_T1_:
        /* <DEDUP_REMOVED lines=13> */
[----:B------:R-:W0:Y:S04]  /*00d0*/  LDC.64 R2, c[0x0][0x228] ;  /* 0x00008a00ff027b82 */ /* 0x000e280000000a00 */
[----:B------:R-:W2:Y:S01]  /*00e0*/  LDG.E.128 R4, desc[UR4][R4.64] ;  /* 0x0000000404047981 */ /* 0x000ea2000c1e1d00 */
[----:B0-----:R-:W-:-:S04]  /*00f0*/  IMAD.WIDE.U32 R2, R0, 0x2, R2 ;  /* 0x0000000200027825 */ /* 0x001fc800078e0002 */
[----:B------:R-:W-:-:S04]  /*0100*/  IMAD.WIDE R2, R15, 0x10, R2 ;  /* 0x000000100f027825 */ /* 0x000fc800078e0202 */
[C---:B--2---:R-:W-:Y:S01]  /*0110*/  IMAD.U32 R11, R4.reuse, 0x10000, RZ ;  /* 0x00010000040b7824 */ /* 0x044fe200078e00ff */
[----:B------:R-:W-:Y:S01]  /*0120*/  PRMT R8, R4, 0x7632, R8 ;  /* 0x0000763204087816 */ /* 0x000fe20000000008 */
[C---:B------:R-:W-:Y:S01]  /*0130*/  IMAD.U32 R13, R6.reuse, 0x10000, RZ ;  /* 0x00010000060d7824 */ /* 0x040fe200078e00ff */
[----:B------:R-:W-:Y:S01]  /*0140*/  PRMT R10, R6, 0x7632, R10 ;  /* 0x00007632060a7816 */ /* 0x000fe2000000000a */
[----:B------:R-:W-:Y:S01]  /*0150*/  IMAD.U32 R12, R5, 0x10000, RZ ;  /* 0x00010000050c7824 */ /* 0x000fe200078e00ff */
[----:B------:R-:W-:Y:S01]  /*0160*/  FSETP.GT.FTZ.AND P3, PT, R11, RZ, PT ;  /* 0x000000ff0b00720b */ /* 0x000fe20003f74000 */
[----:B------:R-:W-:Y:S01]  /*0170*/  IMAD.U32 R4, R8, 0x10000, RZ ;  /* 0x0001000008047824 */ /* 0x000fe200078e00ff */
[----:B------:R-:W-:Y:S02]  /*0180*/  PRMT R9, R5, 0x7632, R9 ;  /* 0x0000763205097816 */ /* 0x000fe40000000009 */
[C---:B------:R-:W-:Y:S01]  /*0190*/  PRMT R6, R7.reuse, 0x7632, R6 ;  /* 0x0000763207067816 */ /* 0x040fe20000000006 */
[----:B------:R-:W-:Y:S01]  /*01a0*/  IMAD.U32 R7, R7, 0x10000, RZ ;  /* 0x0001000007077824 */ /* 0x000fe200078e00ff */
[----:B------:R-:W-:Y:S01]  /*01b0*/  SHF.L.U32 R10, R10, 0x10, RZ ;  /* 0x000000100a0a7819 */ /* 0x000fe200000006ff */
[----:B------:R-:W-:Y:S01]  /*01c0*/  IMAD.U32 R5, R9, 0x10000, RZ ;  /* 0x0001000009057824 */ /* 0x000fe200078e00ff */
[----:B------:R-:W-:Y:S01]  /*01d0*/  FSETP.GT.FTZ.AND P2, PT, R12, RZ, PT ;  /* 0x000000ff0c00720b */ /* 0x000fe20003f54000 */
[----:B------:R-:W-:Y:S01]  /*01e0*/  IMAD.U32 R8, R6, 0x10000, RZ ;  /* 0x0001000006087824 */ /* 0x000fe200078e00ff */
[----:B------:R-:W-:-:S02]  /*01f0*/  FSETP.GT.FTZ.AND P1, PT, R13, RZ, PT ;  /* 0x000000ff0d00720b */ /* 0x000fc40003f34000 */
[----:B------:R-:W-:Y:S01]  /*0200*/  FSETP.GT.FTZ.AND P0, PT, R7, RZ, PT ;  /* 0x000000ff0700720b */ /* 0x000fe20003f14000 */
[----:B------:R-:W-:Y:S01]  /*0210*/  @!P3 FMUL.FTZ R11, R11, UR6 ;  /* 0x000000060b0bbc20 */ /* 0x000fe20008410000 */
[----:B------:R-:W-:Y:S02]  /*0220*/  FSETP.GT.FTZ.AND P3, PT, R4, RZ, PT ;  /* 0x000000ff0400720b */ /* 0x000fe40003f74000 */
[----:B------:R-:W-:Y:S02]  /*0230*/  FSETP.GT.FTZ.AND P4, PT, R5, RZ, PT ;  /* 0x000000ff0500720b */ /* 0x000fe40003f94000 */
[----:B------:R-:W-:Y:S02]  /*0240*/  FSETP.GT.FTZ.AND P5, PT, R10, RZ, PT ;  /* 0x000000ff0a00720b */ /* 0x000fe40003fb4000 */
[----:B------:R-:W-:Y:S01]  /*0250*/  FSETP.GT.FTZ.AND P6, PT, R8, RZ, PT ;  /* 0x000000ff0800720b */ /* 0x000fe20003fd4000 */
[----:B------:R-:W-:Y:S02]  /*0260*/  @!P2 FMUL.FTZ R12, R12, UR6 ;  /* 0x000000060c0cac20 */ /* 0x000fe40008410000 */
[----:B------:R-:W-:-:S02]  /*0270*/  @!P1 FMUL.FTZ R13, R13, UR6 ;  /* 0x000000060d0d9c20 */ /* 0x000fc40008410000 */
[----:B------:R-:W-:Y:S02]  /*0280*/  @!P0 FMUL.FTZ R7, R7, UR6 ;  /* 0x0000000607078c20 */ /* 0x000fe40008410000 */
[----:B------:R-:W-:Y:S02]  /*0290*/  @!P3 FMUL.FTZ R4, R4, UR6 ;  /* 0x000000060404bc20 */ /* 0x000fe40008410000 */
[----:B------:R-:W-:Y:S02]  /*02a0*/  @!P4 FMUL.FTZ R5, R5, UR6 ;  /* 0x000000060505cc20 */ /* 0x000fe40008410000 */
[----:B------:R-:W-:Y:S01]  /*02b0*/  @!P5 FMUL.FTZ R10, R10, UR6 ;  /* 0x000000060a0adc20 */ /* 0x000fe20008410000 */
[----:B------:R-:W-:Y:S01]  /*02c0*/  F2FP.BF16.F32.PACK_AB R4, R4, R11 ;  /* 0x0000000b0404723e */ /* 0x000fe200000010ff */
[----:B------:R-:W-:Y:S01]  /*02d0*/  @!P6 FMUL.FTZ R8, R8, UR6 ;  /* 0x000000060808ec20 */ /* 0x000fe20008410000 */
[----:B------:R-:W-:Y:S02]  /*02e0*/  F2FP.BF16.F32.PACK_AB R5, R5, R12 ;  /* 0x0000000c0505723e */ /* 0x000fe400000010ff */
[----:B------:R-:W-:-:S02]  /*02f0*/  F2FP.BF16.F32.PACK_AB R6, R10, R13 ;  /* 0x0000000d0a06723e */ /* 0x000fc400000010ff */
[----:B------:R-:W-:-:S05]  /*0300*/  F2FP.BF16.F32.PACK_AB R7, R8, R7 ;  /* 0x000000070807723e */ /* 0x000fca00000010ff */
[----:B------:R-:W-:Y:S01]  /*0310*/  STG.E.128 desc[UR4][R2.64], R4 ;  /* 0x0000000402007986 */ /* 0x000fe2000c101d04 */
[----:B------:R-:W-:Y:S05]  /*0320*/  EXIT ;  /* 0x000000000000794d */ /* 0x000fea0003800000 */
.L_x_3933:
        /* <DEDUP_REMOVED lines=148> */
.L_x_3936:
[----:B------:R-:W-:-:S13]  /*0c70*/  ISETP.GE.AND P0, PT, R23, R2, PT ;  /* 0x000000021700720c */ /* 0x000fda0003f06270 */
[----:B------:R-:W-:Y:S05]  /*0c80*/  @P0 BRA `(.L_x_3938) ;  /* 0x0000000000300947 */ /* 0x000fea0003800000 */
[----:B0-----:R-:W0:Y:S01]  /*0c90*/  LDC.64 R4, c[0x0][0x228] ;  /* 0x00008a00ff047b82 */ /* 0x001e220000000a00 */
[----:B------:R-:W-:Y:S02]  /*0ca0*/  IMAD.IADD R3, R0, 0x1, R23 ;  /* 0x0000000100037824 */ /* 0x000fe400078e0217 */
[----:B------:R-:W-:Y:S02]  /*0cb0*/  VIADD R23, R23, 0x80 ;  /* 0x0000008017177836 */ /* 0x000fe40000000000 */
[----:B0-----:R-:W-:-:S05]  /*0cc0*/  IMAD.WIDE.U32 R4, R3, 0x2, R4 ;  /* 0x0000000203047825 */ /* 0x001fca00078e0004 */
[----:B------:R1:W-:Y:S02]  /*0cd0*/  STG.E.U16 desc[UR4][R4.64], R6 ;  /* 0x0000000604007986 */ /* 0x0003e4000c101504 */
.L_x_3937:
[----:B------:R-:W-:-:S13]  /*0ce0*/  ISETP.GE.AND P0, PT, R23, R2, PT ;  /* 0x000000021700720c */ /* 0x000fda0003f06270 */
[----:B------:R-:W-:Y:S05]  /*0cf0*/  @P0 BRA `(.L_x_3939) ;  /* 0x0000000000340947 */ /* 0x000fea0003800000 */
[----:B01----:R-:W0:Y:S01]  /*0d00*/  LDC.64 R4, c[0x0][0x228] ;  /* 0x00008a00ff047b82 */ /* 0x003e220000000a00 */
[----:B------:R-:W-:Y:S01]  /*0d10*/  IMAD.IADD R3, R0, 0x1, R23 ;  /* 0x0000000100037824 */ /* 0x000fe200078e0217 */
[----:B------:R-:W-:-:S03]  /*0d20*/  IADD3 R23, R23, 0x80, RZ ;  /* 0x0000008017177810 */ /* 0x000fc60007ffe0ff */
[----:B0-----:R-:W-:-:S05]  /*0d30*/  IMAD.WIDE.U32 R4, R3, 0x2, R4 ;  /* 0x0000000203047825 */ /* 0x001fca00078e0004 */
[----:B------:R1:W-:Y:S02]  /*0d40*/  STG.E.U16 desc[UR4][R4.64], R7 ;  /* 0x0000000704007986 */ /* 0x0003e4000c101504 */
.L_x_3938:
        /* <DEDUP_REMOVED lines=8> */
.L_x_3939:
[----:B------:R-:W-:Y:S05]  /*0dd0*/  BSYNC B1 ;  /* 0x0000000000017941 */ /* 0x000fea0003800000 */
.L_x_3935:
[----:B------:R-:W-:-:S13]  /*0de0*/  ISETP.GE.AND P0, PT, R23, R2, PT ;  /* 0x000000021700720c */ /* 0x000fda0003f06270 */
[----:B012---:R-:W0:Y:S01]  /*0df0*/  @!P0 LDC.64 R4, c[0x0][0x228] ;  /* 0x00008a00ff048b82 */ /* 0x007e220000000a00 */
[----:B------:R-:W-:Y:S02]  /*0e00*/  @!P0 IMAD.IADD R3, R0, 0x1, R23 ;  /* 0x0000000100038824 */ /* 0x000fe400078e0217 */
[----:B------:R-:W-:Y:S02]  /*0e10*/  @!P0 VIADD R23, R23, 0x80 ;  /* 0x0000008017178836 */ /* 0x000fe40000000000 */
[----:B0-----:R-:W-:-:S05]  /*0e20*/  @!P0 IMAD.WIDE.U32 R4, R3, 0x2, R4 ;  /* 0x0000000203048825 */ /* 0x001fca00078e0004 */
[----:B------:R2:W-:Y:S02]  /*0e30*/  @!P0 STG.E.U16 desc[UR4][R4.64], R10 ;  /* 0x0000000a04008986 */ /* 0x0005e4000c101504 */
.L_x_3940:
[----:B------:R-:W-:Y:S05]  /*0e40*/  BSYNC B0 ;  /* 0x0000000000007941 */ /* 0x000fea0003800000 */
.L_x_3934:
        /* <DEDUP_REMOVED lines=8> */
.L_x_3941:
        /* <DEDUP_REMOVED lines=11> */
.L_x_5712:


//--------------------- .text._ZN2at6native18elementwise_kernelILi128ELi4EZNS0_15gpu_kernel_implIZZZNS0_66_GLOBAL__N__d53a5ca4_28_ActivationLeakyReluKernel_cu_f5210f67_355417leaky_relu_kernelERNS_18TensorIteratorBaseERKN3c106ScalarEENKUlvE_clEvENKUlvE1_clEvEUlNS6_4HalfEE_EEvS5_RKT_EUliE_EEviT1_ --------------------------
	.section	.text._ZN2at6native18elementwise_kernelILi128ELi4EZNS0_15gpu_kernel_implIZZZNS0_66_GLOBAL__N__d53a5ca4_28_ActivationLeakyReluKernel_cu_f5210f67_355417leaky_relu_kernelERNS_18TensorIteratorBaseERKN3c106ScalarEENKUlvE_clEvENKUlvE1_clEvEUlNS6_4HalfEE_EEvS5_RKT_EUliE_EEviT1_,"ax",@progbits
	.align	128
        .global         _ZN2at6native18elementwise_kernelILi128ELi4EZNS0_15gpu_kernel_implIZZZNS0_66_GLOBAL__N__d53a5ca4_28_ActivationLeakyReluKernel_cu_f5210f67_355417leaky_relu_kernelERNS_18TensorIteratorBaseERKN3c106ScalarEENKUlvE_clEvENKUlvE1_clEvEUlNS6_4HalfEE_EEvS5_RKT_EUliE_EEviT1_
        .type           _ZN2at6native18elementwise_kernelILi128ELi4EZNS0_15gpu_kernel_implIZZZNS0_66_GLOBAL__N__d53a5ca4_28_ActivationLeakyReluKernel_cu_f5210f67_355417leaky_relu_kernelERNS_18TensorIteratorBaseERKN3c106ScalarEENKUlvE_clEvENKUlvE1_clEvEUlNS6_4HalfEE_EEvS5_RKT_EUliE_EEviT1_,@function
        .size           _ZN2at6native18elementwise_kernelILi128ELi4EZNS0_15gpu_kernel_implIZZZNS0_66_GLOBAL__N__d53a5ca4_28_ActivationLeakyReluKernel_cu_f5210f67_355417leaky_relu_kernelERNS_18TensorIteratorBaseERKN3c106ScalarEENKUlvE_clEvENKUlvE1_clEvEUlNS6_4HalfEE_EEvS5_RKT_EUliE_EEviT1_,(.L_x_5713 - _ZN2at6native18elementwise_kernelILi128ELi4EZNS0_15gpu_kernel_implIZZZNS0_66_GLOBAL__N__d53a5ca4_28_ActivationLeakyReluKernel_cu_f5210f67_355417leaky_relu_kernelERNS_18TensorIteratorBaseERKN3c106ScalarEENKUlvE_clEvENKUlvE1_clEvEUlNS6_4HalfEE_EEvS5_RKT_EUliE_EEviT1_)
        .other          _ZN2at6native18elementwise_kernelILi128ELi4EZNS0_15gpu_kernel_implIZZZNS0_66_GLOBAL__N__d53a5ca4_28_ActivationLeakyReluKernel_cu_f5210f67_355417leaky_relu_kernelERNS_18TensorIteratorBaseERKN3c106ScalarEENKUlvE_clEvENKUlvE1_clEvEUlNS6_4HalfEE_EEvS5_RKT_EUliE_EEviT1_,@"STO_CUDA_ENTRY STV_DEFAULT"
_ZN2at6native18elementwise_kernelILi128ELi4EZNS0_15gpu_kernel_implIZZZNS0_66_GLOBAL__N__d53a5ca4_28_ActivationLeakyReluKernel_cu_f5210f67_355417leaky_relu_kernelERNS_18TensorIteratorBaseERKN3c106ScalarEENKUlvE_clEvENKUlvE1_clEvEUlNS6_4HalfEE_EEvS5_RKT_EUliE_EEviT1_:
.text._ZN2at6native18elementwise_kernelILi128ELi4EZNS0_15gpu_kernel_implIZZZNS0_66_GLOBAL__N__d53a5ca4_28_ActivationLeakyReluKernel_cu_f5210f67_355417leaky_relu_kernelERNS_18TensorIteratorBaseERKN3c106ScalarEENKUlvE_clEvENKUlvE1_clEvEUlNS6_4HalfEE_EEvS5_RKT_EUliE_EEviT1_:
        /* <DEDUP_REMOVED lines=314> */
.L_x_3944:
        /* <DEDUP_REMOVED lines=22> */
.L_x_3948:
[----:B------:R-:W2:Y:S02]  /*1500*/  LDG.E.U8 R2, desc[UR36][R2.64] ;  /* 0x0000002402027981 */ /* 0x000ea4000c1e1100 */
[----:B--2---:R-:W-:-:S04]  /*1510*/  I2FP.F32.U32 R0, R2 ;  /* 0x0000000200007245 */ /* 0x004fc80000201000 */
[----:B------:R-:W-:Y:S01]  /*1520*/  F2FP.F16.F32.PACK_AB R0, RZ, R0 ;  /* 0x00000000ff00723e */ /* 0x000fe200000000ff */
[----:B------:R-:W-:Y:S06]  /*1530*/  BRA `(.L_x_3950) ;  /* 0x0000000c00887947 */ /* 0x000fec0003800000 */
.L_x_3947:
        /* <DEDUP_REMOVED lines=10> */
.L_x_3952:
[----:B------:R-:W2:Y:S02]  /*15e0*/  LDG.E R2, desc[UR36][R2.64] ;  /* 0x0000002402027981 */ /* 0x000ea4000c1e1900 */
[----:B--2---:R-:W-:-:S04]  /*15f0*/  I2FP.F32.S32 R0, R2 ;  /* 0x0000000200007245 */ /* 0x004fc80000201400 */
[----:B------:R-:W-:Y:S01]  /*1600*/  F2FP.F16.F32.PACK_AB R0, RZ, R0 ;  /* 0x00000000ff00723e */ /* 0x000fe200000000ff */
[----:B------:R-:W-:Y:S06]  /*1610*/  BRA `(.L_x_3950) ;  /* 0x0000000c00507947 */ /* 0x000fec0003800000 */
.L_x_3951:
[----:B------:R-:W2:Y:S02]  /*1620*/  LDG.E.U16 R2, desc[UR36][R2.64] ;  /* 0x0000002402027981 */ /* 0x000ea4000c1e1500 */
[----:B--2---:R-:W0:Y:S02]  /*1630*/  I2F.S16 R0, R2 ;  /* 0x0000000200007306 */ /* 0x004e240000101400 */
[----:B0-----:R-:W-:Y:S01]  /*1640*/  F2FP.F16.F32.PACK_AB R0, RZ, R0 ;  /* 0x00000000ff00723e */ /* 0x001fe200000000ff */
[----:B------:R-:W-:Y:S06]  /*1650*/  BRA `(.L_x_3950) ;  /* 0x0000000c00407947 */ /* 0x000fec0003800000 */
.L_x_3946:
        /* <DEDUP_REMOVED lines=9> */
.L_x_3954:
[----:B------:R0:W5:Y:S01]  /*16f0*/  LDG.E.U16 R0, desc[UR36][R2.64] ;  /* 0x0000002402007981 */ /* 0x000162000c1e1500 */
[----:B------:R-:W-:Y:S05]  /*1700*/  BRA `(.L_x_3950) ;  /* 0x0000000c00147947 */ /* 0x000fea0003800000 */
.L_x_3953:
        /* <DEDUP_REMOVED lines=9> */
.L_x_3956:
[----:B------:R1:W5:Y:S01]  /*17a0*/  LDG.E.U16 R0, desc[UR36][R2.64] ;  /* 0x0000002402007981 */ /* 0x000362000c1e1500 */
[----:B------:R-:W-:Y:S05]  /*17b0*/  BRA `(.L_x_3950) ;  /* 0x0000000800e87947 */ /* 0x000fea0003800000 */
.L_x_3955:
        /* <DEDUP_REMOVED lines=8> */
.L_x_3945:
        /* <DEDUP_REMOVED lines=13> */
.L_x_3959:
        /* <DEDUP_REMOVED lines=8> */
.L_x_3958:
        /* <DEDUP_REMOVED lines=28> */
.L_x_3961:
        /* <DEDUP_REMOVED lines=15> */
.L_x_3960:
[----:B------:R-:W2:Y:S02]  /*1c40*/  LDG.E.U16 R0, desc[UR36][R2.64] ;  /* 0x0000002402007981 */ /* 0x000ea4000c1e1500 */
[----:B--2---:R-:W-:-:S05]  /*1c50*/  IMAD.U32 R0, R0, 0x10000, RZ ;  /* 0x0001000000007824 */ /* 0x004fca00078e00ff */
[----:B------:R-:W-:Y:S01]  /*1c60*/  F2FP.F16.F32.PACK_AB R0, RZ, R0 ;  /* 0x00000000ff00723e */ /* 0x000fe200000000ff */
[----:B------:R-:W-:Y:S06]  /*1c70*/  BRA `(.L_x_3950) ;  /* 0x0000000400b87947 */ /* 0x000fec0003800000 */
.L_x_3957:
        /* <DEDUP_REMOVED lines=12> */
.L_x_3964:
        /* <DEDUP_REMOVED lines=21> */
.L_x_3968:
[----:B------:R-:W-:Y:S05]  /*1e90*/  BSYNC B1 ;  /* 0x0000000000017941 */ /* 0x000fea0003800000 */
.L_x_3967:
[----:B------:R-:W-:Y:S01]  /*1ea0*/  LEA R3, R0, 0x3b800000, 0x17 ;  /* 0x3b80000000037811 */ /* 0x000fe200078eb8ff */
[----:B------:R-:W-:-:S05]  /*1eb0*/  IMAD.SHL.U32 R0, R2, 0x100000, RZ ;  /* 0x0010000002007824 */ /* 0x000fca00078e00ff */
[----:B------:R-:W-:-:S07]  /*1ec0*/  LOP3.LUT R0, R3, R0, R4, 0xfe, !PT ;  /* 0x0000000003007212 */ /* 0x000fce00078efe04 */
.L_x_3966:
[----:B------:R-:W-:Y:S05]  /*1ed0*/  BSYNC B0 ;  /* 0x0000000000007941 */ /* 0x000fea0003800000 */
.L_x_3965:
[----:B------:R-:W-:Y:S01]  /*1ee0*/  F2FP.F16.F32.PACK_AB R0, RZ, R0 ;  /* 0x00000000ff00723e */ /* 0x000fe200000000ff */
[----:B------:R-:W-:Y:S06]  /*1ef0*/  BRA `(.L_x_3950) ;  /* 0x0000000400187947 */ /* 0x000fec0003800000 */
.L_x_3963:
        /* <DEDUP_REMOVED lines=21> */
.L_x_3972:
[----:B------:R-:W-:Y:S05]  /*2050*/  BSYNC B1 ;  /* 0x0000000000017941 */ /* 0x000fea0003800000 */
.L_x_3971:
[----:B------:R-:W-:Y:S01]  /*2060*/  LEA R3, R0, 0x37800000, 0x17 ;  /* 0x3780000000037811 */ /* 0x000fe200078eb8ff */
[----:B------:R-:W-:-:S05]  /*2070*/  IMAD.SHL.U32 R0, R2, 0x200000, RZ ;  /* 0x0020000002007824 */ /* 0x000fca00078e00ff */
[----:B------:R-:W-:-:S07]  /*2080*/  LOP3.LUT R0, R3, R0, R4, 0xfe, !PT ;  /* 0x0000000003007212 */ /* 0x000fce00078efe04 */
.L_x_3970:
[----:B------:R-:W-:Y:S05]  /*2090*/  BSYNC B0 ;  /* 0x0000000000007941 */ /* 0x000fea0003800000 */
.L_x_3969:
[----:B------:R-:W-:Y:S01]  /*20a0*/  F2FP.F16.F32.PACK_AB R0, RZ, R0 ;  /* 0x00000000ff00723e */ /* 0x000fe200000000ff */
[----:B------:R-:W-:Y:S06]  /*20b0*/  BRA `(.L_x_3950) ;  /* 0x0000000000a87947 */ /* 0x000fec0003800000 */
.L_x_3962:
        /* <DEDUP_REMOVED lines=14> */
.L_x_3976:
[----:B------:R-:W-:Y:S05]  /*21a0*/  BSYNC B0 ;  /* 0x0000000000007941 */ /* 0x000fea0003800000 */
.L_x_3975:
[----:B------:R-:W-:Y:S01]  /*21b0*/  F2FP.F16.F32.PACK_AB R0, RZ, R0 ;  /* 0x00000000ff00723e */ /* 0x000fe200000000ff */
[----:B------:R-:W-:Y:S06]  /*21c0*/  BRA `(.L_x_3950) ;  /* 0x0000000000647947 */ /* 0x000fec0003800000 */
.L_x_3949:
        /* <DEDUP_REMOVED lines=16> */
.L_x_3977:
[----:B------:R-:W-:Y:S01]  /*22d0*/  PRMT R0, RZ, 0x7610, R0 ;  /* 0x00007610ff007816 */ /* 0x000fe20000000000 */
[----:B------:R-:W-:Y:S06]  /*22e0*/  BRA `(.L_x_3950) ;  /* 0x00000000001c7947 */ /* 0x000fec0003800000 */
.L_x_3974:
[----:B------:R-:W2:Y:S02]  /*22f0*/  LDG.E.64 R2, desc[UR36][R2.64] ;  /* 0x0000002402027981 */ /* 0x000ea4000c1e1b00 */
[----:B--2---:R-:W0:Y:S02]  /*2300*/  I2F.U64 R0, R2 ;  /* 0x0000000200007312 */ /* 0x004e240000301000 */
[----:B0-----:R-:W-:Y:S01]  /*2310*/  F2FP.F16.F32.PACK_AB R0, RZ, R0 ;  /* 0x00000000ff00723e */ /* 0x001fe200000000ff */
[----:B------:R-:W-:Y:S06]  /*2320*/  BRA `(.L_x_3950) ;  /* 0x00000000000c7947 */ /* 0x000fec0003800000 */
.L_x_3973:
[----:B------:R-:W2:Y:S02]  /*2330*/  LDG.E R2, desc[UR36][R2.64] ;  /* 0x0000002402027981 */ /* 0x000ea4000c1e1900 */
[----:B--2---:R-:W-:-:S04]  /*2340*/  I2FP.F32.U32 R0, R2 ;  /* 0x0000000200007245 */ /* 0x004fc80000201000 */
[----:B------:R-:W-:-:S07]  /*2350*/  F2FP.F16.F32.PACK_AB R0, RZ, R0 ;  /* 0x00000000ff00723e */ /* 0x000fce00000000ff */
.L_x_3950:
[----:B01----:R-:W0:Y:S01]  /*2360*/  LDC.U8 R3, c[0x0][0x430] ;  /* 0x00010c00ff037b82 */ /* 0x003e220000000000 */
[----:B-----5:R-:W-:Y:S01]  /*2370*/  HADD2.F32 R0, -RZ, R0.H0_H0 ;  /* 0x20000000ff007230 */ /* 0x020fe20000004100 */
[----:B------:R-:W-:-:S04]  /*2380*/  ULDC UR4, c[0x0][0x420] ;  /* 0x0001080000047ab9 */ /* 0x000fc80000000800 */
        /* <DEDUP_REMOVED lines=18> */
.L_x_3981:
[----:B------:R-:W-:-:S06]  /*24b0*/  HADD2.F32 R3, -RZ, R0.H0_H0 ;  /* 0x20000000ff037230 */ /* 0x000fcc0000004100 */
[----:B------:R-:W0:Y:S02]  /*24c0*/  F2I.S64.TRUNC R2, R3 ;  /* 0x0000000300027311 */ /* 0x000e24000020d900 */
[----:B0-----:R3:W-:Y:S01]  /*24d0*/  STG.E.U8 desc[UR36][R16.64], R2 ;  /* 0x0000000210007986 */ /* 0x0017e2000c101124 */
[----:B------:R-:W-:Y:S05]  /*24e0*/  BRA `(.L_x_3983) ;  /* 0x0000000c00847947 */ /* 0x000fea0003800000 */
.L_x_3980:
        /* <DEDUP_REMOVED lines=10> */
.L_x_3985:
[----:B------:R-:W-:-:S04]  /*2590*/  HADD2.F32 R0, -RZ, R0.H0_H0 ;  /* 0x20000000ff007230 */ /* 0x000fc80000004100 */
[----:B------:R-:W0:Y:S02]  /*25a0*/  F2I.FTZ.TRUNC.NTZ R3, R0 ;  /* 0x0000000000037305 */ /* 0x000e24000021f100 */
[----:B0-----:R1:W-:Y:S01]  /*25b0*/  STG.E desc[UR36][R16.64], R3 ;  /* 0x0000000310007986 */ /* 0x0013e2000c101924 */
[----:B------:R-:W-:Y:S05]  /*25c0*/  BRA `(.L_x_3983) ;  /* 0x0000000c004c7947 */ /* 0x000fea0003800000 */
.L_x_3984:
[----:B------:R-:W-:-:S04]  /*25d0*/  HADD2.F32 R0, -RZ, R0.H0_H0 ;  /* 0x20000000ff007230 */ /* 0x000fc80000004100 */
[----:B------:R-:W0:Y:S02]  /*25e0*/  F2I.FTZ.TRUNC.NTZ R3, R0 ;  /* 0x0000000000037305 */ /* 0x000e24000021f100 */
[----:B0-----:R2:W-:Y:S01]  /*25f0*/  STG.E.U16 desc[UR36][R16.64], R3 ;  /* 0x0000000310007986 */ /* 0x0015e2000c101524 */
[----:B------:R-:W-:Y:S05]  /*2600*/  BRA `(.L_x_3983) ;  /* 0x0000000c003c7947 */ /* 0x000fea0003800000 */
.L_x_3979:
        /* <DEDUP_REMOVED lines=9> */
.L_x_3987:
[----:B------:R0:W-:Y:S01]  /*26a0*/  STG.E.U16 desc[UR36][R16.64], R0 ;  /* 0x0000000010007986 */ /* 0x0001e2000c101524 */
[----:B------:R-:W-:Y:S05]  /*26b0*/  BRA `(.L_x_3983) ;  /* 0x0000000c00107947 */ /* 0x000fea0003800000 */
.L_x_3986:
        /* <DEDUP_REMOVED lines=10> */
.L_x_3989:
[----:B------:R-:W-:-:S05]  /*2760*/  HADD2.F32 R0, -RZ, R0.H0_H0 ;  /* 0x20000000ff007230 */ /* 0x000fca0000004100 */
[----:B------:R-:W-:-:S04]  /*2770*/  F2FP.F16.F32.PACK_AB R0, RZ, R0 ;  /* 0x00000000ff00723e */ /* 0x000fc800000000ff */
[----:B------:R-:W-:-:S05]  /*2780*/  PRMT R0, R0, 0x5410, RZ ;  /* 0x0000541000007816 */ /* 0x000fca00000000ff */
[----:B------:R0:W-:Y:S01]  /*2790*/  STG.E desc[UR36][R16.64], R0 ;  /* 0x0000000010007986 */ /* 0x0001e2000c101924 */
[----:B------:R-:W-:Y:S05]  /*27a0*/  BRA `(.L_x_3983) ;  /* 0x0000000800d47947 */ /* 0x000fea0003800000 */
.L_x_3988:
[----:B------:R-:W-:-:S05]  /*27b0*/  HADD2.F32 R2, -RZ, R0.H0_H0 ;  /* 0x20000000ff027230 */ /* 0x000fca0000004100 */
[----:B------:R-:W-:-:S06]  /*27c0*/  FMUL.FTZ R2, R2, 1 ;  /* 0x3f80000002027820 */ /* 0x000fcc0000410000 */
[----:B------:R-:W0:Y:S02]  /*27d0*/  F2F.F64.F32 R2, R2 ;  /* 0x0000000200027310 */ /* 0x000e240000201800 */
[----:B0-----:R0:W-:Y:S01]  /*27e0*/  STG.E.64 desc[UR36][R16.64], R2 ;  /* 0x0000000210007986 */ /* 0x0011e2000c101b24 */
[----:B------:R-:W-:Y:S05]  /*27f0*/  BRA `(.L_x_3983) ;  /* 0x0000000800c07947 */ /* 0x000fea0003800000 */
.L_x_3978:
        /* <DEDUP_REMOVED lines=13> */
.L_x_3992:
[----:B------:R-:W-:Y:S01]  /*28d0*/  HADD2.F32 R0, -RZ, R0.H0_H0 ;  /* 0x20000000ff007230 */ /* 0x000fe20000004100 */
[----:B------:R-:W-:-:S04]  /*28e0*/  CS2R R6, SRZ ;  /* 0x0000000000067805 */ /* 0x000fc8000001ff00 */
[----:B------:R-:W-:-:S04]  /*28f0*/  FMUL.FTZ R0, R0, 1 ;  /* 0x3f80000000007820 */ /* 0x000fc80000410000 */
[----:B------:R-:W0:Y:S02]  /*2900*/  F2F.F64.F32 R4, R0 ;  /* 0x0000000000047310 */ /* 0x000e240000201800 */
[----:B0-----:R0:W-:Y:S01]  /*2910*/  STG.E.128 desc[UR36][R16.64], R4 ;  /* 0x0000000410007986 */ /* 0x0011e2000c101d24 */
[----:B------:R-:W-:Y:S05]  /*2920*/  BRA `(.L_x_3983) ;  /* 0x0000000800747947 */ /* 0x000fea0003800000 */
.L_x_3991:
        /* <DEDUP_REMOVED lines=21> */
.L_x_3996:
[----:B------:R-:W-:Y:S05]  /*2a80*/  BSYNC B0 ;  /* 0x0000000000007941 */ /* 0x000fea0003800000 */
.L_x_3995:
[----:B------:R-:W-:-:S05]  /*2a90*/  LOP3.LUT R3, R0, R3, RZ, 0xfc, !PT ;  /* 0x0000000300037212 */ /* 0x000fca00078efcff */
[----:B------:R0:W-:Y:S01]  /*2aa0*/  STG.E.U8 desc[UR36][R16.64], R3 ;  /* 0x0000000310007986 */ /* 0x0001e2000c101124 */
[----:B------:R-:W-:Y:S05]  /*2ab0*/  BRA `(.L_x_3983) ;  /* 0x0000000800107947 */ /* 0x000fea0003800000 */
.L_x_3994:
        /* <DEDUP_REMOVED lines=13> */
.L_x_3998:
[----:B------:R-:W-:Y:S01]  /*2b90*/  IMAD.MOV.U32 R0, RZ, RZ, 0x7f ;  /* 0x0000007fff007424 */ /* 0x000fe200078e00ff */
[----:B------:R-:W-:-:S04]  /*2ba0*/  ISETP.GT.U32.AND P0, PT, R2, 0x7f800000, PT ;  /* 0x7f8000000200780c */ /* 0x000fc80003f04070 */
[----:B------:R-:W-:-:S09]  /*2bb0*/  SEL R0, R0, 0x7c, P0 ;  /* 0x0000007c00007807 */ /* 0x000fd20000000000 */
.L_x_3999:
[----:B------:R-:W-:Y:S05]  /*2bc0*/  BSYNC B0 ;  /* 0x0000000000007941 */ /* 0x000fea0003800000 */
.L_x_3997:
[----:B------:R-:W-:-:S04]  /*2bd0*/  LOP3.LUT R2, R3, 0x80000000, RZ, 0xc0, !PT ;  /* 0x8000000003027812 */ /* 0x000fc800078ec0ff */
[----:B------:R-:W-:-:S04]  /*2be0*/  SHF.R.U32.HI R3, RZ, 0x18, R2 ;  /* 0x00000018ff037819 */ /* 0x000fc80000011602 */
[----:B------:R-:W-:-:S05]  /*2bf0*/  LOP3.LUT R3, R0, R3, RZ, 0xfc, !PT ;  /* 0x0000000300037212 */ /* 0x000fca00078efcff */
[----:B------:R0:W-:Y:S01]  /*2c00*/  STG.E.U8 desc[UR36][R16.64], R3 ;  /* 0x0000000310007986 */ /* 0x0001e2000c101124 */
[----:B------:R-:W-:Y:S05]  /*2c10*/  BRA `(.L_x_3983) ;  /* 0x0000000400b87947 */ /* 0x000fea0003800000 */
.L_x_3993:
[----:B------:R-:W-:-:S05]  /*2c20*/  HADD2.F32 R0, -RZ, R0.H0_H0 ;  /* 0x20000000ff007230 */ /* 0x000fca0000004100 */
[----:B------:R-:W-:-:S05]  /*2c30*/  F2FP.BF16.F32.PACK_AB R0, RZ, R0 ;  /* 0x00000000ff00723e */ /* 0x000fca00000010ff */
[----:B------:R0:W-:Y:S01]  /*2c40*/  STG.E.U16 desc[UR36][R16.64], R0 ;  /* 0x0000000010007986 */ /* 0x0001e2000c101524 */
[----:B------:R-:W-:Y:S05]  /*2c50*/  BRA `(.L_x_3983) ;  /* 0x0000000400a87947 */ /* 0x000fea0003800000 */
.L_x_3990:
        /* <DEDUP_REMOVED lines=12> */
.L_x_4002:
        /* <DEDUP_REMOVED lines=17> */
.L_x_4005:
[----:B------:R-:W-:-:S04]  /*2e30*/  LOP3.LUT R2, R3, 0x80000000, RZ, 0xc0, !PT ;  /* 0x8000000003027812 */ /* 0x000fc800078ec0ff */
[----:B------:R-:W-:-:S04]  /*2e40*/  SHF.R.U32.HI R3, RZ, 0x18, R2 ;  /* 0x00000018ff037819 */ /* 0x000fc80000011602 */
[----:B------:R-:W-:-:S04]  /*2e50*/  LOP3.LUT R0, R0, R3, RZ, 0xfc, !PT ;  /* 0x0000000300007212 */ /* 0x000fc800078efcff */
[----:B------:R-:W-:-:S07]  /*2e60*/  PRMT R8, R0, 0x7610, R8 ;  /* 0x0000761000087816 */ /* 0x000fce0000000008 */
.L_x_4004:
[----:B------:R-:W-:Y:S05]  /*2e70*/  BSYNC B0 ;  /* 0x0000000000007941 */ /* 0x000fea0003800000 */
.L_x_4003:
[----:B------:R0:W-:Y:S01]  /*2e80*/  STG.E.U8 desc[UR36][R16.64], R8 ;  /* 0x0000000810007986 */ /* 0x0001e2000c101124 */
[----:B------:R-:W-:Y:S05]  /*2e90*/  BRA `(.L_x_3983) ;  /* 0x0000000400187947 */ /* 0x000fea0003800000 */
.L_x_4001:
        /* <DEDUP_REMOVED lines=17> */
.L_x_4008:
[----:B------:R-:W-:-:S04]  /*2fb0*/  LOP3.LUT R2, R3, 0x80000000, RZ, 0xc0, !PT ;  /* 0x8000000003027812 */ /* 0x000fc800078ec0ff */
[----:B------:R-:W-:-:S04]  /*2fc0*/  SHF.R.U32.HI R3, RZ, 0x18, R2 ;  /* 0x00000018ff037819 */ /* 0x000fc80000011602 */
[----:B------:R-:W-:-:S04]  /*2fd0*/  LOP3.LUT R0, R0, R3, RZ, 0xfc, !PT ;  /* 0x0000000300007212 */ /* 0x000fc800078efcff */
[----:B------:R-:W-:-:S07]  /*2fe0*/  PRMT R8, R0, 0x7610, R8 ;  /* 0x0000761000087816 */ /* 0x000fce0000000008 */
.L_x_4007:
[----:B------:R-:W-:Y:S05]  /*2ff0*/  BSYNC B0 ;  /* 0x0000000000007941 */ /* 0x000fea0003800000 */
.L_x_4006:
[----:B------:R0:W-:Y:S01]  /*3000*/  STG.E.U8 desc[UR36][R16.64], R8 ;  /* 0x0000000810007986 */ /* 0x0001e2000c101124 */
[----:B------:R-:W-:Y:S05]  /*3010*/  BRA `(.L_x_3983) ;  /* 0x0000000000b87947 */ /* 0x000fea0003800000 */
.L_x_4000:
        /* <DEDUP_REMOVED lines=22> */
.L_x_3982:
        /* <DEDUP_REMOVED lines=16> */
.L_x_4011:
[----:B------:R-:W-:Y:S05]  /*3280*/  BRA `(.L_x_3983) ;  /* 0x00000000001c7947 */ /* 0x000fea0003800000 */
.L_x_4010:
[----:B------:R-:W-:-:S06]  /*3290*/  HADD2.F32 R2, -RZ, R0.H0_H0 ;  /* 0x20000000ff027230 */ /* 0x000fcc0000004100 */
[----:B------:R-:W0:Y:S02]  /*32a0*/  F2I.U64.TRUNC R2, R2 ;  /* 0x0000000200027311 */ /* 0x000e24000020d800 */
[----:B0-----:R0:W-:Y:S01]  /*32b0*/  STG.E.64 desc[UR36][R16.64], R2 ;  /* 0x0000000210007986 */ /* 0x0011e2000c101b24 */
[----:B------:R-:W-:Y:S05]  /*32c0*/  BRA `(.L_x_3983) ;  /* 0x00000000000c7947 */ /* 0x000fea0003800000 */
.L_x_4009:
[----:B------:R-:W-:-:S04]  /*32d0*/  HADD2.F32 R0, -RZ, R0.H0_H0 ;  /* 0x20000000ff007230 */ /* 0x000fc80000004100 */
[----:B------:R-:W0:Y:S02]  /*32e0*/  F2I.FTZ.U32.TRUNC.NTZ R3, R0 ;  /* 0x0000000000037305 */ /* 0x000e24000021f000 */
[----:B0-----:R0:W-:Y:S02]  /*32f0*/  STG.E desc[UR36][R16.64], R3 ;  /* 0x0000000310007986 */ /* 0x0011e4000c101924 */
.L_x_3983:
[----:B------:R-:W-:-:S04]  /*3300*/  IMAD R18, R23, 0x200, R18 ;  /* 0x0000020017127824 */ /* 0x000fc800078e0212 */
[----:B------:R-:W-:-:S07]  /*3310*/  VIADD R19, R18, 0x80 ;  /* 0x0000008012137836 */ /* 0x000fce0000000000 */
.L_x_3943:
[----:B------:R-:W-:Y:S05]  /*3320*/  BSYNC B6 ;  /* 0x0000000000067941 */ /* 0x000fea0003800000 */
.L_x_3942:
        /* <DEDUP_REMOVED lines=307> */
.L_x_4014:
        /* <DEDUP_REMOVED lines=22> */
.L_x_4018:
[----:B------:R-:W2:Y:S02]  /*47c0*/  LDG.E.U8 R2, desc[UR36][R2.64] ;  /* 0x0000002402027981 */ /* 0x000ea4000c1e1100 */
[----:B--2---:R-:W-:-:S04]  /*47d0*/  I2FP.F32.U32 R0, R2 ;  /* 0x0000000200007245 */ /* 0x004fc80000201000 */
[----:B------:R-:W-:Y:S01]  /*47e0*/  F2FP.F16.F32.PACK_AB R0, RZ, R0 ;  /* 0x00000000ff00723e */ /* 0x000fe200000000ff */
[----:B------:R-:W-:Y:S06]  /*47f0*/  BRA `(.L_x_4020) ;  /* 0x0000000c00887947 */ /* 0x000fec0003800000 */
.L_x_4017:
        /* <DEDUP_REMOVED lines=10> */
.L_x_4022:
[----:B------:R-:W2:Y:S02]  /*48a0*/  LDG.E R2, desc[UR36][R2.64] ;  /* 0x0000002402027981 */ /* 0x000ea4000c1e1900 */
[----:B--2---:R-:W-:-:S04]  /*48b0*/  I2FP.F32.S32 R0, R2 ;  /* 0x0000000200007245 */ /* 0x004fc80000201400 */
[----:B------:R-:W-:Y:S01]  /*48c0*/  F2FP.F16.F32.PACK_AB R0, RZ, R0 ;  /* 0x00000000ff00723e */ /* 0x000fe200000000ff */
[----:B------:R-:W-:Y:S06]  /*48d0*/  BRA `(.L_x_4020) ;  /* 0x0000000c00507947 */ /* 0x000fec0003800000 */
.L_x_4021:
[----:B------:R-:W2:Y:S02]  /*48e0*/  LDG.E.U16 R2, desc[UR36][R2.64] ;  /* 0x0000002402027981 */ /* 0x000ea4000c1e1500 */
[----:B--2---:R-:W0:Y:S02]  /*48f0*/  I2F.S16 R0, R2 ;  /* 0x0000000200007306 */ /* 0x004e240000101400 */
[----:B0-----:R-:W-:Y:S01]  /*4900*/  F2FP.F16.F32.PACK_AB R0, RZ, R0 ;  /* 0x00000000ff00723e */ /* 0x001fe200000000ff */
[----:B------:R-:W-:Y:S06]  /*4910*/  BRA `(.L_x_4020) ;  /* 0x0000000c00407947 */ /* 0x000fec0003800000 */
.L_x_4016:
        /* <DEDUP_REMOVED lines=9> */
.L_x_4024:
[----:B------:R0:W5:Y:S01]  /*49b0*/  LDG.E.U16 R0, desc[UR36][R2.64] ;  /* 0x0000002402007981 */ /* 0x000162000c1e1500 */
[----:B------:R-:W-:Y:S05]  /*49c0*/  BRA `(.L_x_4020) ;  /* 0x0000000c00147947 */ /* 0x000fea0003800000 */
.L_x_4023:
        /* <DEDUP_REMOVED lines=9> */
.L_x_4026:
[----:B------:R1:W5:Y:S01]  /*4a60*/  LDG.E.U16 R0, desc[UR36][R2.64] ;  /* 0x0000002402007981 */ /* 0x000362000c1e1500 */
[----:B------:R-:W-:Y:S05]  /*4a70*/  BRA `(.L_x_4020) ;  /* 0x0000000800e87947 */ /* 0x000fea0003800000 */
.L_x_4025:
        /* <DEDUP_REMOVED lines=8> */
.L_x_4015:
        /* <DEDUP_REMOVED lines=13> */
.L_x_4029:
        /* <DEDUP_REMOVED lines=8> */
.L_x_4028:
        /* <DEDUP_REMOVED lines=28> */
.L_x_4031:
        /* <DEDUP_REMOVED lines=15> */
.L_x_4030:
[----:B------:R-:W2:Y:S02]  /*4f00*/  LDG.E.U16 R0, desc[UR36][R2.64] ;  /* 0x0000002402007981 */ /* 0x000ea4000c1e1500 */
[----:B--2---:R-:W-:-:S05]  /*4f10*/  IMAD.U32 R0, R0, 0x10000, RZ ;  /* 0x0001000000007824 */ /* 0x004fca00078e00ff */
[----:B------:R-:W-:Y:S01]  /*4f20*/  F2FP.F16.F32.PACK_AB R0, RZ, R0 ;  /* 0x00000000ff00723e */ /* 0x000fe200000000ff */
[----:B------:R-:W-:Y:S06]  /*4f30*/  BRA `(.L_x_4020) ;  /* 0x0000000400b87947 */ /* 0x000fec0003800000 */
.L_x_4027:
        /* <DEDUP_REMOVED lines=12> */
.L_x_4034:
        /* <DEDUP_REMOVED lines=21> */
.L_x_4038:
[----:B------:R-:W-:Y:S05]  /*5150*/  BSYNC B1 ;  /* 0x0000000000017941 */ /* 0x000fea0003800000 */
.L_x_4037:
[----:B------:R-:W-:Y:S01]  /*5160*/  LEA R3, R0, 0x3b800000, 0x17 ;  /* 0x3b80000000037811 */ /* 0x000fe200078eb8ff */
[----:B------:R-:W-:-:S05]  /*5170*/  IMAD.SHL.U32 R0, R2, 0x100000, RZ ;  /* 0x0010000002007824 */ /* 0x000fca00078e00ff */
[----:B------:R-:W-:-:S07]  /*5180*/  LOP3.LUT R0, R3, R0, R4, 0xfe, !PT ;  /* 0x0000000003007212 */ /* 0x000fce00078efe04 */
.L_x_4036:
[----:B------:R-:W-:Y:S05]  /*5190*/  BSYNC B0 ;  /* 0x0000000000007941 */ /* 0x000fea0003800000 */
.L_x_4035:
[----:B------:R-:W-:Y:S01]  /*51a0*/  F2FP.F16.F32.PACK_AB R0, RZ, R0 ;  /* 0x00000000ff00723e */ /* 0x000fe200000000ff */
[----:B------:R-:W-:Y:S06]  /*51b0*/  BRA `(.L_x_4020) ;  /* 0x0000000400187947 */ /* 0x000fec0003800000 */
.L_x_4033:
        /* <DEDUP_REMOVED lines=21> */
.L_x_4042:
[----:B------:R-:W-:Y:S05]  /*5310*/  BSYNC B1 ;  /* 0x0000000000017941 */ /* 0x000fea0003800000 */
.L_x_4041:
[----:B------:R-:W-:Y:S01]  /*5320*/  LEA R3, R0, 0x37800000, 0x17 ;  /* 0x3780000000037811 */ /* 0x000fe200078eb8ff */
[----:B------:R-:W-:-:S05]  /*5330*/  IMAD.SHL.U32 R0, R2, 0x200000, RZ ;  /* 0x0020000002007824 */ /* 0x000fca00078e00ff */
[----:B------:R-:W-:-:S07]  /*5340*/  LOP3.LUT R0, R3, R0, R4, 0xfe, !PT ;  /* 0x0000000003007212 */ /* 0x000fce00078efe04 */
.L_x_4040:
[----:B------:R-:W-:Y:S05]  /*5350*/  BSYNC B0 ;  /* 0x0000000000007941 */ /* 0x000fea0003800000 */
.L_x_4039:
[----:B------:R-:W-:Y:S01]  /*5360*/  F2FP.F16.F32.PACK_AB R0, RZ, R0 ;  /* 0x00000000ff00723e */ /* 0x000fe200000000ff */
[----:B------:R-:W-:Y:S06]  /*5370*/  BRA `(.L_x_4020) ;  /* 0x0000000000a87947 */ /* 0x000fec0003800000 */
.L_x_4032:
        /* <DEDUP_REMOVED lines=14> */
.L_x_4046:
[----:B------:R-:W-:Y:S05]  /*5460*/  BSYNC B0 ;  /* 0x0000000000007941 */ /* 0x000fea0003800000 */
.L_x_4045:
[----:B------:R-:W-:Y:S01]  /*5470*/  F2FP.F16.F32.PACK_AB R0, RZ, R0 ;  /* 0x00000000ff00723e */ /* 0x000fe200000000ff */
[----:B------:R-:W-:Y:S06]  /*5480*/  BRA `(.L_x_4020) ;  /* 0x0000000000647947 */ /* 0x000fec0003800000 */
.L_x_4019:
        /* <DEDUP_REMOVED lines=16> */
.L_x_4047:
[----:B------:R-:W-:Y:S01]  /*5590*/  PRMT R0, RZ, 0x7610, R0 ;  /* 0x00007610ff007816 */ /* 0x000fe20000000000 */
[----:B------:R-:W-:Y:S06]  /*55a0*/  BRA `(.L_x_4020) ;  /* 0x00000000001c7947 */ /* 0x000fec0003800000 */
.L_x_4044:
[----:B------:R-:W2:Y:S02]  /*55b0*/  LDG.E.64 R2, desc[UR36][R2.64] ;  /* 0x0000002402027981 */ /* 0x000ea4000c1e1b00 */
[----:B--2---:R-:W0:Y:S02]  /*55c0*/  I2F.U64 R0, R2 ;  /* 0x0000000200007312 */ /* 0x004e240000301000 */
[----:B0-----:R-:W-:Y:S01]  /*55d0*/  F2FP.F16.F32.PACK_AB R0, RZ, R0 ;  /* 0x00000000ff00723e */ /* 0x001fe200000000ff */
[----:B------:R-:W-:Y:S06]  /*55e0*/  BRA `(.L_x_4020) ;  /* 0x00000000000c7947 */ /* 0x000fec0003800000 */
.L_x_4043:
[----:B------:R-:W2:Y:S02]  /*55f0*/  LDG.E R2, desc[UR36][R2.64] ;  /* 0x0000002402027981 */ /* 0x000ea4000c1e1900 */
[----:B--2---:R-:W-:-:S04]  /*5600*/  I2FP.F32.U32 R0, R2 ;  /* 0x0000000200007245 */ /* 0x004fc80000201000 */
[----:B------:R-:W-:-:S07]  /*5610*/  F2FP.F16.F32.PACK_AB R0, RZ, R0 ;  /* 0x00000000ff00723e */ /* 0x000fce00000000ff */
.L_x_4020:
        /* <DEDUP_REMOVED lines=21> */
.L_x_4051:
[----:B------:R-:W-:-:S06]  /*5770*/  HADD2.F32 R3, -RZ, R0.H0_H0 ;  /* 0x20000000ff037230 */ /* 0x000fcc0000004100 */
[----:B------:R-:W0:Y:S02]  /*5780*/  F2I.S64.TRUNC R2, R3 ;  /* 0x0000000300027311 */ /* 0x000e24000020d900 */
[----:B0-----:R0:W-:Y:S01]  /*5790*/  STG.E.U8 desc[UR36][R16.64], R2 ;  /* 0x0000000210007986 */ /* 0x0011e2000c101124 */
[----:B------:R-:W-:Y:S05]  /*57a0*/  BRA `(.L_x_4053) ;  /* 0x0000000c00847947 */ /* 0x000fea0003800000 */
.L_x_4050:
        /* <DEDUP_REMOVED lines=10> */
.L_x_4055:
[----:B------:R-:W-:-:S04]  /*5850*/  HADD2.F32 R0, -RZ, R0.H0_H0 ;  /* 0x20000000ff007230 */ /* 0x000fc80000004100 */
[----:B------:R-:W0:Y:S02]  /*5860*/  F2I.FTZ.TRUNC.NTZ R3, R0 ;  /* 0x0000000000037305 */ /* 0x000e24000021f100 */
[----:B0-----:R0:W-:Y:S01]  /*5870*/  STG.E desc[UR36][R16.64], R3 ;  /* 0x0000000310007986 */ /* 0x0011e2000c101924 */
[----:B------:R-:W-:Y:S05]  /*5880*/  BRA `(.L_x_4053) ;  /* 0x0000000c004c7947 */ /* 0x000fea0003800000 */
.L_x_4054:
[----:B------:R-:W-:-:S04]  /*5890*/  HADD2.F32 R0, -RZ, R0.H0_H0 ;  /* 0x20000000ff007230 */ /* 0x000fc80000004100 */
[----:B------:R-:W0:Y:S02]  /*58a0*/  F2I.FTZ.TRUNC.NTZ R3, R0 ;  /* 0x0000000000037305 */ /* 0x000e24000021f100 */
[----:B0-----:R0:W-:Y:S01]  /*58b0*/  STG.E.U16 desc[UR36][R16.64], R3 ;  /* 0x0000000310007986 */ /* 0x0011e2000c101524 */
[----:B------:R-:W-:Y:S05]  /*58c0*/  BRA `(.L_x_4053) ;  /* 0x0000000c003c7947 */ /* 0x000fea0003800000 */
.L_x_4049:
        /* <DEDUP_REMOVED lines=9> */
.L_x_4057:
[----:B------:R0:W-:Y:S01]  /*5960*/  STG.E.U16 desc[UR36][R16.64], R0 ;  /* 0x0000000010007986 */ /* 0x0001e2000c101524 */
[----:B------:R-:W-:Y:S05]  /*5970*/  BRA `(.L_x_4053) ;  /* 0x0000000c00107947 */ /* 0x000fea0003800000 */
.L_x_4056:
        /* <DEDUP_REMOVED lines=10> */
.L_x_4059:
[----:B------:R-:W-:-:S05]  /*5a20*/  HADD2.F32 R0, -RZ, R0.H0_H0 ;  /* 0x20000000ff007230 */ /* 0x000fca0000004100 */
[----:B------:R-:W-:-:S04]  /*5a30*/  F2FP.F16.F32.PACK_AB R0, RZ, R0 ;  /* 0x00000000ff00723e */ /* 0x000fc800000000ff */
[----:B------:R-:W-:-:S05]  /*5a40*/  PRMT R0, R0, 0x5410, RZ ;  /* 0x0000541000007816 */ /* 0x000fca00000000ff */
[----:B------:R0:W-:Y:S01]  /*5a50*/  STG.E desc[UR36][R16.64], R0 ;  /* 0x0000000010007986 */ /* 0x0001e2000c101924 */
[----:B------:R-:W-:Y:S05]  /*5a60*/  BRA `(.L_x_4053) ;  /* 0x0000000800d47947 */ /* 0x000fea0003800000 */
.L_x_4058:
[----:B------:R-:W-:-:S05]  /*5a70*/  HADD2.F32 R2, -RZ, R0.H0_H0 ;  /* 0x20000000ff027230 */ /* 0x000fca0000004100 */
[----:B------:R-:W-:-:S06]  /*5a80*/  FMUL.FTZ R2, R2, 1 ;  /* 0x3f80000002027820 */ /* 0x000fcc0000410000 */
[----:B------:R-:W0:Y:S02]  /*5a90*/  F2F.F64.F32 R2, R2 ;  /* 0x0000000200027310 */ /* 0x000e240000201800 */
[----:B0-----:R0:W-:Y:S01]  /*5aa0*/  STG.E.64 desc[UR36][R16.64], R2 ;  /* 0x0000000210007986 */ /* 0x0011e2000c101b24 */
[----:B------:R-:W-:Y:S05]  /*5ab0*/  BRA `(.L_x_4053) ;  /* 0x0000000800c07947 */ /* 0x000fea0003800000 */
.L_x_4048:
        /* <DEDUP_REMOVED lines=13> */
.L_x_4062:
[----:B------:R-:W-:Y:S01]  /*5b90*/  HADD2.F32 R0, -RZ, R0.H0_H0 ;  /* 0x20000000ff007230 */ /* 0x000fe20000004100 */
[----:B------:R-:W-:-:S04]  /*5ba0*/  CS2R R6, SRZ ;  /* 0x0000000000067805 */ /* 0x000fc8000001ff00 */
[----:B------:R-:W-:-:S04]  /*5bb0*/  FMUL.FTZ R0, R0, 1 ;  /* 0x3f80000000007820 */ /* 0x000fc80000410000 */
[----:B------:R-:W0:Y:S02]  /*5bc0*/  F2F.F64.F32 R4, R0 ;  /* 0x0000000000047310 */ /* 0x000e240000201800 */
[----:B0-----:R0:W-:Y:S01]  /*5bd0*/  STG.E.128 desc[UR36][R16.64], R4 ;  /* 0x0000000410007986 */ /* 0x0011e2000c101d24 */
[----:B------:R-:W-:Y:S05]  /*5be0*/  BRA `(.L_x_4053) ;  /* 0x0000000800747947 */ /* 0x000fea0003800000 */
.L_x_4061:
        /* <DEDUP_REMOVED lines=21> */
.L_x_4066:
[----:B------:R-:W-:Y:S05]  /*5d40*/  BSYNC B0 ;  /* 0x0000000000007941 */ /* 0x000fea0003800000 */
.L_x_4065:
[----:B------:R-:W-:-:S05]  /*5d50*/  LOP3.LUT R3, R0, R3, RZ, 0xfc, !PT ;  /* 0x0000000300037212 */ /* 0x000fca00078efcff */
[----:B------:R0:W-:Y:S01]  /*5d60*/  STG.E.U8 desc[UR36][R16.64], R3 ;  /* 0x0000000310007986 */ /* 0x0001e2000c101124 */
[----:B------:R-:W-:Y:S05]  /*5d70*/  BRA `(.L_x_4053) ;  /* 0x0000000800107947 */ /* 0x000fea0003800000 */
.L_x_4064:
        /* <DEDUP_REMOVED lines=13> */
.L_x_4068:
[----:B------:R-:W-:Y:S01]  /*5e50*/  IMAD.MOV.U32 R0, RZ, RZ, 0x7f ;  /* 0x0000007fff007424 */ /* 0x000fe200078e00ff */
[----:B------:R-:W-:-:S04]  /*5e60*/  ISETP.GT.U32.AND P0, PT, R2, 0x7f800000, PT ;  /* 0x7f8000000200780c */ /* 0x000fc80003f04070 */
[----:B------:R-:W-:-:S09]  /*5e70*/  SEL R0, R0, 0x7c, P0 ;  /* 0x0000007c00007807 */ /* 0x000fd20000000000 */
.L_x_4069:
[----:B------:R-:W-:Y:S05]  /*5e80*/  BSYNC B0 ;  /* 0x0000000000007941 */ /* 0x000fea0003800000 */
.L_x_4067:
[----:B------:R-:W-:-:S04]  /*5e90*/  LOP3.LUT R2, R3, 0x80000000, RZ, 0xc0, !PT ;  /* 0x8000000003027812 */ /* 0x000fc800078ec0ff */
[----:B------:R-:W-:-:S04]  /*5ea0*/  SHF.R.U32.HI R3, RZ, 0x18, R2 ;  /* 0x00000018ff037819 */ /* 0x000fc80000011602 */
[----:B------:R-:W-:-:S05]  /*5eb0*/  LOP3.LUT R3, R0, R3, RZ, 0xfc, !PT ;  /* 0x0000000300037212 */ /* 0x000fca00078efcff */
[----:B------:R0:W-:Y:S01]  /*5ec0*/  STG.E.U8 desc[UR36][R16.64], R3 ;  /* 0x0000000310007986 */ /* 0x0001e2000c101124 */
[----:B------:R-:W-:Y:S05]  /*5ed0*/  BRA `(.L_x_4053) ;  /* 0x0000000400b87947 */ /* 0x000fea0003800000 */
.L_x_4063:
[----:B------:R-:W-:-:S05]  /*5ee0*/  HADD2.F32 R0, -RZ, R0.H0_H0 ;  /* 0x20000000ff007230 */ /* 0x000fca0000004100 */
[----:B------:R-:W-:-:S05]  /*5ef0*/  F2FP.BF16.F32.PACK_AB R0, RZ, R0 ;  /* 0x00000000ff00723e */ /* 0x000fca00000010ff */
[----:B------:R0:W-:Y:S01]  /*5f00*/  STG.E.U16 desc[UR36][R16.64], R0 ;  /* 0x0000000010007986 */ /* 0x0001e2000c101524 */
[----:B------:R-:W-:Y:S05]  /*5f10*/  BRA `(.L_x_4053) ;  /* 0x0000000400a87947 */ /* 0x000fea0003800000 */
.L_x_4060:
        /* <DEDUP_REMOVED lines=12> */
.L_x_4072:
        /* <DEDUP_REMOVED lines=17> */
.L_x_4075:
[----:B------:R-:W-:-:S04]  /*60f0*/  LOP3.LUT R2, R3, 0x80000000, RZ, 0xc0, !PT ;  /* 0x8000000003027812 */ /* 0x000fc800078ec0ff */
[----:B------:R-:W-:-:S04]  /*6100*/  SHF.R.U32.HI R3, RZ, 0x18, R2 ;  /* 0x00000018ff037819 */ /* 0x000fc80000011602 */
[----:B------:R-:W-:-:S04]  /*6110*/  LOP3.LUT R0, R0, R3, RZ, 0xfc, !PT ;  /* 0x0000000300007212 */ /* 0x000fc800078efcff */
[----:B------:R-:W-:-:S07]  /*6120*/  PRMT R8, R0, 0x7610, R8 ;  /* 0x0000761000087816 */ /* 0x000fce0000000008 */
.L_x_4074:
[----:B------:R-:W-:Y:S05]  /*6130*/  BSYNC B0 ;  /* 0x0000000000007941 */ /* 0x000fea0003800000 */
.L_x_4073:
[----:B------:R3:W-:Y:S01]  /*6140*/  STG.E.U8 desc[UR36][R16.64], R8 ;  /* 0x0000000810007986 */ /* 0x0007e2000c101124 */
[----:B------:R-:W-:Y:S05]  /*6150*/  BRA `(.L_x_4053) ;  /* 0x0000000400187947 */ /* 0x000fea0003800000 */
.L_x_4071:
        /* <DEDUP_REMOVED lines=17> */
.L_x_4078:
[----:B------:R-:W-:-:S04]  /*6270*/  LOP3.LUT R2, R3, 0x80000000, RZ, 0xc0, !PT ;  /* 0x8000000003027812 */ /* 0x000fc800078ec0ff */
[----:B------:R-:W-:-:S04]  /*6280*/  SHF.R.U32.HI R3, RZ, 0x18, R2 ;  /* 0x00000018ff037819 */ /* 0x000fc80000011602 */
[----:B------:R-:W-:-:S04]  /*6290*/  LOP3.LUT R0, R0, R3, RZ, 0xfc, !PT ;  /* 0x0000000300007212 */ /* 0x000fc800078efcff */
[----:B------:R-:W-:-:S07]  /*62a0*/  PRMT R8, R0, 0x7610, R8 ;  /* 0x0000761000087816 */ /* 0x000fce0000000008 */
.L_x_4077:
[----:B------:R-:W-:Y:S05]  /*62b0*/  BSYNC B0 ;  /* 0x0000000000007941 */ /* 0x000fea0003800000 */
.L_x_4076:
[----:B------:R0:W-:Y:S01]  /*62c0*/  STG.E.U8 desc[UR36][R16.64], R8 ;  /* 0x0000000810007986 */ /* 0x0001e2000c101124 */
[----:B------:R-:W-:Y:S05]  /*62d0*/  BRA `(.L_x_4053) ;  /* 0x0000000000b87947 */ /* 0x000fea0003800000 */
.L_x_4070:
        /* <DEDUP_REMOVED lines=22> */
.L_x_4052:
        /* <DEDUP_REMOVED lines=16> */
.L_x_4081:
[----:B------:R-:W-:Y:S05]  /*6540*/  BRA `(.L_x_4053) ;  /* 0x00000000001c7947 */ /* 0x000fea0003800000 */
.L_x_4080:
[----:B------:R-:W-:-:S06]  /*6550*/  HADD2.F32 R2, -RZ, R0.H0_H0 ;  /* 0x20000000ff027230 */ /* 0x000fcc0000004100 */
[----:B------:R-:W0:Y:S02]  /*6560*/  F2I.U64.TRUNC R2, R2 ;  /* 0x0000000200027311 */ /* 0x000e24000020d800 */
[----:B0-----:R2:W-:Y:S01]  /*6570*/  STG.E.64 desc[UR36][R16.64], R2 ;  /* 0x0000000210007986 */ /* 0x0015e2000c101b24 */
[----:B------:R-:W-:Y:S05]  /*6580*/  BRA `(.L_x_4053) ;  /* 0x00000000000c7947 */ /* 0x000fea0003800000 */
.L_x_4079:
[----:B------:R-:W-:-:S04]  /*6590*/  HADD2.F32 R0, -RZ, R0.H0_H0 ;  /* 0x20000000ff007230 */ /* 0x000fc80000004100 */
[----:B------:R-:W0:Y:S02]  /*65a0*/  F2I.FTZ.U32.TRUNC.NTZ R3, R0 ;  /* 0x0000000000037305 */ /* 0x000e24000021f000 */
[----:B0-----:R0:W-:Y:S02]  /*65b0*/  STG.E desc[UR36][R16.64], R3 ;  /* 0x0000000310007986 */ /* 0x0011e4000c101924 */
.L_x_4053:
[----:B------:R-:W-:-:S07]  /*65c0*/  VIADD R19, R19, 0x80 ;  /* 0x0000008013137836 */ /* 0x000fce0000000000 */
.L_x_4013:
[----:B------:R-:W-:Y:S05]  /*65d0*/  BSYNC B6 ;  /* 0x0000000000067941 */ /* 0x000fea0003800000 */
.L_x_4012:
        /* <DEDUP_REMOVED lines=307> */
.L_x_4084:
        /* <DEDUP_REMOVED lines=22> */
.L_x_4088:
[----:B------:R-:W2:Y:S02]  /*7a70*/  LDG.E.U8 R2, desc[UR36][R2.64] ;  /* 0x0000002402027981 */ /* 0x000ea4000c1e1100 */
[----:B--2---:R-:W-:-:S04]  /*7a80*/  I2FP.F32.U32 R0, R2 ;  /* 0x0000000200007245 */ /* 0x004fc80000201000 */
[----:B------:R-:W-:Y:S01]  /*7a90*/  F2FP.F16.F32.PACK_AB R0, RZ, R0 ;  /* 0x00000000ff00723e */ /* 0x000fe200000000ff */
[----:B------:R-:W-:Y:S06]  /*7aa0*/  BRA `(.L_x_4090) ;  /* 0x0000000c00887947 */ /* 0x000fec0003800000 */
.L_x_4087:
        /* <DEDUP_REMOVED lines=10> */
.L_x_4092:
[----:B------:R-:W2:Y:S02]  /*7b50*/  LDG.E R2, desc[UR36][R2.64] ;  /* 0x0000002402027981 */ /* 0x000ea4000c1e1900 */
[----:B--2---:R-:W-:-:S04]  /*7b60*/  I2FP.F32.S32 R0, R2 ;  /* 0x0000000200007245 */ /* 0x004fc80000201400 */
[----:B------:R-:W-:Y:S01]  /*7b70*/  F2FP.F16.F32.PACK_AB R0, RZ, R0 ;  /* 0x00000000ff00723e */ /* 0x000fe200000000ff */
[----:B------:R-:W-:Y:S06]  /*7b80*/  BRA `(.L_x_4090) ;  /* 0x0000000c00507947 */ /* 0x000fec0003800000 */
.L_x_4091:
[----:B------:R-:W2:Y:S02]  /*7b90*/  LDG.E.U16 R2, desc[UR36][R2.64] ;  /* 0x0000002402027981 */ /* 0x000ea4000c1e1500 */
[----:B--2---:R-:W0:Y:S02]  /*7ba0*/  I2F.S16 R0, R2 ;  /* 0x0000000200007306 */ /* 0x004e240000101400 */
[----:B0-----:R-:W-:Y:S01]  /*7bb0*/  F2FP.F16.F32.PACK_AB R0, RZ, R0 ;  /* 0x00000000ff00723e */ /* 0x001fe200000000ff */
[----:B------:R-:W-:Y:S06]  /*7bc0*/  BRA `(.L_x_4090) ;  /* 0x0000000c00407947 */ /* 0x000fec0003800000 */
.L_x_4086:
        /* <DEDUP_REMOVED lines=9> */
.L_x_4094:
[----:B------:R1:W5:Y:S01]  /*7c60*/  LDG.E.U16 R0, desc[UR36][R2.64] ;  /* 0x0000002402007981 */ /* 0x000362000c1e1500 */
[----:B------:R-:W-:Y:S05]  /*7c70*/  BRA `(.L_x_4090) ;  /* 0x0000000c00147947 */ /* 0x000fea0003800000 */
.L_x_4093:
        /* <DEDUP_REMOVED lines=9> */
.L_x_4096:
[----:B------:R0:W5:Y:S01]  /*7d10*/  LDG.E.U16 R0, desc[UR36][R2.64] ;  /* 0x0000002402007981 */ /* 0x000162000c1e1500 */
[----:B------:R-:W-:Y:S05]  /*7d20*/  BRA `(.L_x_4090) ;  /* 0x0000000800e87947 */ /* 0x000fea0003800000 */
.L_x_4095:
        /* <DEDUP_REMOVED lines=8> */
.L_x_4085:
        /* <DEDUP_REMOVED lines=13> */
.L_x_4099:
        /* <DEDUP_REMOVED lines=8> */
.L_x_4098:
        /* <DEDUP_REMOVED lines=28> */
.L_x_4101:
        /* <DEDUP_REMOVED lines=15> */
.L_x_4100:
[----:B------:R-:W2:Y:S02]  /*81b0*/  LDG.E.U16 R0, desc[UR36][R2.64] ;  /* 0x0000002402007981 */ /* 0x000ea4000c1e1500 */
[----:B--2---:R-:W-:-:S05]  /*81c0*/  IMAD.U32 R0, R0, 0x10000, RZ ;  /* 0x0001000000007824 */ /* 0x004fca00078e00ff */
[----:B------:R-:W-:Y:S01]  /*81d0*/  F2FP.F16.F32.PACK_AB R0, RZ, R0 ;  /* 0x00000000ff00723e */ /* 0x000fe200000000ff */
[----:B------:R-:W-:Y:S06]  /*81e0*/  BRA `(.L_x_4090) ;  /* 0x0000000400b87947 */ /* 0x000fec0003800000 */
.L_x_4097:
        /* <DEDUP_REMOVED lines=12> */
.L_x_4104:
        /* <DEDUP_REMOVED lines=21> */
.L_x_4108:
[----:B------:R-:W-:Y:S05]  /*8400*/  BSYNC B1 ;  /* 0x0000000000017941 */ /* 0x000fea0003800000 */
.L_x_4107:
[----:B------:R-:W-:Y:S01]  /*8410*/  LEA R3, R0, 0x3b800000, 0x17 ;  /* 0x3b80000000037811 */ /* 0x000fe200078eb8ff */
[----:B------:R-:W-:-:S05]  /*8420*/  IMAD.SHL.U32 R0, R2, 0x100000, RZ ;  /* 0x0010000002007824 */ /* 0x000fca00078e00ff */
[----:B------:R-:W-:-:S07]  /*8430*/  LOP3.LUT R0, R3, R0, R4, 0xfe, !PT ;  /* 0x0000000003007212 */ /* 0x000fce00078efe04 */
.L_x_4106:
[----:B------:R-:W-:Y:S05]  /*8440*/  BSYNC B0 ;  /* 0x0000000000007941 */ /* 0x000fea0003800000 */
.L_x_4105:
[----:B------:R-:W-:Y:S01]  /*8450*/  F2FP.F16.F32.PACK_AB R0, RZ, R0 ;  /* 0x00000000ff00723e */ /* 0x000fe200000000ff */
[----:B------:R-:W-:Y:S06]  /*8460*/  BRA `(.L_x_4090) ;  /* 0x0000000400187947 */ /* 0x000fec0003800000 */
.L_x_4103:
        /* <DEDUP_REMOVED lines=21> */
.L_x_4112:
[----:B------:R-:W-:Y:S05]  /*85c0*/  BSYNC B1 ;  /* 0x0000000000017941 */ /* 0x000fea0003800000 */
.L_x_4111:
[----:B------:R-:W-:Y:S01]  /*85d0*/  LEA R3, R0, 0x37800000, 0x17 ;  /* 0x3780000000037811 */ /* 0x000fe200078eb8ff */
[----:B------:R-:W-:-:S05]  /*85e0*/  IMAD.SHL.U32 R0, R2, 0x200000, RZ ;  /* 0x0020000002007824 */ /* 0x000fca00078e00ff */
[----:B------:R-:W-:-:S07]  /*85f0*/  LOP3.LUT R0, R3, R0, R4, 0xfe, !PT ;  /* 0x0000000003007212 */ /* 0x000fce00078efe04 */
.L_x_4110:
[----:B------:R-:W-:Y:S05]  /*8600*/  BSYNC B0 ;  /* 0x0000000000007941 */ /* 0x000fea0003800000 */
.L_x_4109:
[----:B------:R-:W-:Y:S01]  /*8610*/  F2FP.F16.F32.PACK_AB R0, RZ, R0 ;  /* 0x00000000ff00723e */ /* 0x000fe200000000ff */
[----:B------:R-:W-:Y:S06]  /*8620*/  BRA `(.L_x_4090) ;  /* 0x0000000000a87947 */ /* 0x000fec0003800000 */
.L_x_4102:
        /* <DEDUP_REMOVED lines=14> */
.L_x_4116:
[----:B------:R-:W-:Y:S05]  /*8710*/  BSYNC B0 ;  /* 0x0000000000007941 */ /* 0x000fea0003800000 */
.L_x_4115:
[----:B------:R-:W-:Y:S01]  /*8720*/  F2FP.F16.F32.PACK_AB R0, RZ, R0 ;  /* 0x00000000ff00723e */ /* 0x000fe200000000ff */
[----:B------:R-:W-:Y:S06]  /*8730*/  BRA `(.L_x_4090) ;  /* 0x0000000000647947 */ /* 0x000fec0003800000 */
.L_x_4089:
        /* <DEDUP_REMOVED lines=16> */
.L_x_4117:
[----:B------:R-:W-:Y:S01]  /*8840*/  PRMT R0, RZ, 0x7610, R0 ;  /* 0x00007610ff007816 */ /* 0x000fe20000000000 */
[----:B------:R-:W-:Y:S06]  /*8850*/  BRA `(.L_x_4090) ;  /* 0x00000000001c7947 */ /* 0x000fec0003800000 */
.L_x_4114:
[----:B------:R-:W2:Y:S02]  /*8860*/  LDG.E.64 R2, desc[UR36][R2.64] ;  /* 0x0000002402027981 */ /* 0x000ea4000c1e1b00 */
[----:B--2---:R-:W0:Y:S02]  /*8870*/  I2F.U64 R0, R2 ;  /* 0x0000000200007312 */ /* 0x004e240000301000 */
[----:B0-----:R-:W-:Y:S01]  /*8880*/  F2FP.F16.F32.PACK_AB R0, RZ, R0 ;  /* 0x00000000ff00723e */ /* 0x001fe200000000ff */
[----:B------:R-:W-:Y:S06]  /*8890*/  BRA `(.L_x_4090) ;  /* 0x00000000000c7947 */ /* 0x000fec0003800000 */
.L_x_4113:
[----:B------:R-:W2:Y:S02]  /*88a0*/  LDG.E R2, desc[UR36][R2.64] ;  /* 0x0000002402027981 */ /* 0x000ea4000c1e1900 */
[----:B--2---:R-:W-:-:S04]  /*88b0*/  I2FP.F32.U32 R0, R2 ;  /* 0x0000000200007245 */ /* 0x004fc80000201000 */
[----:B------:R-:W-:-:S07]  /*88c0*/  F2FP.F16.F32.PACK_AB R0, RZ, R0 ;  /* 0x00000000ff00723e */ /* 0x000fce00000000ff */
.L_x_4090:
        /* <DEDUP_REMOVED lines=21> */
.L_x_4121:
[----:B------:R-:W-:-:S06]  /*8a20*/  HADD2.F32 R3, -RZ, R0.H0_H0 ;  /* 0x20000000ff037230 */ /* 0x000fcc0000004100 */
[----:B------:R-:W0:Y:S02]  /*8a30*/  F2I.S64.TRUNC R2, R3 ;  /* 0x0000000300027311 */ /* 0x000e24000020d900 */
[----:B0-----:R3:W-:Y:S01]  /*8a40*/  STG.E.U8 desc[UR36][R16.64], R2 ;  /* 0x0000000210007986 */ /* 0x0017e2000c101124 */
[----:B------:R-:W-:Y:S05]  /*8a50*/  BRA `(.L_x_4123) ;  /* 0x0000000c00847947 */ /* 0x000fea0003800000 */
.L_x_4120:
        /* <DEDUP_REMOVED lines=10> */
.L_x_4125:
[----:B------:R-:W-:-:S04]  /*8b00*/  HADD2.F32 R0, -RZ, R0.H0_H0 ;  /* 0x20000000ff007230 */ /* 0x000fc80000004100 */
[----:B------:R-:W0:Y:S02]  /*8b10*/  F2I.FTZ.TRUNC.NTZ R3, R0 ;  /* 0x0000000000037305 */ /* 0x000e24000021f100 */
[----:B0-----:R2:W-:Y:S01]  /*8b20*/  STG.E desc[UR36][R16.64], R3 ;  /* 0x0000000310007986 */ /* 0x0015e2000c101924 */
[----:B------:R-:W-:Y:S05]  /*8b30*/  BRA `(.L_x_4123) ;  /* 0x0000000c004c7947 */ /* 0x000fea0003800000 */
.L_x_4124:
[----:B------:R-:W-:-:S04]  /*8b40*/  HADD2.F32 R0, -RZ, R0.H0_H0 ;  /* 0x20000000ff007230 */ /* 0x000fc80000004100 */
[----:B------:R-:W0:Y:S02]  /*8b50*/  F2I.FTZ.TRUNC.NTZ R3, R0 ;  /* 0x0000000000037305 */ /* 0x000e24000021f100 */
[----:B0-----:R0:W-:Y:S01]  /*8b60*/  STG.E.U16 desc[UR36][R16.64], R3 ;  /* 0x0000000310007986 */ /* 0x0011e2000c101524 */
[----:B------:R-:W-:Y:S05]  /*8b70*/  BRA `(.L_x_4123) ;  /* 0x0000000c003c7947 */ /* 0x000fea0003800000 */
.L_x_4119:
        /* <DEDUP_REMOVED lines=9> */
.L_x_4127:
[----:B------:R0:W-:Y:S01]  /*8c10*/  STG.E.U16 desc[UR36][R16.64], R0 ;  /* 0x0000000010007986 */ /* 0x0001e2000c101524 */
[----:B------:R-:W-:Y:S05]  /*8c20*/  BRA `(.L_x_4123) ;  /* 0x0000000c00107947 */ /* 0x000fea0003800000 */
.L_x_4126:
        /* <DEDUP_REMOVED lines=10> */
.L_x_4129:
[----:B------:R-:W-:-:S05]  /*8cd0*/  HADD2.F32 R0, -RZ, R0.H0_H0 ;  /* 0x20000000ff007230 */ /* 0x000fca0000004100 */
[----:B------:R-:W-:-:S04]  /*8ce0*/  F2FP.F16.F32.PACK_AB R0, RZ, R0 ;  /* 0x00000000ff00723e */ /* 0x000fc800000000ff */
[----:B------:R-:W-:-:S05]  /*8cf0*/  PRMT R0, R0, 0x5410, RZ ;  /* 0x0000541000007816 */ /* 0x000fca00000000ff */
[----:B------:R0:W-:Y:S01]  /*8d00*/  STG.E desc[UR36][R16.64], R0 ;  /* 0x0000000010007986 */ /* 0x0001e2000c101924 */
[----:B------:R-:W-:Y:S05]  /*8d10*/  BRA `(.L_x_4123) ;  /* 0x0000000800d47947 */ /* 0x000fea0003800000 */
.L_x_4128:
[----:B------:R-:W-:-:S05]  /*8d20*/  HADD2.F32 R2, -RZ, R0.H0_H0 ;  /* 0x20000000ff027230 */ /* 0x000fca0000004100 */
[----:B------:R-:W-:-:S06]  /*8d30*/  FMUL.FTZ R2, R2, 1 ;  /* 0x3f80000002027820 */ /* 0x000fcc0000410000 */
[----:B------:R-:W0:Y:S02]  /*8d40*/  F2F.F64.F32 R2, R2 ;  /* 0x0000000200027310 */ /* 0x000e240000201800 */
[----:B0-----:R0:W-:Y:S01]  /*8d50*/  STG.E.64 desc[UR36][R16.64], R2 ;  /* 0x0000000210007986 */ /* 0x0011e2000c101b24 */
[----:B------:R-:W-:Y:S05]  /*8d60*/  BRA `(.L_x_4123) ;  /* 0x0000000800c07947 */ /* 0x000fea0003800000 */
.L_x_4118:
        /* <DEDUP_REMOVED lines=13> */
.L_x_4132:
[----:B------:R-:W-:Y:S01]  /*8e40*/  HADD2.F32 R0, -RZ, R0.H0_H0 ;  /* 0x20000000ff007230 */ /* 0x000fe20000004100 */
[----:B------:R-:W-:-:S04]  /*8e50*/  CS2R R6, SRZ ;  /* 0x0000000000067805 */ /* 0x000fc8000001ff00 */
[----:B------:R-:W-:-:S04]  /*8e60*/  FMUL.FTZ R0, R0, 1 ;  /* 0x3f80000000007820 */ /* 0x000fc80000410000 */
[----:B------:R-:W0:Y:S02]  /*8e70*/  F2F.F64.F32 R4, R0 ;  /* 0x0000000000047310 */ /* 0x000e240000201800 */
[----:B0-----:R0:W-:Y:S01]  /*8e80*/  STG.E.128 desc[UR36][R16.64], R4 ;  /* 0x0000000410007986 */ /* 0x0011e2000c101d24 */
[----:B------:R-:W-:Y:S05]  /*8e90*/  BRA `(.L_x_4123) ;  /* 0x0000000800747947 */ /* 0x000fea0003800000 */
.L_x_4131:
        /* <DEDUP_REMOVED lines=21> */
.L_x_4136:
[----:B------:R-:W-:Y:S05]  /*8ff0*/  BSYNC B0 ;  /* 0x0000000000007941 */ /* 0x000fea0003800000 */
.L_x_4135:
[----:B------:R-:W-:-:S05]  /*9000*/  LOP3.LUT R3, R0, R3, RZ, 0xfc, !PT ;  /* 0x0000000300037212 */ /* 0x000fca00078efcff */
[----:B------:R0:W-:Y:S01]  /*9010*/  STG.E.U8 desc[UR36][R16.64], R3 ;  /* 0x0000000310007986 */ /* 0x0001e2000c101124 */
[----:B------:R-:W-:Y:S05]  /*9020*/  BRA `(.L_x_4123) ;  /* 0x0000000800107947 */ /* 0x000fea0003800000 */
.L_x_4134:
        /* <DEDUP_REMOVED lines=13> */
.L_x_4138:
[----:B------:R-:W-:Y:S01]  /*9100*/  IMAD.MOV.U32 R0, RZ, RZ, 0x7f ;  /* 0x0000007fff007424 */ /* 0x000fe200078e00ff */
[----:B------:R-:W-:-:S04]  /*9110*/  ISETP.GT.U32.AND P0, PT, R2, 0x7f800000, PT ;  /* 0x7f8000000200780c */ /* 0x000fc80003f04070 */
[----:B------:R-:W-:-:S09]  /*9120*/  SEL R0, R0, 0x7c, P0 ;  /* 0x0000007c00007807 */ /* 0x000fd20000000000 */
.L_x_4139:
[----:B------:R-:W-:Y:S05]  /*9130*/  BSYNC B0 ;  /* 0x0000000000007941 */ /* 0x000fea0003800000 */
.L_x_4137:
[----:B------:R-:W-:-:S04]  /*9140*/  LOP3.LUT R2, R3, 0x80000000, RZ, 0xc0, !PT ;  /* 0x8000000003027812 */ /* 0x000fc800078ec0ff */
[----:B------:R-:W-:-:S04]  /*9150*/  SHF.R.U32.HI R3, RZ, 0x18, R2 ;  /* 0x00000018ff037819 */ /* 0x000fc80000011602 */
[----:B------:R-:W-:-:S05]  /*9160*/  LOP3.LUT R3, R0, R3, RZ, 0xfc, !PT ;  /* 0x0000000300037212 */ /* 0x000fca00078efcff */
[----:B------:R0:W-:Y:S01]  /*9170*/  STG.E.U8 desc[UR36][R16.64], R3 ;  /* 0x0000000310007986 */ /* 0x0001e2000c101124 */
[----:B------:R-:W-:Y:S05]  /*9180*/  BRA `(.L_x_4123) ;  /* 0x0000000400b87947 */ /* 0x000fea0003800000 */
.L_x_4133:
[----:B------:R-:W-:-:S05]  /*9190*/  HADD2.F32 R0, -RZ, R0.H0_H0 ;  /* 0x20000000ff007230 */ /* 0x000fca0000004100 */
[----:B------:R-:W-:-:S05]  /*91a0*/  F2FP.BF16.F32.PACK_AB R0, RZ, R0 ;  /* 0x00000000ff00723e */ /* 0x000fca00000010ff */
[----:B------:R0:W-:Y:S01]  /*91b0*/  STG.E.U16 desc[UR36][R16.64], R0 ;  /* 0x0000000010007986 */ /* 0x0001e2000c101524 */
[----:B------:R-:W-:Y:S05]  /*91c0*/  BRA `(.L_x_4123) ;  /* 0x0000000400a87947 */ /* 0x000fea0003800000 */
.L_x_4130:
        /* <DEDUP_REMOVED lines=12> */
.L_x_4142:
        /* <DEDUP_REMOVED lines=17> */
.L_x_4145:
[----:B------:R-:W-:-:S04]  /*93a0*/  LOP3.LUT R2, R3, 0x80000000, RZ, 0xc0, !PT ;  /* 0x8000000003027812 */ /* 0x000fc800078ec0ff */
[----:B------:R-:W-:-:S04]  /*93b0*/  SHF.R.U32.HI R3, RZ, 0x18, R2 ;  /* 0x00000018ff037819 */ /* 0x000fc80000011602 */
[----:B------:R-:W-:-:S04]  /*93c0*/  LOP3.LUT R0, R0, R3, RZ, 0xfc, !PT ;  /* 0x0000000300007212 */ /* 0x000fc800078efcff */
[----:B------:R-:W-:-:S07]  /*93d0*/  PRMT R8, R0, 0x7610, R8 ;  /* 0x0000761000087816 */ /* 0x000fce0000000008 */
.L_x_4144:
[----:B------:R-:W-:Y:S05]  /*93e0*/  BSYNC B0 ;  /* 0x0000000000007941 */ /* 0x000fea0003800000 */
.L_x_4143:
[----:B------:R0:W-:Y:S01]  /*93f0*/  STG.E.U8 desc[UR36][R16.64], R8 ;  /* 0x0000000810007986 */ /* 0x0001e2000c101124 */
[----:B------:R-:W-:Y:S05]  /*9400*/  BRA `(.L_x_4123) ;  /* 0x0000000400187947 */ /* 0x000fea0003800000 */
.L_x_4141:
        /* <DEDUP_REMOVED lines=17> */
.L_x_4148:
[----:B------:R-:W-:-:S04]  /*9520*/  LOP3.LUT R2, R3, 0x80000000, RZ, 0xc0, !PT ;  /* 0x8000000003027812 */ /* 0x000fc800078ec0ff */
[----:B------:R-:W-:-:S04]  /*9530*/  SHF.R.U32.HI R3, RZ, 0x18, R2 ;  /* 0x00000018ff037819 */ /* 0x000fc80000011602 */
[----:B------:R-:W-:-:S04]  /*9540*/  LOP3.LUT R0, R0, R3, RZ, 0xfc, !PT ;  /* 0x0000000300007212 */ /* 0x000fc800078efcff */
[----:B------:R-:W-:-:S07]  /*9550*/  PRMT R8, R0, 0x7610, R8 ;  /* 0x0000761000087816 */ /* 0x000fce0000000008 */
.L_x_4147:
[----:B------:R-:W-:Y:S05]  /*9560*/  BSYNC B0 ;  /* 0x0000000000007941 */ /* 0x000fea0003800000 */
.L_x_4146:
[----:B------:R0:W-:Y:S01]  /*9570*/  STG.E.U8 desc[UR36][R16.64], R8 ;  /* 0x0000000810007986 */ /* 0x0001e2000c101124 */
[----:B------:R-:W-:Y:S05]  /*9580*/  BRA `(.L_x_4123) ;  /* 0x0000000000b87947 */ /* 0x000fea0003800000 */
.L_x_4140:
        /* <DEDUP_REMOVED lines=22> */
.L_x_4122:
        /* <DEDUP_REMOVED lines=16> */
.L_x_4151:
[----:B------:R-:W-:Y:S05]  /*97f0*/  BRA `(.L_x_4123) ;  /* 0x00000000001c7947 */ /* 0x000fea0003800000 */
.L_x_4150:
[----:B------:R-:W-:-:S06]  /*9800*/  HADD2.F32 R2, -RZ, R0.H0_H0 ;  /* 0x20000000ff027230 */ /* 0x000fcc0000004100 */
[----:B------:R-:W0:Y:S02]  /*9810*/  F2I.U64.TRUNC R2, R2 ;  /* 0x0000000200027311 */ /* 0x000e24000020d800 */
[----:B0-----:R0:W-:Y:S01]  /*9820*/  STG.E.64 desc[UR36][R16.64], R2 ;  /* 0x0000000210007986 */ /* 0x0011e2000c101b24 */
[----:B------:R-:W-:Y:S05]  /*9830*/  BRA `(.L_x_4123) ;  /* 0x00000000000c7947 */ /* 0x000fea0003800000 */
.L_x_4149:
[----:B------:R-:W-:-:S04]  /*9840*/  HADD2.F32 R0, -RZ, R0.H0_H0 ;  /* 0x20000000ff007230 */ /* 0x000fc80000004100 */
[----:B------:R-:W0:Y:S02]  /*9850*/  F2I.FTZ.U32.TRUNC.NTZ R3, R0 ;  /* 0x0000000000037305 */ /* 0x000e24000021f000 */
[----:B0-----:R0:W-:Y:S02]  /*9860*/  STG.E desc[UR36][R16.64], R3 ;  /* 0x0000000310007986 */ /* 0x0011e4000c101924 */
.L_x_4123:
[----:B------:R-:W-:-:S07]  /*9870*/  VIADD R19, R19, 0x80 ;  /* 0x0000008013137836 */ /* 0x000fce0000000000 */
.L_x_4083:
[----:B------:R-:W-:Y:S05]  /*9880*/  BSYNC B6 ;  /* 0x0000000000067941 */ /* 0x000fea0003800000 */
.L_x_4082:
        /* <DEDUP_REMOVED lines=306> */
.L_x_4152:
        /* <DEDUP_REMOVED lines=22> */
.L_x_4156:
[----:B------:R-:W2:Y:S02]  /*ad10*/  LDG.E.U8 R2, desc[UR36][R2.64] ;  /* 0x0000002402027981 */ /* 0x000ea4000c1e1100 */
[----:B--2---:R-:W-:-:S04]  /*ad20*/  I2FP.F32.U32 R0, R2 ;  /* 0x0000000200007245 */ /* 0x004fc80000201000 */
[----:B------:R-:W-:Y:S01]  /*ad30*/  F2FP.F16.F32.PACK_AB R0, RZ, R0 ;  /* 0x00000000ff00723e */ /* 0x000fe200000000ff */
[----:B------:R-:W-:Y:S06]  /*ad40*/  BRA `(.L_x_4158) ;  /* 0x0000000c00887947 */ /* 0x000fec0003800000 */
.L_x_4155:
        /* <DEDUP_REMOVED lines=10> */
.L_x_4160:
[----:B------:R-:W2:Y:S02]  /*adf0*/  LDG.E R2, desc[UR36][R2.64] ;  /* 0x0000002402027981 */ /* 0x000ea4000c1e1900 */
[----:B--2---:R-:W-:-:S04]  /*ae00*/  I2FP.F32.S32 R0, R2 ;  /* 0x0000000200007245 */ /* 0x004fc80000201400 */
[----:B------:R-:W-:Y:S01]  /*ae10*/  F2FP.F16.F32.PACK_AB R0, RZ, R0 ;  /* 0x00000000ff00723e */ /* 0x000fe200000000ff */
[----:B------:R-:W-:Y:S06]  /*ae20*/  BRA `(.L_x_4158) ;  /* 0x0000000c00507947 */ /* 0x000fec0003800000 */
.L_x_4159:
[----:B------:R-:W2:Y:S02]  /*ae30*/  LDG.E.U16 R2, desc[UR36][R2.64] ;  /* 0x0000002402027981 */ /* 0x000ea4000c1e1500 */
[----:B--2---:R-:W0:Y:S02]  /*ae40*/  I2F.S16 R0, R2 ;  /* 0x0000000200007306 */ /* 0x004e240000101400 */
[----:B0-----:R-:W-:Y:S01]  /*ae50*/  F2FP.F16.F32.PACK_AB R0, RZ, R0 ;  /* 0x00000000ff00723e */ /* 0x001fe200000000ff */
[----:B------:R-:W-:Y:S06]  /*ae60*/  BRA `(.L_x_4158) ;  /* 0x0000000c00407947 */ /* 0x000fec0003800000 */
.L_x_4154:
        /* <DEDUP_REMOVED lines=9> */
.L_x_4162:
[----:B------:R1:W5:Y:S01]  /*af00*/  LDG.E.U16 R0, desc[UR36][R2.64] ;  /* 0x0000002402007981 */ /* 0x000362000c1e1500 */
[----:B------:R-:W-:Y:S05]  /*af10*/  BRA `(.L_x_4158) ;  /* 0x0000000c00147947 */ /* 0x000fea0003800000 */
.L_x_4161:
        /* <DEDUP_REMOVED lines=9> */
.L_x_4164:
[----:B------:R0:W5:Y:S01]  /*afb0*/  LDG.E.U16 R0, desc[UR36][R2.64] ;  /* 0x0000002402007981 */ /* 0x000162000c1e1500 */
[----:B------:R-:W-:Y:S05]  /*afc0*/  BRA `(.L_x_4158) ;  /* 0x0000000800e87947 */ /* 0x000fea0003800000 */
.L_x_4163:
        /* <DEDUP_REMOVED lines=8> */
.L_x_4153:
        /* <DEDUP_REMOVED lines=13> */
.L_x_4167:
        /* <DEDUP_REMOVED lines=8> */
.L_x_4166:
        /* <DEDUP_REMOVED lines=28> */
.L_x_4169:
        /* <DEDUP_REMOVED lines=15> */
.L_x_4168:
[----:B------:R-:W2:Y:S02]  /*b450*/  LDG.E.U16 R0, desc[UR36][R2.64] ;  /* 0x0000002402007981 */ /* 0x000ea4000c1e1500 */
[----:B--2---:R-:W-:-:S05]  /*b460*/  IMAD.U32 R0, R0, 0x10000, RZ ;  /* 0x0001000000007824 */ /* 0x004fca00078e00ff */
[----:B------:R-:W-:Y:S01]  /*b470*/  F2FP.F16.F32.PACK_AB R0, RZ, R0 ;  /* 0x00000000ff00723e */ /* 0x000fe200000000ff */
[----:B------:R-:W-:Y:S06]  /*b480*/  BRA `(.L_x_4158) ;  /* 0x0000000400b87947 */ /* 0x000fec0003800000 */
.L_x_4165:
        /* <DEDUP_REMOVED lines=12> */
.L_x_4172:
        /* <DEDUP_REMOVED lines=21> */
.L_x_4176:
[----:B------:R-:W-:Y:S05]  /*b6a0*/  BSYNC B1 ;  /* 0x0000000000017941 */ /* 0x000fea0003800000 */
.L_x_4175:
[----:B------:R-:W-:Y:S01]  /*b6b0*/  LEA R3, R0, 0x3b800000, 0x17 ;  /* 0x3b80000000037811 */ /* 0x000fe200078eb8ff */
[----:B------:R-:W-:-:S05]  /*b6c0*/  IMAD.SHL.U32 R0, R2, 0x100000, RZ ;  /* 0x0010000002007824 */ /* 0x000fca00078e00ff */
[----:B------:R-:W-:-:S07]  /*b6d0*/  LOP3.LUT R0, R3, R0, R4, 0xfe, !PT ;  /* 0x0000000003007212 */ /* 0x000fce00078efe04 */
.L_x_4174:
[----:B------:R-:W-:Y:S05]  /*b6e0*/  BSYNC B0 ;  /* 0x0000000000007941 */ /* 0x000fea0003800000 */
.L_x_4173:
[----:B------:R-:W-:Y:S01]  /*b6f0*/  F2FP.F16.F32.PACK_AB R0, RZ, R0 ;  /* 0x00000000ff00723e */ /* 0x000fe200000000ff */
[----:B------:R-:W-:Y:S06]  /*b700*/  BRA `(.L_x_4158) ;  /* 0x0000000400187947 */ /* 0x000fec0003800000 */
.L_x_4171:
        /* <DEDUP_REMOVED lines=21> */
.L_x_4180:
[----:B------:R-:W-:Y:S05]  /*b860*/  BSYNC B1 ;  /* 0x0000000000017941 */ /* 0x000fea0003800000 */
.L_x_4179:
[----:B------:R-:W-:Y:S01]  /*b870*/  LEA R3, R0, 0x37800000, 0x17 ;  /* 0x3780000000037811 */ /* 0x000fe200078eb8ff */
[----:B------:R-:W-:-:S05]  /*b880*/  IMAD.SHL.U32 R0, R2, 0x200000, RZ ;  /* 0x0020000002007824 */ /* 0x000fca00078e00ff */
[----:B------:R-:W-:-:S07]  /*b890*/  LOP3.LUT R0, R3, R0, R4, 0xfe, !PT ;  /* 0x0000000003007212 */ /* 0x000fce00078efe04 */
.L_x_4178:
[----:B------:R-:W-:Y:S05]  /*b8a0*/  BSYNC B0 ;  /* 0x0000000000007941 */ /* 0x000fea0003800000 */
.L_x_4177:
[----:B------:R-:W-:Y:S01]  /*b8b0*/  F2FP.F16.F32.PACK_AB R0, RZ, R0 ;  /* 0x00000000ff00723e */ /* 0x000fe200000000ff */
[----:B------:R-:W-:Y:S06]  /*b8c0*/  BRA `(.L_x_4158) ;  /* 0x0000000000a87947 */ /* 0x000fec0003800000 */
.L_x_4170:
        /* <DEDUP_REMOVED lines=14> */
.L_x_4184:
[----:B------:R-:W-:Y:S05]  /*b9b0*/  BSYNC B0 ;  /* 0x0000000000007941 */ /* 0x000fea0003800000 */
.L_x_4183:
[----:B------:R-:W-:Y:S01]  /*b9c0*/  F2FP.F16.F32.PACK_AB R0, RZ, R0 ;  /* 0x00000000ff00723e */ /* 0x000fe200000000ff */
[----:B------:R-:W-:Y:S06]  /*b9d0*/  BRA `(.L_x_4158) ;  /* 0x0000000000647947 */ /* 0x000fec0003800000 */
.L_x_4157:
        /* <DEDUP_REMOVED lines=16> */
.L_x_4185:
[----:B------:R-:W-:Y:S01]  /*bae0*/  PRMT R0, RZ, 0x7610, R0 ;  /* 0x00007610ff007816 */ /* 0x000fe20000000000 */
[----:B------:R-:W-:Y:S06]  /*baf0*/  BRA `(.L_x_4158) ;  /* 0x00000000001c7947 */ /* 0x000fec0003800000 */
.L_x_4182:
[----:B------:R-:W2:Y:S02]  /*bb00*/  LDG.E.64 R2, desc[UR36][R2.64] ;  /* 0x0000002402027981 */ /* 0x000ea4000c1e1b00 */
[----:B--2---:R-:W0:Y:S02]  /*bb10*/  I2F.U64 R0, R2 ;  /* 0x0000000200007312 */ /* 0x004e240000301000 */
[----:B0-----:R-:W-:Y:S01]  /*bb20*/  F2FP.F16.F32.PACK_AB R0, RZ, R0 ;  /* 0x00000000ff00723e */ /* 0x001fe200000000ff */
[----:B------:R-:W-:Y:S06]  /*bb30*/  BRA `(.L_x_4158) ;  /* 0x00000000000c7947 */ /* 0x000fec0003800000 */
.L_x_4181:
[----:B------:R-:W2:Y:S02]  /*bb40*/  LDG.E R2, desc[UR36][R2.64] ;  /* 0x0000002402027981 */ /* 0x000ea4000c1e1900 */
[----:B--2---:R-:W-:-:S04]  /*bb50*/  I2FP.F32.U32 R0, R2 ;  /* 0x0000000200007245 */ /* 0x004fc80000201000 */
[----:B------:R-:W-:-:S07]  /*bb60*/  F2FP.F16.F32.PACK_AB R0, RZ, R0 ;  /* 0x00000000ff00723e */ /* 0x000fce00000000ff */
.L_x_4158:
        /* <DEDUP_REMOVED lines=21> */
.L_x_4189:
[----:B------:R-:W-:-:S06]  /*bcc0*/  HADD2.F32 R3, -RZ, R0.H0_H0 ;  /* 0x20000000ff037230 */ /* 0x000fcc0000004100 */
[----:B------:R-:W0:Y:S02]  /*bcd0*/  F2I.S64.TRUNC R2, R3 ;  /* 0x0000000300027311 */ /* 0x000e24000020d900 */
[----:B0-----:R-:W-:Y:S01]  /*bce0*/  STG.E.U8 desc[UR36][R16.64], R2 ;  /* 0x0000000210007986 */ /* 0x001fe2000c101124 */
[----:B------:R-:W-:Y:S05]  /*bcf0*/  EXIT ;  /* 0x000000000000794d */ /* 0x000fea0003800000 */
.L_x_4188:
        /* <DEDUP_REMOVED lines=10> */
.L_x_4192:
[----:B------:R-:W-:-:S04]  /*bda0*/  HADD2.F32 R0, -RZ, R0.H0_H0 ;  /* 0x20000000ff007230 */ /* 0x000fc80000004100 */
[----:B------:R-:W0:Y:S02]  /*bdb0*/  F2I.FTZ.TRUNC.NTZ R3, R0 ;  /* 0x0000000000037305 */ /* 0x000e24000021f100 */
[----:B0-----:R-:W-:Y:S01]  /*bdc0*/  STG.E desc[UR36][R16.64], R3 ;  /* 0x0000000310007986 */ /* 0x001fe2000c101924 */
[----:B------:R-:W-:Y:S05]  /*bdd0*/  EXIT ;  /* 0x000000000000794d */ /* 0x000fea0003800000 */
.L_x_4191:
[----:B------:R-:W-:-:S04]  /*bde0*/  HADD2.F32 R0, -RZ, R0.H0_H0 ;  /* 0x20000000ff007230 */ /* 0x000fc80000004100 */
[----:B------:R-:W0:Y:S02]  /*bdf0*/  F2I.FTZ.TRUNC.NTZ R3, R0 ;  /* 0x0000000000037305 */ /* 0x000e24000021f100 */
[----:B0-----:R-:W-:Y:S01]  /*be00*/  STG.E.U16 desc[UR36][R16.64], R3 ;  /* 0x0000000310007986 */ /* 0x001fe2000c101524 */
[----:B------:R-:W-:Y:S05]  /*be10*/  EXIT ;  /* 0x000000000000794d */ /* 0x000fea0003800000 */
.L_x_4187:
        /* <DEDUP_REMOVED lines=9> */
.L_x_4194:
[----:B------:R-:W-:Y:S01]  /*beb0*/  STG.E.U16 desc[UR36][R16.64], R0 ;  /* 0x0000000010007986 */ /* 0x000fe2000c101524 */
[----:B------:R-:W-:Y:S05]  /*bec0*/  EXIT ;  /* 0x000000000000794d */ /* 0x000fea0003800000 */
.L_x_4193:
        /* <DEDUP_REMOVED lines=10> */
.L_x_4196:
[----:B------:R-:W-:-:S05]  /*bf70*/  HADD2.F32 R0, -RZ, R0.H0_H0 ;  /* 0x20000000ff007230 */ /* 0x000fca0000004100 */
[----:B------:R-:W-:-:S04]  /*bf80*/  F2FP.F16.F32.PACK_AB R0, RZ, R0 ;  /* 0x00000000ff00723e */ /* 0x000fc800000000ff */
[----:B------:R-:W-:-:S05]  /*bf90*/  PRMT R0, R0, 0x5410, RZ ;  /* 0x0000541000007816 */ /* 0x000fca00000000ff */
[----:B------:R-:W-:Y:S01]  /*bfa0*/  STG.E desc[UR36][R16.64], R0 ;  /* 0x0000000010007986 */ /* 0x000fe2000c101924 */
[----:B------:R-:W-:Y:S05]  /*bfb0*/  EXIT ;  /* 0x000000000000794d */ /* 0x000fea0003800000 */
.L_x_4195:
[----:B------:R-:W-:-:S05]  /*bfc0*/  HADD2.F32 R2, -RZ, R0.H0_H0 ;  /* 0x20000000ff027230 */ /* 0x000fca0000004100 */
[----:B------:R-:W-:-:S06]  /*bfd0*/  FMUL.FTZ R2, R2, 1 ;  /* 0x3f80000002027820 */ /* 0x000fcc0000410000 */
[----:B------:R-:W0:Y:S02]  /*bfe0*/  F2F.F64.F32 R2, R2 ;  /* 0x0000000200027310 */ /* 0x000e240000201800 */
[----:B0-----:R-:W-:Y:S01]  /*bff0*/  STG.E.64 desc[UR36][R16.64], R2 ;  /* 0x0000000210007986 */ /* 0x001fe2000c101b24 */
[----:B------:R-:W-:Y:S05]  /*c000*/  EXIT ;  /* 0x000000000000794d */ /* 0x000fea0003800000 */
.L_x_4186:
        /* <DEDUP_REMOVED lines=13> */
.L_x_4199:
[----:B------:R-:W-:Y:S01]  /*c0e0*/  HADD2.F32 R0, -RZ, R0.H0_H0 ;  /* 0x20000000ff007230 */ /* 0x000fe20000004100 */
[----:B------:R-:W-:-:S04]  /*c0f0*/  CS2R R6, SRZ ;  /* 0x0000000000067805 */ /* 0x000fc8000001ff00 */
[----:B------:R-:W-:-:S04]  /*c100*/  FMUL.FTZ R0, R0, 1 ;  /* 0x3f80000000007820 */ /* 0x000fc80000410000 */
[----:B------:R-:W0:Y:S02]  /*c110*/  F2F.F64.F32 R4, R0 ;  /* 0x0000000000047310 */ /* 0x000e240000201800 */
[----:B0-----:R-:W-:Y:S01]  /*c120*/  STG.E.128 desc[UR36][R16.64], R4 ;  /* 0x0000000410007986 */ /* 0x001fe2000c101d24 */
[----:B------:R-:W-:Y:S05]  /*c130*/  EXIT ;  /* 0x000000000000794d */ /* 0x000fea0003800000 */
.L_x_4198:
        /* <DEDUP_REMOVED lines=21> */
.L_x_4203:
[----:B------:R-:W-:Y:S05]  /*c290*/  BSYNC B0 ;  /* 0x0000000000007941 */ /* 0x000fea0003800000 */
.L_x_4202:
[----:B------:R-:W-:-:S05]  /*c2a0*/  LOP3.LUT R3, R0, R3, RZ, 0xfc, !PT ;  /* 0x0000000300037212 */ /* 0x000fca00078efcff */
[----:B------:R-:W-:Y:S01]  /*c2b0*/  STG.E.U8 desc[UR36][R16.64], R3 ;  /* 0x0000000310007986 */ /* 0x000fe2000c101124 */
[----:B------:R-:W-:Y:S05]  /*c2c0*/  EXIT ;  /* 0x000000000000794d */ /* 0x000fea0003800000 */
.L_x_4201:
        /* <DEDUP_REMOVED lines=13> */
.L_x_4205:
[----:B------:R-:W-:Y:S01]  /*c3a0*/  IMAD.MOV.U32 R0, RZ, RZ, 0x7f ;  /* 0x0000007fff007424 */ /* 0x000fe200078e00ff */
[----:B------:R-:W-:-:S04]  /*c3b0*/  ISETP.GT.U32.AND P0, PT, R2, 0x7f800000, PT ;  /* 0x7f8000000200780c */ /* 0x000fc80003f04070 */
[----:B------:R-:W-:-:S09]  /*c3c0*/  SEL R0, R0, 0x7c, P0 ;  /* 0x0000007c00007807 */ /* 0x000fd20000000000 */
.L_x_4206:
[----:B------:R-:W-:Y:S05]  /*c3d0*/  BSYNC B0 ;  /* 0x0000000000007941 */ /* 0x000fea0003800000 */
.L_x_4204:
[----:B------:R-:W-:-:S04]  /*c3e0*/  LOP3.LUT R2, R3, 0x80000000, RZ, 0xc0, !PT ;  /* 0x8000000003027812 */ /* 0x000fc800078ec0ff */
[----:B------:R-:W-:-:S04]  /*c3f0*/  SHF.R.U32.HI R3, RZ, 0x18, R2 ;  /* 0x00000018ff037819 */ /* 0x000fc80000011602 */
[----:B------:R-:W-:-:S05]  /*c400*/  LOP3.LUT R3, R0, R3, RZ, 0xfc, !PT ;  /* 0x0000000300037212 */ /* 0x000fca00078efcff */
[----:B------:R-:W-:Y:S01]  /*c410*/  STG.E.U8 desc[UR36][R16.64], R3 ;  /* 0x0000000310007986 */ /* 0x000fe2000c101124 */
[----:B------:R-:W-:Y:S05]  /*c420*/  EXIT ;  /* 0x000000000000794d */ /* 0x000fea0003800000 */
.L_x_4200:
[----:B------:R-:W-:-:S05]  /*c430*/  HADD2.F32 R0, -RZ, R0.H0_H0 ;  /* 0x20000000ff007230 */ /* 0x000fca0000004100 */
[----:B------:R-:W-:-:S05]  /*c440*/  F2FP.BF16.F32.PACK_AB R0, RZ, R0 ;  /* 0x00000000ff00723e */ /* 0x000fca00000010ff */
[----:B------:R-:W-:Y:S01]  /*c450*/  STG.E.U16 desc[UR36][R16.64], R0 ;  /* 0x0000000010007986 */ /* 0x000fe2000c101524 */
[----:B------:R-:W-:Y:S05]  /*c460*/  EXIT ;  /* 0x000000000000794d */ /* 0x000fea0003800000 */
.L_x_4197:
        /* <DEDUP_REMOVED lines=12> */
.L_x_4209:
        /* <DEDUP_REMOVED lines=17> */
.L_x_4212:
[----:B------:R-:W-:-:S04]  /*c640*/  LOP3.LUT R2, R3, 0x80000000, RZ, 0xc0, !PT ;  /* 0x8000000003027812 */ /* 0x000fc800078ec0ff */
[----:B------:R-:W-:-:S04]  /*c650*/  SHF.R.U32.HI R3, RZ, 0x18, R2 ;  /* 0x00000018ff037819 */ /* 0x000fc80000011602 */
[----:B------:R-:W-:-:S04]  /*c660*/  LOP3.LUT R0, R0, R3, RZ, 0xfc, !PT ;  /* 0x0000000300007212 */ /* 0x000fc800078efcff */
[----:B------:R-:W-:-:S07]  /*c670*/  PRMT R8, R0, 0x7610, R8 ;  /* 0x0000761000087816 */ /* 0x000fce0000000008 */
.L_x_4211:
[----:B------:R-:W-:Y:S05]  /*c680*/  BSYNC B0 ;  /* 0x0000000000007941 */ /* 0x000fea0003800000 */
.L_x_4210:
[----:B------:R-:W-:Y:S01]  /*c690*/  STG.E.U8 desc[UR36][R16.64], R8 ;  /* 0x0000000810007986 */ /* 0x000fe2000c101124 */
[----:B------:R-:W-:Y:S05]  /*c6a0*/  EXIT ;  /* 0x000000000000794d */ /* 0x000fea0003800000 */
.L_x_4208:
        /* <DEDUP_REMOVED lines=17> */
.L_x_4215:
[----:B------:R-:W-:-:S04]  /*c7c0*/  LOP3.LUT R2, R3, 0x80000000, RZ, 0xc0, !PT ;  /* 0x8000000003027812 */ /* 0x000fc800078ec0ff */
[----:B------:R-:W-:-:S04]  /*c7d0*/  SHF.R.U32.HI R3, RZ, 0x18, R2 ;  /* 0x00000018ff037819 */ /* 0x000fc80000011602 */
[----:B------:R-:W-:-:S04]  /*c7e0*/  LOP3.LUT R0, R0, R3, RZ, 0xfc, !PT ;  /* 0x0000000300007212 */ /* 0x000fc800078efcff */
[----:B------:R-:W-:-:S07]  /*c7f0*/  PRMT R8, R0, 0x7610, R8 ;  /* 0x0000761000087816 */ /* 0x000fce0000000008 */
.L_x_4214:
[----:B------:R-:W-:Y:S05]  /*c800*/  BSYNC B0 ;  /* 0x0000000000007941 */ /* 0x000fea0003800000 */
.L_x_4213:
[----:B------:R-:W-:Y:S01]  /*c810*/  STG.E.U8 desc[UR36][R16.64], R8 ;  /* 0x0000000810007986 */ /* 0x000fe2000c101124 */
[----:B------:R-:W-:Y:S05]  /*c820*/  EXIT ;  /* 0x000000000000794d */ /* 0x000fea0003800000 */
.L_x_4207:
        /* <DEDUP_REMOVED lines=22> */
.L_x_4190:
        /* <DEDUP_REMOVED lines=16> */
.L_x_4218:
[----:B------:R-:W-:Y:S05]  /*ca90*/  EXIT ;  /* 0x000000000000794d */ /* 0x000fea0003800000 */
.L_x_4217:
[----:B------:R-:W-:-:S06]  /*caa0*/  HADD2.F32 R2, -RZ, R0.H0_H0 ;  /* 0x20000000ff027230 */ /* 0x000fcc0000004100 */
[----:B------:R-:W0:Y:S02]  /*cab0*/  F2I.U64.TRUNC R2, R2 ;  /* 0x0000000200027311 */ /* 0x000e24000020d800 */
[----:B0-----:R-:W-:Y:S01]  /*cac0*/  STG.E.64 desc[UR36][R16.64], R2 ;  /* 0x0000000210007986 */ /* 0x001fe2000c101b24 */
[----:B------:R-:W-:Y:S05]  /*cad0*/  EXIT ;  /* 0x000000000000794d */ /* 0x000fea0003800000 */
.L_x_4216:
[----:B------:R-:W-:-:S04]  /*cae0*/  HADD2.F32 R0, -RZ, R0.H0_H0 ;  /* 0x20000000ff007230 */ /* 0x000fc80000004100 */
[----:B------:R-:W0:Y:S02]  /*caf0*/  F2I.FTZ.U32.TRUNC.NTZ R3, R0 ;  /* 0x0000000000037305 */ /* 0x000e24000021f000 */
[----:B0-----:R-:W-:Y:S01]  /*cb00*/  STG.E desc[UR36][R16.64], R3 ;  /* 0x0000000310007986 */ /* 0x001fe2000c101924 */
[----:B------:R-:W-:Y:S05]  /*cb10*/  EXIT ;  /* 0x000000000000794d */ /* 0x000fea0003800000 */
.L_x_4219:
        /* <DEDUP_REMOVED lines=14> */
.L_x_5713:


//--------------------- .text._ZN2at6native27unrolled_elementwise_kernelIZZZNS0_66_GLOBAL__N__d53a5ca4_28_ActivationLeakyReluKernel_cu_f5210f67_355417leaky_relu_kernelERNS_18TensorIteratorBaseERKN3c106ScalarEENKUlvE_clEvENKUlvE1_clEvEUlNS5_4HalfEE_St5arrayIPcLm2EELi4E23TrivialOffsetCalculatorILi1EjESH_NS0_6memory12LoadWithCastILi1EEENSI_13StoreWithCastILi1EEEEEviT_T0_T2_T3_T4_T5_ --------------------------
	.section	.text._ZN2at6native27unrolled_elementwise_kernelIZZZNS0_66_GLOBAL__N__d53a5ca4_28_ActivationLeakyReluKernel_cu_f5210f67_355417leaky_relu_kernelERNS_18TensorIteratorBaseERKN3c106ScalarEENKUlvE_clEvENKUlvE1_clEvEUlNS5_4HalfEE_St5arrayIPcLm2EELi4E23TrivialOffsetCalculatorILi1EjESH_NS0_6memory12LoadWithCastILi1EEENSI_13StoreWithCastILi1EEEEEviT_T0_T2_T3_T4_T5_,"ax",@progbits
	.align	128
        .global         _ZN2at6native27unrolled_elementwise_kernelIZZZNS0_66_GLOBAL__N__d53a5ca4_28_ActivationLeakyReluKernel_cu_f5210f67_355417leaky_relu_kernelERNS_18TensorIteratorBaseERKN3c106ScalarEENKUlvE_clEvENKUlvE1_clEvEUlNS5_4HalfEE_St5arrayIPcLm2EELi4E23TrivialOffsetCalculatorILi1EjESH_NS0_6memory12LoadWithCastILi1EEENSI_13StoreWithCastILi1EEEEEviT_T0_T2_T3_T4_T5_
        .type           _ZN2at6native27unrolled_elementwise_kernelIZZZNS0_66_GLOBAL__N__d53a5ca4_28_ActivationLeakyReluKernel_cu_f5210f67_355417leaky_relu_kernelERNS_18TensorIteratorBaseERKN3c106ScalarEENKUlvE_clEvENKUlvE1_clEvEUlNS5_4HalfEE_St5arrayIPcLm2EELi4E23TrivialOffsetCalculatorILi1EjESH_NS0_6memory12LoadWithCastILi1EEENSI_13StoreWithCastILi1EEEEEviT_T0_T2_T3_T4_T5_,@function
        .size           _ZN2at6native27unrolled_elementwise_kernelIZZZNS0_66_GLOBAL__N__d53a5ca4_28_ActivationLeakyReluKernel_cu_f5210f67_355417leaky_relu_kernelERNS_18TensorIteratorBaseERKN3c106ScalarEENKUlvE_clEvENKUlvE1_clEvEUlNS5_4HalfEE_St5arrayIPcLm2EELi4E23TrivialOffsetCalculatorILi1EjESH_NS0_6memory12LoadWithCastILi1EEENSI_13StoreWithCastILi1EEEEEviT_T0_T2_T3_T4_T5_,(.L_x_5714 - _ZN2at6native27unrolled_elementwise_kernelIZZZNS0_66_GLOBAL__N__d53a5ca4_28_ActivationLeakyReluKernel_cu_f5210f67_355417leaky_relu_kernelERNS_18TensorIteratorBaseERKN3c106ScalarEENKUlvE_clEvENKUlvE1_clEvEUlNS5_4HalfEE_St5arrayIPcLm2EELi4E23TrivialOffsetCalculatorILi1EjESH_NS0_6memory12LoadWithCastILi1EEENSI_13StoreWithCastILi1EEEEEviT_T0_T2_T3_T4_T5_)
        .other          _ZN2at6native27unrolled_elementwise_kernelIZZZNS0_66_GLOBAL__N__d53a5ca4_28_ActivationLeakyReluKernel_cu_f5210f67_355417leaky_relu_kernelERNS_18TensorIteratorBaseERKN3c106ScalarEENKUlvE_clEvENKUlvE1_clEvEUlNS5_4HalfEE_St5arrayIPcLm2EELi4E23TrivialOffsetCalculatorILi1EjESH_NS0_6memory12LoadWithCastILi1EEENSI_13StoreWithCastILi1EEEEEviT_T0_T2_T3_T4_T5_,@"STO_CUDA_ENTRY STV_DEFAULT"
_ZN2at6native27unrolled_elementwise_kernelIZZZNS0_66_GLOBAL__N__d53a5ca4_28_ActivationLeakyReluKernel_cu_f5210f67_355417leaky_relu_kernelERNS_18TensorIteratorBaseERKN3c106ScalarEENKUlvE_clEvENKUlvE1_clEvEUlNS5_4HalfEE_St5arrayIPcLm2EELi4E23TrivialOffsetCalculatorILi1EjESH_NS0_6memory12LoadWithCastILi1EEENSI_13StoreWithCastILi1EEEEEviT_T0_T2_T3_T4_T5_:
.text._ZN2at6native27unrolled_elementwise_kernelIZZZNS0_66_GLOBAL__N__d53a5ca4_28_ActivationLeakyReluKernel_cu_f5210f67_355417leaky_relu_kernelERNS_18TensorIteratorBaseERKN3c106ScalarEENKUlvE_clEvENKUlvE1_clEvEUlNS5_4HalfEE_St5arrayIPcLm2EELi4E23TrivialOffsetCalculatorILi1EjESH_NS0_6memory12LoadWithCastILi1EEENSI_13StoreWithCastILi1EEEEEviT_T0_T2_T3_T4_T5_:
        /* <DEDUP_REMOVED lines=34> */
.L_x_4225:
[----:B------:R-:W2:Y:S02]  /*0220*/  LDG.E.U8 R2, desc[UR36][R2.64] ;  /* 0x0000002402027981 */ /* 0x000ea4000c1e1100 */
[----:B--2---:R-:W-:-:S04]  /*0230*/  I2FP.F32.U32 R0, R2 ;  /* 0x0000000200007245 */ /* 0x004fc80000201000 */
[----:B------:R-:W-:-:S04]  /*0240*/  F2FP.F16.F32.PACK_AB R0, RZ, R0 ;  /* 0x00000000ff00723e */ /* 0x000fc800000000ff */
[----:B------:R-:W-:Y:S01]  /*0250*/  PRMT R22, R0, 0x7610, R22 ;  /* 0x0000761000167816 */ /* 0x000fe20000000016 */
[----:B------:R-:W-:Y:S06]  /*0260*/  BRA `(.L_x_4227) ;  /* 0x0000000c00c07947 */ /* 0x000fec0003800000 */
.L_x_4224:
        /* <DEDUP_REMOVED lines=11> */
.L_x_4229:
[----:B------:R-:W2:Y:S02]  /*0320*/  LDG.E R2, desc[UR36][R2.64] ;  /* 0x0000002402027981 */ /* 0x000ea4000c1e1900 */
[----:B--2---:R-:W-:-:S04]  /*0330*/  I2FP.F32.S32 R0, R2 ;  /* 0x0000000200007245 */ /* 0x004fc80000201400 */
[----:B------:R-:W-:-:S04]  /*0340*/  F2FP.F16.F32.PACK_AB R0, RZ, R0 ;  /* 0x00000000ff00723e */ /* 0x000fc800000000ff */
[----:B------:R-:W-:Y:S01]  /*0350*/  PRMT R22, R0, 0x7610, R22 ;  /* 0x0000761000167816 */ /* 0x000fe20000000016 */
[----:B------:R-:W-:Y:S06]  /*0360*/  BRA `(.L_x_4227) ;  /* 0x0000000c00807947 */ /* 0x000fec0003800000 */
.L_x_4228:
[----:B------:R-:W2:Y:S02]  /*0370*/  LDG.E.U16 R2, desc[UR36][R2.64] ;  /* 0x0000002402027981 */ /* 0x000ea4000c1e1500 */
[----:B--2---:R-:W0:Y:S02]  /*0380*/  I2F.S16 R0, R2 ;  /* 0x0000000200007306 */ /* 0x004e240000101400 */
[----:B0-----:R-:W-:-:S04]  /*0390*/  F2FP.F16.F32.PACK_AB R0, RZ, R0 ;  /* 0x00000000ff00723e */ /* 0x001fc800000000ff */
[----:B------:R-:W-:Y:S01]  /*03a0*/  PRMT R22, R0, 0x7610, R22 ;  /* 0x0000761000167816 */ /* 0x000fe20000000016 */
[----:B------:R-:W-:Y:S06]  /*03b0*/  BRA `(.L_x_4227) ;  /* 0x0000000c006c7947 */ /* 0x000fec0003800000 */
.L_x_4223:
        /* <DEDUP_REMOVED lines=9> */
.L_x_4231:
[----:B------:R1:W5:Y:S01]  /*0450*/  LDG.E.U16 R22, desc[UR36][R2.64] ;  /* 0x0000002402167981 */ /* 0x000362000c1e1500 */
[----:B------:R-:W-:Y:S05]  /*0460*/  BRA `(.L_x_4227) ;  /* 0x0000000c00407947 */ /* 0x000fea0003800000 */
.L_x_4230:
        /* <DEDUP_REMOVED lines=9> */
.L_x_4233:
[----:B------:R0:W5:Y:S01]  /*0500*/  LDG.E.U16 R22, desc[UR36][R2.64] ;  /* 0x0000002402167981 */ /* 0x000162000c1e1500 */
[----:B------:R-:W-:Y:S05]  /*0510*/  BRA `(.L_x_4227) ;  /* 0x0000000c00147947 */ /* 0x000fea0003800000 */
.L_x_4232:
        /* <DEDUP_REMOVED lines=9> */
.L_x_4222:
        /* <DEDUP_REMOVED lines=14> */
.L_x_4236:
        /* <DEDUP_REMOVED lines=9> */
.L_x_4235:
        /* <DEDUP_REMOVED lines=28> */
.L_x_4238:
        /* <DEDUP_REMOVED lines=16> */
.L_x_4237:
[----:B------:R-:W2:Y:S02]  /*09e0*/  LDG.E.U16 R0, desc[UR36][R2.64] ;  /* 0x0000002402007981 */ /* 0x000ea4000c1e1500 */
[----:B--2---:R-:W-:-:S05]  /*09f0*/  IMAD.U32 R0, R0, 0x10000, RZ ;  /* 0x0001000000007824 */ /* 0x004fca00078e00ff */
[----:B------:R-:W-:-:S04]  /*0a00*/  F2FP.F16.F32.PACK_AB R0, RZ, R0 ;  /* 0x00000000ff00723e */ /* 0x000fc800000000ff */
[----:B------:R-:W-:Y:S01]  /*0a10*/  PRMT R22, R0, 0x7610, R22 ;  /* 0x0000761000167816 */ /* 0x000fe20000000016 */
[----:B------:R-:W-:Y:S06]  /*0a20*/  BRA `(.L_x_4227) ;  /* 0x0000000400d07947 */ /* 0x000fec0003800000 */
.L_x_4234:
        /* <DEDUP_REMOVED lines=13> */
.L_x_4241:
        /* <DEDUP_REMOVED lines=21> */
.L_x_4245:
[----:B------:R-:W-:Y:S05]  /*0c50*/  BSYNC B1 ;  /* 0x0000000000017941 */ /* 0x000fea0003800000 */
.L_x_4244:
[----:B------:R-:W-:Y:S01]  /*0c60*/  LEA R3, R0, 0x3b800000, 0x17 ;  /* 0x3b80000000037811 */ /* 0x000fe200078eb8ff */
[----:B------:R-:W-:-:S05]  /*0c70*/  IMAD.SHL.U32 R0, R2, 0x100000, RZ ;  /* 0x0010000002007824 */ /* 0x000fca00078e00ff */
[----:B------:R-:W-:-:S07]  /*0c80*/  LOP3.LUT R0, R3, R0, R4, 0xfe, !PT ;  /* 0x0000000003007212 */ /* 0x000fce00078efe04 */
.L_x_4243:
[----:B------:R-:W-:Y:S05]  /*0c90*/  BSYNC B0 ;  /* 0x0000000000007941 */ /* 0x000fea0003800000 */
.L_x_4242:
[----:B------:R-:W-:-:S04]  /*0ca0*/  F2FP.F16.F32.PACK_AB R0, RZ, R0 ;  /* 0x00000000ff00723e */ /* 0x000fc800000000ff */
[----:B------:R-:W-:Y:S01]  /*0cb0*/  PRMT R22, R0, 0x7610, R22 ;  /* 0x0000761000167816 */ /* 0x000fe20000000016 */
[----:B------:R-:W-:Y:S06]  /*0cc0*/  BRA `(.L_x_4227) ;  /* 0x0000000400287947 */ /* 0x000fec0003800000 */
.L_x_4240:
        /* <DEDUP_REMOVED lines=21> */
.L_x_4249:
[----:B------:R-:W-:Y:S05]  /*0e20*/  BSYNC B1 ;  /* 0x0000000000017941 */ /* 0x000fea0003800000 */
.L_x_4248:
[----:B------:R-:W-:Y:S01]  /*0e30*/  LEA R3, R0, 0x37800000, 0x17 ;  /* 0x3780000000037811 */ /* 0x000fe200078eb8ff */
[----:B------:R-:W-:-:S05]  /*0e40*/  IMAD.SHL.U32 R0, R2, 0x200000, RZ ;  /* 0x0020000002007824 */ /* 0x000fca00078e00ff */
[----:B------:R-:W-:-:S07]  /*0e50*/  LOP3.LUT R0, R3, R0, R4, 0xfe, !PT ;  /* 0x0000000003007212 */ /* 0x000fce00078efe04 */
.L_x_4247:
[----:B------:R-:W-:Y:S05]  /*0e60*/  BSYNC B0 ;  /* 0x0000000000007941 */ /* 0x000fea0003800000 */
.L_x_4246:
[----:B------:R-:W-:-:S04]  /*0e70*/  F2FP.F16.F32.PACK_AB R0, RZ, R0 ;  /* 0x00000000ff00723e */ /* 0x000fc800000000ff */
[----:B------:R-:W-:Y:S01]  /*0e80*/  PRMT R22, R0, 0x7610, R22 ;  /* 0x0000761000167816 */ /* 0x000fe20000000016 */
[----:B------:R-:W-:Y:S06]  /*0e90*/  BRA `(.L_x_4227) ;  /* 0x0000000000b47947 */ /* 0x000fec0003800000 */
.L_x_4239:
        /* <DEDUP_REMOVED lines=14> */
.L_x_4253:
[----:B------:R-:W-:Y:S05]  /*0f80*/  BSYNC B0 ;  /* 0x0000000000007941 */ /* 0x000fea0003800000 */
.L_x_4252:
[----:B------:R-:W-:-:S04]  /*0f90*/  F2FP.F16.F32.PACK_AB R0, RZ, R0 ;  /* 0x00000000ff00723e */ /* 0x000fc800000000ff */
[----:B------:R-:W-:Y:S01]  /*0fa0*/  PRMT R22, R0, 0x7610, R22 ;  /* 0x0000761000167816 */ /* 0x000fe20000000016 */
[----:B------:R-:W-:Y:S06]  /*0fb0*/  BRA `(.L_x_4227) ;  /* 0x00000000006c7947 */ /* 0x000fec0003800000 */
.L_x_4226:
        /* <DEDUP_REMOVED lines=16> */
.L_x_4254:
[----:B------:R-:W-:Y:S01]  /*10c0*/  PRMT R22, RZ, 0x7610, R22 ;  /* 0x00007610ff167816 */ /* 0x000fe20000000016 */
[----:B------:R-:W-:Y:S06]  /*10d0*/  BRA `(.L_x_4227) ;  /* 0x0000000000247947 */ /* 0x000fec0003800000 */
.L_x_4251:
[----:B------:R-:W2:Y:S02]  /*10e0*/  LDG.E.64 R2, desc[UR36][R2.64] ;  /* 0x0000002402027981 */ /* 0x000ea4000c1e1b00 */
[----:B--2---:R-:W0:Y:S02]  /*10f0*/  I2F.U64 R0, R2 ;  /* 0x0000000200007312 */ /* 0x004e240000301000 */
[----:B0-----:R-:W-:-:S04]  /*1100*/  F2FP.F16.F32.PACK_AB R0, RZ, R0 ;  /* 0x00000000ff00723e */ /* 0x001fc800000000ff */
[----:B------:R-:W-:Y:S01]  /*1110*/  PRMT R22, R0, 0x7610, R22 ;  /* 0x0000761000167816 */ /* 0x000fe20000000016 */
[----:B------:R-:W-:Y:S06]  /*1120*/  BRA `(.L_x_4227) ;  /* 0x0000000000107947 */ /* 0x000fec0003800000 */
.L_x_4250:
[----:B------:R-:W2:Y:S02]  /*1130*/  LDG.E R2, desc[UR36][R2.64] ;  /* 0x0000002402027981 */ /* 0x000ea4000c1e1900 */
[----:B--2---:R-:W-:-:S04]  /*1140*/  I2FP.F32.U32 R0, R2 ;  /* 0x0000000200007245 */ /* 0x004fc80000201000 */
[----:B------:R-:W-:-:S04]  /*1150*/  F2FP.F16.F32.PACK_AB R0, RZ, R0 ;  /* 0x00000000ff00723e */ /* 0x000fc800000000ff */
[----:B------:R-:W-:-:S07]  /*1160*/  PRMT R22, R0, 0x7610, R22 ;  /* 0x0000761000167816 */ /* 0x000fce0000000016 */
.L_x_4227:
[----:B------:R-:W2:Y:S02]  /*1170*/  S2R R19, SR_TID.X ;  /* 0x0000000000137919 */ /* 0x000ea40000002100 */
[----:B--2---:R-:W-:-:S07]  /*1180*/  VIADD R19, R19, 0x80 ;  /* 0x0000008013137836 */ /* 0x004fce0000000000 */
.L_x_4221:
[----:B------:R-:W-:Y:S05]  /*1190*/  BSYNC B6 ;  /* 0x0000000000067941 */ /* 0x000fea0003800000 */
.L_x_4220:
[----:B------:R-:W-:Y:S01]  /*11a0*/  ISETP.GE.AND P0, PT, R19, R16, PT ;  /* 0x000000101300720c */ /* 0x000fe20003f06270 */
[----:B------:R-:W-:-:S12]  /*11b0*/  BSSY B6, `(.L_x_4255) ;  /* 0x000010e000067945 */ /* 0x000fd80003800000 */
[----:B------:R-:W-:Y:S05]  /*11c0*/  @P0 BRA `(.L_x_4256) ;  /* 0x0000001000300947 */ /* 0x000fea0003800000 */
[----:B01----:R-:W0:Y:S01]  /*11d0*/  LDC.64 R2, c[0x0][0x230] ;  /* 0x00008c00ff027b82 */ /* 0x003e220000000a00 */
        /* <DEDUP_REMOVED lines=22> */
.L_x_4260:
[----:B------:R-:W2:Y:S02]  /*1340*/  LDG.E.U8 R2, desc[UR36][R2.64] ;  /* 0x0000002402027981 */ /* 0x000ea4000c1e1100 */
[----:B--2---:R-:W-:-:S04]  /*1350*/  I2FP.F32.U32 R0, R2 ;  /* 0x0000000200007245 */ /* 0x004fc80000201000 */
[----:B------:R-:W-:-:S04]  /*1360*/  F2FP.F16.F32.PACK_AB R0, RZ, R0 ;  /* 0x00000000ff00723e */ /* 0x000fc800000000ff */
[----:B------:R-:W-:Y:S01]  /*1370*/  PRMT R23, R0, 0x7610, R23 ;  /* 0x0000761000177816 */ /* 0x000fe20000000017 */
[----:B------:R-:W-:Y:S06]  /*1380*/  BRA `(.L_x_4262) ;  /* 0x0000000c00bc7947 */ /* 0x000fec0003800000 */
.L_x_4259:
        /* <DEDUP_REMOVED lines=11> */
.L_x_4264:
[----:B------:R-:W2:Y:S02]  /*1440*/  LDG.E R2, desc[UR36][R2.64] ;  /* 0x0000002402027981 */ /* 0x000ea4000c1e1900 */
[----:B--2---:R-:W-:-:S04]  /*1450*/  I2FP.F32.S32 R0, R2 ;  /* 0x0000000200007245 */ /* 0x004fc80000201400 */
[----:B------:R-:W-:-:S04]  /*1460*/  F2FP.F16.F32.PACK_AB R0, RZ, R0 ;  /* 0x00000000ff00723e */ /* 0x000fc800000000ff */
[----:B------:R-:W-:Y:S01]  /*1470*/  PRMT R23, R0, 0x7610, R23 ;  /* 0x0000761000177816 */ /* 0x000fe20000000017 */
[----:B------:R-:W-:Y:S06]  /*1480*/  BRA `(.L_x_4262) ;  /* 0x0000000c007c7947 */ /* 0x000fec0003800000 */
.L_x_4263:
[----:B------:R-:W2:Y:S02]  /*1490*/  LDG.E.U16 R2, desc[UR36][R2.64] ;  /* 0x0000002402027981 */ /* 0x000ea4000c1e1500 */
[----:B--2---:R-:W0:Y:S02]  /*14a0*/  I2F.S16 R0, R2 ;  /* 0x0000000200007306 */ /* 0x004e240000101400 */
[----:B0-----:R-:W-:-:S04]  /*14b0*/  F2FP.F16.F32.PACK_AB R0, RZ, R0 ;  /* 0x00000000ff00723e */ /* 0x001fc800000000ff */
[----:B------:R-:W-:Y:S01]  /*14c0*/  PRMT R23, R0, 0x7610, R23 ;  /* 0x0000761000177816 */ /* 0x000fe20000000017 */
[----:B------:R-:W-:Y:S06]  /*14d0*/  BRA `(.L_x_4262) ;  /* 0x0000000c00687947 */ /* 0x000fec0003800000 */
.L_x_4258:
        /* <DEDUP_REMOVED lines=9> */
.L_x_4266:
[----:B------:R0:W5:Y:S01]  /*1570*/  LDG.E.U16 R23, desc[UR36][R2.64] ;  /* 0x0000002402177981 */ /* 0x000162000c1e1500 */
[----:B------:R-:W-:Y:S05]  /*1580*/  BRA `(.L_x_4262) ;  /* 0x0000000c003c7947 */ /* 0x000fea0003800000 */
.L_x_4265:
        /* <DEDUP_REMOVED lines=9> */
.L_x_4268:
[----:B------:R1:W5:Y:S01]  /*1620*/  LDG.E.U16 R23, desc[UR36][R2.64] ;  /* 0x0000002402177981 */ /* 0x000362000c1e1500 */
[----:B------:R-:W-:Y:S05]  /*1630*/  BRA `(.L_x_4262) ;  /* 0x0000000c00107947 */ /* 0x000fea0003800000 */
.L_x_4267:
        /* <DEDUP_REMOVED lines=9> */
.L_x_4257:
        /* <DEDUP_REMOVED lines=14> */
.L_x_4271:
        /* <DEDUP_REMOVED lines=9> */
.L_x_4270:
        /* <DEDUP_REMOVED lines=28> */
.L_x_4273:
        /* <DEDUP_REMOVED lines=15> */
.L_x_4272:
[----:B------:R-:W2:Y:S02]  /*1af0*/  LDG.E.U16 R0, desc[UR36][R2.64] ;  /* 0x0000002402007981 */ /* 0x000ea4000c1e1500 */
[----:B--2---:R-:W-:-:S05]  /*1b00*/  IMAD.U32 R0, R0, 0x10000, RZ ;  /* 0x0001000000007824 */ /* 0x004fca00078e00ff */
[----:B------:R-:W-:-:S04]  /*1b10*/  F2FP.F16.F32.PACK_AB R0, RZ, R0 ;  /* 0x00000000ff00723e */ /* 0x000fc800000000ff */
[----:B------:R-:W-:Y:S01]  /*1b20*/  PRMT R23, R0, 0x7610, R23 ;  /* 0x0000761000177816 */ /* 0x000fe20000000017 */
[----:B------:R-:W-:Y:S06]  /*1b30*/  BRA `(.L_x_4262) ;  /* 0x0000000400d07947 */ /* 0x000fec0003800000 */
.L_x_4269:
        /* <DEDUP_REMOVED lines=13> */
.L_x_4276:
        /* <DEDUP_REMOVED lines=21> */
.L_x_4280:
[----:B------:R-:W-:Y:S05]  /*1d60*/  BSYNC B1 ;  /* 0x0000000000017941 */ /* 0x000fea0003800000 */
.L_x_4279:
[----:B------:R-:W-:Y:S01]  /*1d70*/  LEA R3, R0, 0x3b800000, 0x17 ;  /* 0x3b80000000037811 */ /* 0x000fe200078eb8ff */
[----:B------:R-:W-:-:S05]  /*1d80*/  IMAD.SHL.U32 R0, R2, 0x100000, RZ ;  /* 0x0010000002007824 */ /* 0x000fca00078e00ff */
[----:B------:R-:W-:-:S07]  /*1d90*/  LOP3.LUT R0, R3, R0, R4, 0xfe, !PT ;  /* 0x0000000003007212 */ /* 0x000fce00078efe04 */
.L_x_4278:
[----:B------:R-:W-:Y:S05]  /*1da0*/  BSYNC B0 ;  /* 0x0000000000007941 */ /* 0x000fea0003800000 */
.L_x_4277:
[----:B------:R-:W-:-:S04]  /*1db0*/  F2FP.F16.F32.PACK_AB R0, RZ, R0 ;  /* 0x00000000ff00723e */ /* 0x000fc800000000ff */
[----:B------:R-:W-:Y:S01]  /*1dc0*/  PRMT R23, R0, 0x7610, R23 ;  /* 0x0000761000177816 */ /* 0x000fe20000000017 */
[----:B------:R-:W-:Y:S06]  /*1dd0*/  BRA `(.L_x_4262) ;  /* 0x0000000400287947 */ /* 0x000fec0003800000 */
.L_x_4275:
        /* <DEDUP_REMOVED lines=21> */
.L_x_4284:
[----:B------:R-:W-:Y:S05]  /*1f30*/  BSYNC B1 ;  /* 0x0000000000017941 */ /* 0x000fea0003800000 */
.L_x_4283:
[----:B------:R-:W-:Y:S01]  /*1f40*/  LEA R3, R0, 0x37800000, 0x17 ;  /* 0x3780000000037811 */ /* 0x000fe200078eb8ff */
[----:B------:R-:W-:-:S05]  /*1f50*/  IMAD.SHL.U32 R0, R2, 0x200000, RZ ;  /* 0x0020000002007824 */ /* 0x000fca00078e00ff */
[----:B------:R-:W-:-:S07]  /*1f60*/  LOP3.LUT R0, R3, R0, R4, 0xfe, !PT ;  /* 0x0000000003007212 */ /* 0x000fce00078efe04 */
.L_x_4282:
[----:B------:R-:W-:Y:S05]  /*1f70*/  BSYNC B0 ;  /* 0x0000000000007941 */ /* 0x000fea0003800000 */
.L_x_4281:
[----:B------:R-:W-:-:S04]  /*1f80*/  F2FP.F16.F32.PACK_AB R0, RZ, R0 ;  /* 0x00000000ff00723e */ /* 0x000fc800000000ff */
[----:B------:R-:W-:Y:S01]  /*1f90*/  PRMT R23, R0, 0x7610, R23 ;  /* 0x0000761000177816 */ /* 0x000fe20000000017 */
[----:B------:R-:W-:Y:S06]  /*1fa0*/  BRA `(.L_x_4262) ;  /* 0x0000000000b47947 */ /* 0x000fec0003800000 */
.L_x_4274:
        /* <DEDUP_REMOVED lines=14> */
.L_x_4288:
[----:B------:R-:W-:Y:S05]  /*2090*/  BSYNC B0 ;  /* 0x0000000000007941 */ /* 0x000fea0003800000 */
.L_x_4287:
[----:B------:R-:W-:-:S04]  /*20a0*/  F2FP.F16.F32.PACK_AB R0, RZ, R0 ;  /* 0x00000000ff00723e */ /* 0x000fc800000000ff */
[----:B------:R-:W-:Y:S01]  /*20b0*/  PRMT R23, R0, 0x7610, R23 ;  /* 0x0000761000177816 */ /* 0x000fe20000000017 */
[----:B------:R-:W-:Y:S06]  /*20c0*/  BRA `(.L_x_4262) ;  /* 0x00000000006c7947 */ /* 0x000fec0003800000 */
.L_x_4261:
        /* <DEDUP_REMOVED lines=16> */
.L_x_4289:
[----:B------:R-:W-:Y:S01]  /*21d0*/  PRMT R23, RZ, 0x7610, R23 ;  /* 0x00007610ff177816 */ /* 0x000fe20000000017 */
[----:B------:R-:W-:Y:S06]  /*21e0*/  BRA `(.L_x_4262) ;  /* 0x0000000000247947 */ /* 0x000fec0003800000 */
.L_x_4286:
[----:B------:R-:W2:Y:S02]  /*21f0*/  LDG.E.64 R2, desc[UR36][R2.64] ;  /* 0x0000002402027981 */ /* 0x000ea4000c1e1b00 */
[----:B--2---:R-:W0:Y:S02]  /*2200*/  I2F.U64 R0, R2 ;  /* 0x0000000200007312 */ /* 0x004e240000301000 */
[----:B0-----:R-:W-:-:S04]  /*2210*/  F2FP.F16.F32.PACK_AB R0, RZ, R0 ;  /* 0x00000000ff00723e */ /* 0x001fc800000000ff */
[----:B------:R-:W-:Y:S01]  /*2220*/  PRMT R23, R0, 0x7610, R23 ;  /* 0x0000761000177816 */ /* 0x000fe20000000017 */
[----:B------:R-:W-:Y:S06]  /*2230*/  BRA `(.L_x_4262) ;  /* 0x0000000000107947 */ /* 0x000fec0003800000 */
.L_x_4285:
[----:B------:R-:W2:Y:S02]  /*2240*/  LDG.E R2, desc[UR36][R2.64] ;  /* 0x0000002402027981 */ /* 0x000ea4000c1e1900 */
[----:B--2---:R-:W-:-:S04]  /*2250*/  I2FP.F32.U32 R0, R2 ;  /* 0x0000000200007245 */ /* 0x004fc80000201000 */
[----:B------:R-:W-:-:S04]  /*2260*/  F2FP.F16.F32.PACK_AB R0, RZ, R0 ;  /* 0x00000000ff00723e */ /* 0x000fc800000000ff */
[----:B------:R-:W-:-:S07]  /*2270*/  PRMT R23, R0, 0x7610, R23 ;  /* 0x0000761000177816 */ /* 0x000fce0000000017 */
.L_x_4262:
[----:B------:R-:W-:-:S07]  /*2280*/  VIADD R19, R19, 0x80 ;  /* 0x0000008013137836 */ /* 0x000fce0000000000 */
.L_x_4256:
[----:B------:R-:W-:Y:S05]  /*2290*/  BSYNC B6 ;  /* 0x0000000000067941 */ /* 0x000fea0003800000 */
.L_x_4255:
[----:B------:R-:W-:Y:S01]  /*22a0*/  ISETP.GE.AND P0, PT, R19, R16, PT ;  /* 0x000000101300720c */ /* 0x000fe20003f06270 */
[----:B------:R-:W-:Y:S01]  /*22b0*/  BSSY B6, `(.L_x_4290) ;  /* 0x0000110000067945 */ /* 0x000fe20003800000 */
[----:B------:R-:W-:Y:S02]  /*22c0*/  PRMT R24, RZ, 0x7610, R24 ;  /* 0x00007610ff187816 */ /* 0x000fe40000000018 */
[----:B------:R-:W-:-:S09]  /*22d0*/  PRMT R25, RZ, 0x7610, R25 ;  /* 0x00007610ff197816 */ /* 0x000fd20000000019 */
        /* <DEDUP_REMOVED lines=24> */
.L_x_4295:
[----:B------:R-:W2:Y:S02]  /*2460*/  LDG.E.U8 R2, desc[UR36][R2.64] ;  /* 0x0000002402027981 */ /* 0x000ea4000c1e1100 */
[----:B--2---:R-:W-:-:S04]  /*2470*/  I2FP.F32.U32 R0, R2 ;  /* 0x0000000200007245 */ /* 0x004fc80000201000 */
[----:B------:R-:W-:-:S04]  /*2480*/  F2FP.F16.F32.PACK_AB R0, RZ, R0 ;  /* 0x00000000ff00723e */ /* 0x000fc800000000ff */
[----:B------:R-:W-:Y:S01]  /*2490*/  PRMT R25, R0, 0x7610, R25 ;  /* 0x0000761000197816 */ /* 0x000fe20000000019 */
[----:B------:R-:W-:Y:S06]  /*24a0*/  BRA `(.L_x_4297) ;  /* 0x0000000c00bc7947 */ /* 0x000fec0003800000 */
.L_x_4294:
        /* <DEDUP_REMOVED lines=11> */
.L_x_4299:
[----:B------:R-:W2:Y:S02]  /*2560*/  LDG.E R2, desc[UR36][R2.64] ;  /* 0x0000002402027981 */ /* 0x000ea4000c1e1900 */
[----:B--2---:R-:W-:-:S04]  /*2570*/  I2FP.F32.S32 R0, R2 ;  /* 0x0000000200007245 */ /* 0x004fc80000201400 */
[----:B------:R-:W-:-:S04]  /*2580*/  F2FP.F16.F32.PACK_AB R0, RZ, R0 ;  /* 0x00000000ff00723e */ /* 0x000fc800000000ff */
[----:B------:R-:W-:Y:S01]  /*2590*/  PRMT R25, R0, 0x7610, R25 ;  /* 0x0000761000197816 */ /* 0x000fe20000000019 */
[----:B------:R-:W-:Y:S06]  /*25a0*/  BRA `(.L_x_4297) ;  /* 0x0000000c007c7947 */ /* 0x000fec0003800000 */
.L_x_4298:
[----:B------:R-:W2:Y:S02]  /*25b0*/  LDG.E.U16 R2, desc[UR36][R2.64] ;  /* 0x0000002402027981 */ /* 0x000ea4000c1e1500 */
[----:B--2---:R-:W0:Y:S02]  /*25c0*/  I2F.S16 R0, R2 ;  /* 0x0000000200007306 */ /* 0x004e240000101400 */
[----:B0-----:R-:W-:-:S04]  /*25d0*/  F2FP.F16.F32.PACK_AB R0, RZ, R0 ;  /* 0x00000000ff00723e */ /* 0x001fc800000000ff */
[----:B------:R-:W-:Y:S01]  /*25e0*/  PRMT R25, R0, 0x7610, R25 ;  /* 0x0000761000197816 */ /* 0x000fe20000000019 */
[----:B------:R-:W-:Y:S06]  /*25f0*/  BRA `(.L_x_4297) ;  /* 0x0000000c00687947 */ /* 0x000fec0003800000 */
.L_x_4293:
        /* <DEDUP_REMOVED lines=9> */
.L_x_4301:
[----:B------:R0:W5:Y:S01]  /*2690*/  LDG.E.U16 R25, desc[UR36][R2.64] ;  /* 0x0000002402197981 */ /* 0x000162000c1e1500 */
[----:B------:R-:W-:Y:S05]  /*26a0*/  BRA `(.L_x_4297) ;  /* 0x0000000c003c7947 */ /* 0x000fea0003800000 */
.L_x_4300:
        /* <DEDUP_REMOVED lines=9> */
.L_x_4303:
[----:B------:R1:W5:Y:S01]  /*2740*/  LDG.E.U16 R25, desc[UR36][R2.64] ;  /* 0x0000002402197981 */ /* 0x000362000c1e1500 */
[----:B------:R-:W-:Y:S05]  /*2750*/  BRA `(.L_x_4297) ;  /* 0x0000000c00107947 */ /* 0x000fea0003800000 */
.L_x_4302:
        /* <DEDUP_REMOVED lines=9> */
.L_x_4292:
        /* <DEDUP_REMOVED lines=14> */
.L_x_4306:
        /* <DEDUP_REMOVED lines=9> */
.L_x_4305:
        /* <DEDUP_REMOVED lines=28> */
.L_x_4308:
        /* <DEDUP_REMOVED lines=15> */
.L_x_4307:
[----:B------:R-:W2:Y:S02]  /*2c10*/  LDG.E.U16 R0, desc[UR36][R2.64] ;  /* 0x0000002402007981 */ /* 0x000ea4000c1e1500 */
[----:B--2---:R-:W-:-:S05]  /*2c20*/  IMAD.U32 R0, R0, 0x10000, RZ ;  /* 0x0001000000007824 */ /* 0x004fca00078e00ff */
[----:B------:R-:W-:-:S04]  /*2c30*/  F2FP.F16.F32.PACK_AB R0, RZ, R0 ;  /* 0x00000000ff00723e */ /* 0x000fc800000000ff */
[----:B------:R-:W-:Y:S01]  /*2c40*/  PRMT R25, R0, 0x7610, R25 ;  /* 0x0000761000197816 */ /* 0x000fe20000000019 */
[----:B------:R-:W-:Y:S06]  /*2c50*/  BRA `(.L_x_4297) ;  /* 0x0000000400d07947 */ /* 0x000fec0003800000 */
.L_x_4304:
        /* <DEDUP_REMOVED lines=13> */
.L_x_4311:
        /* <DEDUP_REMOVED lines=21> */
.L_x_4315:
[----:B------:R-:W-:Y:S05]  /*2e80*/  BSYNC B1 ;  /* 0x0000000000017941 */ /* 0x000fea0003800000 */
.L_x_4314:
[----:B------:R-:W-:Y:S01]  /*2e90*/  LEA R3, R0, 0x3b800000, 0x17 ;  /* 0x3b80000000037811 */ /* 0x000fe200078eb8ff */
[----:B------:R-:W-:-:S05]  /*2ea0*/  IMAD.SHL.U32 R0, R2, 0x100000, RZ ;  /* 0x0010000002007824 */ /* 0x000fca00078e00ff */
[----:B------:R-:W-:-:S07]  /*2eb0*/  LOP3.LUT R0, R3, R0, R4, 0xfe, !PT ;  /* 0x0000000003007212 */ /* 0x000fce00078efe04 */
.L_x_4313:
[----:B------:R-:W-:Y:S05]  /*2ec0*/  BSYNC B0 ;  /* 0x0000000000007941 */ /* 0x000fea0003800000 */
.L_x_4312:
[----:B------:R-:W-:-:S04]  /*2ed0*/  F2FP.F16.F32.PACK_AB R0, RZ, R0 ;  /* 0x00000000ff00723e */ /* 0x000fc800000000ff */
[----:B------:R-:W-:Y:S01]  /*2ee0*/  PRMT R25, R0, 0x7610, R25 ;  /* 0x0000761000197816 */ /* 0x000fe20000000019 */
[----:B------:R-:W-:Y:S06]  /*2ef0*/  BRA `(.L_x_4297) ;  /* 0x0000000400287947 */ /* 0x000fec0003800000 */
.L_x_4310:
        /* <DEDUP_REMOVED lines=21> */
.L_x_4319:
[----:B------:R-:W-:Y:S05]  /*3050*/  BSYNC B1 ;  /* 0x0000000000017941 */ /* 0x000fea0003800000 */
.L_x_4318:
[----:B------:R-:W-:Y:S01]  /*3060*/  LEA R3, R0, 0x37800000, 0x17 ;  /* 0x3780000000037811 */ /* 0x000fe200078eb8ff */
[----:B------:R-:W-:-:S05]  /*3070*/  IMAD.SHL.U32 R0, R2, 0x200000, RZ ;  /* 0x0020000002007824 */ /* 0x000fca00078e00ff */
[----:B------:R-:W-:-:S07]  /*3080*/  LOP3.LUT R0, R3, R0, R4, 0xfe, !PT ;  /* 0x0000000003007212 */ /* 0x000fce00078efe04 */
.L_x_4317:
[----:B------:R-:W-:Y:S05]  /*3090*/  BSYNC B0 ;  /* 0x0000000000007941 */ /* 0x000fea0003800000 */
.L_x_4316:
[----:B------:R-:W-:-:S04]  /*30a0*/  F2FP.F16.F32.PACK_AB R0, RZ, R0 ;  /* 0x00000000ff00723e */ /* 0x000fc800000000ff */
[----:B------:R-:W-:Y:S01]  /*30b0*/  PRMT R25, R0, 0x7610, R25 ;  /* 0x0000761000197816 */ /* 0x000fe20000000019 */
[----:B------:R-:W-:Y:S06]  /*30c0*/  BRA `(.L_x_4297) ;  /* 0x0000000000b47947 */ /* 0x000fec0003800000 */
.L_x_4309:
        /* <DEDUP_REMOVED lines=14> */
.L_x_4323:
[----:B------:R-:W-:Y:S05]  /*31b0*/  BSYNC B0 ;  /* 0x0000000000007941 */ /* 0x000fea0003800000 */
.L_x_4322:
[----:B------:R-:W-:-:S04]  /*31c0*/  F2FP.F16.F32.PACK_AB R0, RZ, R0 ;  /* 0x00000000ff00723e */ /* 0x000fc800000000ff */
[----:B------:R-:W-:Y:S01]  /*31d0*/  PRMT R25, R0, 0x7610, R25 ;  /* 0x0000761000197816 */ /* 0x000fe20000000019 */
[----:B------:R-:W-:Y:S06]  /*31e0*/  BRA `(.L_x_4297) ;  /* 0x00000000006c7947 */ /* 0x000fec0003800000 */
.L_x_4296:
        /* <DEDUP_REMOVED lines=16> */
.L_x_4324:
[----:B------:R-:W-:Y:S01]  /*32f0*/  PRMT R25, RZ, 0x7610, R25 ;  /* 0x00007610ff197816 */ /* 0x000fe20000000019 */
[----:B------:R-:W-:Y:S06]  /*3300*/  BRA `(.L_x_4297) ;  /* 0x0000000000247947 */ /* 0x000fec0003800000 */
.L_x_4321:
[----:B------:R-:W2:Y:S02]  /*3310*/  LDG.E.64 R2, desc[UR36][R2.64] ;  /* 0x0000002402027981 */ /* 0x000ea4000c1e1b00 */
[----:B--2---:R-:W0:Y:S02]  /*3320*/  I2F.U64 R0, R2 ;  /* 0x0000000200007312 */ /* 0x004e240000301000 */
[----:B0-----:R-:W-:-:S04]  /*3330*/  F2FP.F16.F32.PACK_AB R0, RZ, R0 ;  /* 0x00000000ff00723e */ /* 0x001fc800000000ff */
[----:B------:R-:W-:Y:S01]  /*3340*/  PRMT R25, R0, 0x7610, R25 ;  /* 0x0000761000197816 */ /* 0x000fe20000000019 */
[----:B------:R-:W-:Y:S06]  /*3350*/  BRA `(.L_x_4297) ;  /* 0x0000000000107947 */ /* 0x000fec0003800000 */
.L_x_4320:
[----:B------:R-:W2:Y:S02]  /*3360*/  LDG.E R2, desc[UR36][R2.64] ;  /* 0x0000002402027981 */ /* 0x000ea4000c1e1900 */
[----:B--2---:R-:W-:-:S04]  /*3370*/  I2FP.F32.U32 R0, R2 ;  /* 0x0000000200007245 */ /* 0x004fc80000201000 */
[----:B------:R-:W-:-:S04]  /*3380*/  F2FP.F16.F32.PACK_AB R0, RZ, R0 ;  /* 0x00000000ff00723e */ /* 0x000fc800000000ff */
[----:B------:R-:W-:-:S07]  /*3390*/  PRMT R25, R0, 0x7610, R25 ;  /* 0x0000761000197816 */ /* 0x000fce0000000019 */
.L_x_4297:
[----:B------:R-:W-:-:S07]  /*33a0*/  VIADD R19, R19, 0x80 ;  /* 0x0000008013137836 */ /* 0x000fce0000000000 */
.L_x_4291:
[----:B------:R-:W-:Y:S05]  /*33b0*/  BSYNC B6 ;  /* 0x0000000000067941 */ /* 0x000fea0003800000 */
.L_x_4290:
[----:B------:R-:W-:Y:S01]  /*33c0*/  ISETP.GE.AND P0, PT, R19, R16, PT ;  /* 0x000000101300720c */ /* 0x000fe20003f06270 */
[----:B------:R-:W-:-:S12]  /*33d0*/  BSSY B6, `(.L_x_4325) ;  /* 0x000010c000067945 */ /* 0x000fd80003800000 */
        /* <DEDUP_REMOVED lines=23> */
.L_x_4330:
[----:B------:R-:W2:Y:S02]  /*3550*/  LDG.E.U8 R2, desc[UR36][R2.64] ;  /* 0x0000002402027981 */ /* 0x000ea4000c1e1100 */
[----:B--2---:R-:W-:-:S04]  /*3560*/  I2FP.F32.U32 R0, R2 ;  /* 0x0000000200007245 */ /* 0x004fc80000201000 */
[----:B------:R-:W-:-:S04]  /*3570*/  F2FP.F16.F32.PACK_AB R0, RZ, R0 ;  /* 0x00000000ff00723e */ /* 0x000fc800000000ff */
[----:B------:R-:W-:Y:S01]  /*3580*/  PRMT R24, R0, 0x7610, R24 ;  /* 0x0000761000187816 */ /* 0x000fe20000000018 */
[----:B------:R-:W-:Y:S06]  /*3590*/  BRA `(.L_x_4326) ;  /* 0x0000000c00bc7947 */ /* 0x000fec0003800000 */
.L_x_4329:
        /* <DEDUP_REMOVED lines=11> */
.L_x_4333:
[----:B------:R-:W2:Y:S02]  /*3650*/  LDG.E R2, desc[UR36][R2.64] ;  /* 0x0000002402027981 */ /* 0x000ea4000c1e1900 */
[----:B--2---:R-:W-:-:S04]  /*3660*/  I2FP.F32.S32 R0, R2 ;  /* 0x0000000200007245 */ /* 0x004fc80000201400 */
[----:B------:R-:W-:-:S04]  /*3670*/  F2FP.F16.F32.PACK_AB R0, RZ, R0 ;  /* 0x00000000ff00723e */ /* 0x000fc800000000ff */
[----:B------:R-:W-:Y:S01]  /*3680*/  PRMT R24, R0, 0x7610, R24 ;  /* 0x0000761000187816 */ /* 0x000fe20000000018 */
[----:B------:R-:W-:Y:S06]  /*3690*/  BRA `(.L_x_4326) ;  /* 0x0000000c007c7947 */ /* 0x000fec0003800000 */
.L_x_4332:
[----:B------:R-:W2:Y:S02]  /*36a0*/  LDG.E.U16 R2, desc[UR36][R2.64] ;  /* 0x0000002402027981 */ /* 0x000ea4000c1e1500 */
[----:B--2---:R-:W0:Y:S02]  /*36b0*/  I2F.S16 R0, R2 ;  /* 0x0000000200007306 */ /* 0x004e240000101400 */
[----:B0-----:R-:W-:-:S04]  /*36c0*/  F2FP.F16.F32.PACK_AB R0, RZ, R0 ;  /* 0x00000000ff00723e */ /* 0x001fc800000000ff */
[----:B------:R-:W-:Y:S01]  /*36d0*/  PRMT R24, R0, 0x7610, R24 ;  /* 0x0000761000187816 */ /* 0x000fe20000000018 */
[----:B------:R-:W-:Y:S06]  /*36e0*/  BRA `(.L_x_4326) ;  /* 0x0000000c00687947 */ /* 0x000fec0003800000 */
.L_x_4328:
        /* <DEDUP_REMOVED lines=9> */
.L_x_4335:
[----:B------:R2:W5:Y:S01]  /*3780*/  LDG.E.U16 R24, desc[UR36][R2.64] ;  /* 0x0000002402187981 */ /* 0x000562000c1e1500 */
[----:B------:R-:W-:Y:S05]  /*3790*/  BRA `(.L_x_4326) ;  /* 0x0000000c003c7947 */ /* 0x000fea0003800000 */
.L_x_4334:
        /* <DEDUP_REMOVED lines=9> */
.L_x_4337:
[----:B------:R3:W5:Y:S01]  /*3830*/  LDG.E.U16 R24, desc[UR36][R2.64] ;  /* 0x0000002402187981 */ /* 0x000762000c1e1500 */
[----:B------:R-:W-:Y:S05]  /*3840*/  BRA `(.L_x_4326) ;  /* 0x0000000c00107947 */ /* 0x000fea0003800000 */
.L_x_4336:
        /* <DEDUP_REMOVED lines=9> */
.L_x_4327:
        /* <DEDUP_REMOVED lines=14> */
.L_x_4340:
        /* <DEDUP_REMOVED lines=9> */
.L_x_4339:
        /* <DEDUP_REMOVED lines=28> */
.L_x_4342:
        /* <DEDUP_REMOVED lines=15> */
.L_x_4341:
[----:B------:R-:W2:Y:S02]  /*3d00*/  LDG.E.U16 R0, desc[UR36][R2.64] ;  /* 0x0000002402007981 */ /* 0x000ea4000c1e1500 */
[----:B--2---:R-:W-:-:S05]  /*3d10*/  IMAD.U32 R0, R0, 0x10000, RZ ;  /* 0x0001000000007824 */ /* 0x004fca00078e00ff */
[----:B------:R-:W-:-:S04]  /*3d20*/  F2FP.F16.F32.PACK_AB R0, RZ, R0 ;  /* 0x00000000ff00723e */ /* 0x000fc800000000ff */
[----:B------:R-:W-:Y:S01]  /*3d30*/  PRMT R24, R0, 0x7610, R24 ;  /* 0x0000761000187816 */ /* 0x000fe20000000018 */
[----:B------:R-:W-:Y:S06]  /*3d40*/  BRA `(.L_x_4326) ;  /* 0x0000000400d07947 */ /* 0x000fec0003800000 */
.L_x_4338:
        /* <DEDUP_REMOVED lines=13> */
.L_x_4345:
        /* <DEDUP_REMOVED lines=21> */
.L_x_4349:
[----:B------:R-:W-:Y:S05]  /*3f70*/  BSYNC B1 ;  /* 0x0000000000017941 */ /* 0x000fea0003800000 */
.L_x_4348:
[----:B------:R-:W-:Y:S01]  /*3f80*/  LEA R3, R0, 0x3b800000, 0x17 ;  /* 0x3b80000000037811 */ /* 0x000fe200078eb8ff */
[----:B------:R-:W-:-:S05]  /*3f90*/  IMAD.SHL.U32 R0, R2, 0x100000, RZ ;  /* 0x0010000002007824 */ /* 0x000fca00078e00ff */
[----:B------:R-:W-:-:S07]  /*3fa0*/  LOP3.LUT R0, R3, R0, R4, 0xfe, !PT ;  /* 0x0000000003007212 */ /* 0x000fce00078efe04 */
.L_x_4347:
[----:B------:R-:W-:Y:S05]  /*3fb0*/  BSYNC B0 ;  /* 0x0000000000007941 */ /* 0x000fea0003800000 */
.L_x_4346:
[----:B------:R-:W-:-:S04]  /*3fc0*/  F2FP.F16.F32.PACK_AB R0, RZ, R0 ;  /* 0x00000000ff00723e */ /* 0x000fc800000000ff */
[----:B------:R-:W-:Y:S01]  /*3fd0*/  PRMT R24, R0, 0x7610, R24 ;  /* 0x0000761000187816 */ /* 0x000fe20000000018 */
[----:B------:R-:W-:Y:S06]  /*3fe0*/  BRA `(.L_x_4326) ;  /* 0x0000000400287947 */ /* 0x000fec0003800000 */
.L_x_4344:
        /* <DEDUP_REMOVED lines=21> */
.L_x_4353:
[----:B------:R-:W-:Y:S05]  /*4140*/  BSYNC B1 ;  /* 0x0000000000017941 */ /* 0x000fea0003800000 */
.L_x_4352:
[----:B------:R-:W-:Y:S01]  /*4150*/  LEA R3, R0, 0x37800000, 0x17 ;  /* 0x3780000000037811 */ /* 0x000fe200078eb8ff */
[----:B------:R-:W-:-:S05]  /*4160*/  IMAD.SHL.U32 R0, R2, 0x200000, RZ ;  /* 0x0020000002007824 */ /* 0x000fca00078e00ff */
[----:B------:R-:W-:-:S07]  /*4170*/  LOP3.LUT R0, R3, R0, R4, 0xfe, !PT ;  /* 0x0000000003007212 */ /* 0x000fce00078efe04 */
.L_x_4351:
[----:B------:R-:W-:Y:S05]  /*4180*/  BSYNC B0 ;  /* 0x0000000000007941 */ /* 0x000fea0003800000 */
.L_x_4350:
[----:B------:R-:W-:-:S04]  /*4190*/  F2FP.F16.F32.PACK_AB R0, RZ, R0 ;  /* 0x00000000ff00723e */ /* 0x000fc800000000ff */
[----:B------:R-:W-:Y:S01]  /*41a0*/  PRMT R24, R0, 0x7610, R24 ;  /* 0x0000761000187816 */ /* 0x000fe20000000018 */
[----:B------:R-:W-:Y:S06]  /*41b0*/  BRA `(.L_x_4326) ;  /* 0x0000000000b47947 */ /* 0x000fec0003800000 */
.L_x_4343:
        /* <DEDUP_REMOVED lines=14> */
.L_x_4357:
[----:B------:R-:W-:Y:S05]  /*42a0*/  BSYNC B0 ;  /* 0x0000000000007941 */ /* 0x000fea0003800000 */
.L_x_4356:
[----:B------:R-:W-:-:S04]  /*42b0*/  F2FP.F16.F32.PACK_AB R0, RZ, R0 ;  /* 0x00000000ff00723e */ /* 0x000fc800000000ff */
[----:B------:R-:W-:Y:S01]  /*42c0*/  PRMT R24, R0, 0x7610, R24 ;  /* 0x0000761000187816 */ /* 0x000fe20000000018 */
[----:B------:R-:W-:Y:S06]  /*42d0*/  BRA `(.L_x_4326) ;  /* 0x00000000006c7947 */ /* 0x000fec0003800000 */
.L_x_4331:
        /* <DEDUP_REMOVED lines=16> */
.L_x_4358:
[----:B------:R-:W-:Y:S01]  /*43e0*/  PRMT R24, RZ, 0x7610, R24 ;  /* 0x00007610ff187816 */ /* 0x000fe20000000018 */
[----:B------:R-:W-:Y:S06]  /*43f0*/  BRA `(.L_x_4326) ;  /* 0x0000000000247947 */ /* 0x000fec0003800000 */
.L_x_4355:
[----:B------:R-:W2:Y:S02]  /*4400*/  LDG.E.64 R2, desc[UR36][R2.64] ;  /* 0x0000002402027981 */ /* 0x000ea4000c1e1b00 */
[----:B--2---:R-:W0:Y:S02]  /*4410*/  I2F.U64 R0, R2 ;  /* 0x0000000200007312 */ /* 0x004e240000301000 */
[----:B0-----:R-:W-:-:S04]  /*4420*/  F2FP.F16.F32.PACK_AB R0, RZ, R0 ;  /* 0x00000000ff00723e */ /* 0x001fc800000000ff */
[----:B------:R-:W-:Y:S01]  /*4430*/  PRMT R24, R0, 0x7610, R24 ;  /* 0x0000761000187816 */ /* 0x000fe20000000018 */
[----:B------:R-:W-:Y:S06]  /*4440*/  BRA `(.L_x_4326) ;  /* 0x0000000000107947 */ /* 0x000fec0003800000 */
.L_x_4354:
[----:B------:R-:W2:Y:S02]  /*4450*/  LDG.E R2, desc[UR36][R2.64] ;  /* 0x0000002402027981 */ /* 0x000ea4000c1e1900 */
[----:B--2---:R-:W-:-:S04]  /*4460*/  I2FP.F32.U32 R0, R2 ;  /* 0x0000000200007245 */ /* 0x004fc80000201000 */
[----:B------:R-:W-:-:S04]  /*4470*/  F2FP.F16.F32.PACK_AB R0, RZ, R0 ;  /* 0x00000000ff00723e */ /* 0x000fc800000000ff */
[----:B------:R-:W-:-:S07]  /*4480*/  PRMT R24, R0, 0x7610, R24 ;  /* 0x0000761000187816 */ /* 0x000fce0000000018 */
.L_x_4326:
[----:B------:R-:W-:Y:S05]  /*4490*/  BSYNC B6 ;  /* 0x0000000000067941 */ /* 0x000fea0003800000 */
.L_x_4325:
[----:B------:R-:W0:Y:S01]  /*44a0*/  S2R R17, SR_TID.X ;  /* 0x0000000000117919 */ /* 0x000e220000002100 */
[----:B------:R-:W-:Y:S01]  /*44b0*/  PLOP3.LUT P1, PT, PT, PT, PT, 0x80, 0x0 ;  /* 0x000000000000781c */ /* 0x000fe20003f2f070 */
[----:B------:R-:W4:Y:S01]  /*44c0*/  LDC.U8 R19, c[0x0][0x244] ;  /* 0x00009100ff137b82 */ /* 0x000f220000000000 */
[----:B------:R-:W-:Y:S01]  /*44d0*/  BSSY B6, `(.L_x_4359) ;  /* 0x0000135000067945 */ /* 0x000fe20003800000 */
[C---:B0123--:R-:W-:Y:S01]  /*44e0*/  VIADD R3, R17.reuse, 0x100 ;  /* 0x0000010011037836 */ /* 0x04ffe20000000000 */
[C---:B------:R-:W-:Y:S01]  /*44f0*/  ISETP.GE.AND P2, PT, R17.reuse, R16, PT ;  /* 0x000000101100720c */ /* 0x040fe20003f46270 */
[----:B------:R-:W-:-:S03]  /*4500*/  VIADD R27, R17, 0x80 ;  /* 0x00000080111b7836 */ /* 0x000fc60000000000 */
[-C--:B------:R-:W-:Y:S01]  /*4510*/  ISETP.GE.AND P5, PT, R3, R16.reuse, PT ;  /* 0x000000100300720c */ /* 0x080fe20003fa6270 */
[----:B------:R-:W-:Y:S01]  /*4520*/  VIADD R3, R17, 0x180 ;  /* 0x0000018011037836 */ /* 0x000fe20000000000 */
[----:B------:R-:W-:-:S04]  /*4530*/  ISETP.GE.AND P3, PT, R27, R16, PT ;  /* 0x000000101b00720c */ /* 0x000fc80003f66270 */
[----:B------:R-:W-:-:S03]  /*4540*/  ISETP.GE.AND P4, PT, R3, R16, PT ;  /* 0x000000100300720c */ /* 0x000fc60003f86270 */
[----:B------:R-:W0:Y:S01]  /*4550*/  @!P2 LDC R5, c[0x0][0x218] ;  /* 0x00008600ff05ab82 */ /* 0x000e220000000800 */
[----:B-----5:R-:W-:-:S03]  /*4560*/  @!P2 HADD2.F32 R0, -RZ, R22.H0_H0 ;  /* 0x20000016ff00a230 */ /* 0x020fc60000004100 */
[----:B------:R-:W-:Y:S02]  /*4570*/  @!P5 HADD2.F32 R25, -RZ, R25.H0_H0 ;  /* 0x20000019ff19d230 */ /* 0x000fe40000004100 */
[----:B------:R-:W-:Y:S01]  /*4580*/  @!P2 FSETP.GT.FTZ.AND P0, PT, R0, RZ, PT ;  /* 0x000000ff0000a20b */ /* 0x000fe20003f14000 */
[----:B------:R-:W-:Y:S01]  /*4590*/  @!P3 HADD2.F32 R2, -RZ, R23.H0_H0 ;  /* 0x20000017ff02b230 */ /* 0x000fe20000004100 */
[----:B------:R-:W1:Y:S01]  /*45a0*/  @!P5 LDC R6, c[0x0][0x218] ;  /* 0x00008600ff06db82 */ /* 0x000e620000000800 */
[----:B------:R-:W-:Y:S01]  /*45b0*/  @!P5 FSETP.GT.FTZ.AND P6, PT, R25, RZ, PT ;  /* 0x000000ff1900d20b */ /* 0x000fe20003fd4000 */
[----:B------:R-:W-:Y:S01]  /*45c0*/  @!P4 HADD2.F32 R3, -RZ, R24.H0_H0 ;  /* 0x20000018ff03c230 */ /* 0x000fe20000004100 */
[----:B------:R-:W-:Y:S02]  /*45d0*/  @!P2 PLOP3.LUT P1, PT, P0, PT, PT, 0x80, 0x0 ;  /* 0x000000000000a81c */ /* 0x000fe4000072f070 */
[----:B------:R-:W-:Y:S02]  /*45e0*/  PLOP3.LUT P0, PT, PT, PT, PT, 0x80, 0x0 ;  /* 0x000000000000781c */ /* 0x000fe40003f0f070 */
[----:B------:R-:W-:Y:S01]  /*45f0*/  @!P5 PLOP3.LUT P0, PT, P6, PT, PT, 0x80, 0x0 ;  /* 0x000000000000d81c */ /* 0x000fe2000370f070 */
[----:B------:R-:W2:Y:S01]  /*4600*/  @!P4 LDC R8, c[0x0][0x218] ;  /* 0x00008600ff08cb82 */ /* 0x000ea20000000800 */
[----:B------:R-:W-:-:S07]  /*4610*/  @!P3 FSETP.GT.FTZ.AND P6, PT, R2, RZ, PT ;  /* 0x000000ff0200b20b */ /* 0x000fce0003fd4000 */
[----:B------:R-:W3:Y:S01]  /*4620*/  @!P3 LDC R7, c[0x0][0x218] ;  /* 0x00008600ff07bb82 */ /* 0x000ee20000000800 */
[----:B0-----:R-:W-:Y:S01]  /*4630*/  @!P1 FMUL.FTZ R0, R0, R5 ;  /* 0x0000000500009220 */ /* 0x001fe20000410000 */
[----:B------:R-:W-:-:S04]  /*4640*/  @!P4 FSETP.GT.FTZ.AND P1, PT, R3, RZ, PT ;  /* 0x000000ff0300c20b */ /* 0x000fc80003f34000 */
[----:B------:R-:W-:Y:S01]  /*4650*/  @!P2 F2FP.F16.F32.PACK_AB R4, RZ, R0 ;  /* 0x00000000ff04a23e */ /* 0x000fe200000000ff */
[----:B-1----:R-:W-:Y:S01]  /*4660*/  @!P0 FMUL.FTZ R25, R25, R6 ;  /* 0x0000000619198220 */ /* 0x002fe20000410000 */
[----:B------:R-:W-:Y:S02]  /*4670*/  PLOP3.LUT P0, PT, PT, PT, PT, 0x80, 0x0 ;  /* 0x000000000000781c */ /* 0x000fe40003f0f070 */
[----:B------:R-:W-:Y:S02]  /*4680*/  @!P4 PLOP3.LUT P0, PT, P1, PT, PT, 0x80, 0x0 ;  /* 0x000000000000c81c */ /* 0x000fe40000f0f070 */
[----:B------:R-:W-:Y:S02]  /*4690*/  PLOP3.LUT P1, PT, PT, PT, PT, 0x80, 0x0 ;  /* 0x000000000000781c */ /* 0x000fe40003f2f070 */
[----:B------:R-:W-:Y:S02]  /*46a0*/  @!P3 PLOP3.LUT P1, PT, P6, PT, PT, 0x80, 0x0 ;  /* 0x000000000000b81c */ /* 0x000fe4000372f070 */
[----:B------:R-:W-:-:S07]  /*46b0*/  @!P5 F2FP.F16.F32.PACK_AB R23, RZ, R25 ;  /* 0x00000019ff17d23e */ /* 0x000fce00000000ff */
[----:B--2---:R-:W-:-:S04]  /*46c0*/  @!P0 FMUL.FTZ R3, R3, R8 ;  /* 0x0000000803038220 */ /* 0x004fc80000410000 */
[----:B---3--:R-:W-:Y:S01]  /*46d0*/  @!P1 FMUL.FTZ R2, R2, R7 ;  /* 0x0000000702029220 */ /* 0x008fe20000410000 */
[----:B------:R-:W-:-:S04]  /*46e0*/  @!P4 F2FP.F16.F32.PACK_AB R22, RZ, R3 ;  /* 0x00000003ff16c23e */ /* 0x000fc800000000ff */
[----:B------:R-:W-:Y:S01]  /*46f0*/  @!P3 F2FP.F16.F32.PACK_AB R24, RZ, R2 ;  /* 0x00000002ff18b23e */ /* 0x000fe200000000ff */
[----:B----4-:R-:W-:Y:S06]  /*4700*/  @P2 BRA `(.L_x_4360) ;  /* 0x0000001000442947 */ /* 0x010fec0003800000 */
[----:B------:R-:W0:Y:S01]  /*4710*/  LDC.64 R2, c[0x0][0x228] ;  /* 0x00008a00ff027b82 */ /* 0x000e220000000a00 */
        /* <DEDUP_REMOVED lines=22> */
.L_x_4364:
[----:B------:R-:W-:Y:S02]  /*4880*/  HADD2.F32 R5, -RZ, R4.H0_H0 ;  /* 0x20000004ff057230 */ /* 0x000fe40000004100 */
[----:B------:R-:W-:-:S04]  /*4890*/  IMAD.MOV.U32 R17, RZ, RZ, R27 ;  /* 0x000000ffff117224 */ /* 0x000fc800078e001b */
[----:B------:R-:W0:Y:S02]  /*48a0*/  F2I.S64.TRUNC R4, R5 ;  /* 0x0000000500047311 */ /* 0x000e24000020d900 */
[----:B0-----:R0:W-:Y:S01]  /*48b0*/  STG.E.U8 desc[UR36][R2.64], R4 ;  /* 0x0000000402007986 */ /* 0x0011e2000c101124 */
[----:B------:R-:W-:Y:S05]  /*48c0*/  BRA `(.L_x_4360) ;  /* 0x0000000c00d47947 */ /* 0x000fea0003800000 */
.L_x_4363:
        /* <DEDUP_REMOVED lines=11> */
.L_x_4367:
[----:B------:R-:W-:Y:S02]  /*4980*/  HADD2.F32 R4, -RZ, R4.H0_H0 ;  /* 0x20000004ff047230 */ /* 0x000fe40000004100 */
[----:B------:R-:W-:Y:S02]  /*4990*/  IMAD.MOV.U32 R17, RZ, RZ, R27 ;  /* 0x000000ffff117224 */ /* 0x000fe400078e001b */
[----:B------:R-:W0:Y:S02]  /*49a0*/  F2I.FTZ.TRUNC.NTZ R5, R4 ;  /* 0x0000000400057305 */ /* 0x000e24000021f100 */
[----:B0-----:R0:W-:Y:S01]  /*49b0*/  STG.E desc[UR36][R2.64], R5 ;  /* 0x0000000502007986 */ /* 0x0011e2000c101924 */
[----:B------:R-:W-:Y:S05]  /*49c0*/  BRA `(.L_x_4360) ;  /* 0x0000000c00947947 */ /* 0x000fea0003800000 */
.L_x_4366:
[----:B------:R-:W-:Y:S02]  /*49d0*/  HADD2.F32 R4, -RZ, R4.H0_H0 ;  /* 0x20000004ff047230 */ /* 0x000fe40000004100 */
[----:B------:R-:W-:Y:S02]  /*49e0*/  IMAD.MOV.U32 R17, RZ, RZ, R27 ;  /* 0x000000ffff117224 */ /* 0x000fe400078e001b */
[----:B------:R-:W0:Y:S02]  /*49f0*/  F2I.FTZ.TRUNC.NTZ R5, R4 ;  /* 0x0000000400057305 */ /* 0x000e24000021f100 */
[----:B0-----:R0:W-:Y:S01]  /*4a00*/  STG.E.U16 desc[UR36][R2.64], R5 ;  /* 0x0000000502007986 */ /* 0x0011e2000c101524 */
[----:B------:R-:W-:Y:S05]  /*4a10*/  BRA `(.L_x_4360) ;  /* 0x0000000c00807947 */ /* 0x000fea0003800000 */
.L_x_4362:
        /* <DEDUP_REMOVED lines=10> */
.L_x_4369:
[----:B------:R0:W-:Y:S01]  /*4ac0*/  STG.E.U16 desc[UR36][R2.64], R4 ;  /* 0x0000000402007986 */ /* 0x0001e2000c101524 */
[----:B------:R-:W-:Y:S01]  /*4ad0*/  IMAD.MOV.U32 R17, RZ, RZ, R27 ;  /* 0x000000ffff117224 */ /* 0x000fe200078e001b */
[----:B------:R-:W-:Y:S06]  /*4ae0*/  BRA `(.L_x_4360) ;  /* 0x0000000c004c7947 */ /* 0x000fec0003800000 */
.L_x_4368:
        /* <DEDUP_REMOVED lines=11> */
.L_x_4371:
[----:B------:R-:W-:Y:S02]  /*4ba0*/  HADD2.F32 R0, -RZ, R4.H0_H0 ;  /* 0x20000004ff007230 */ /* 0x000fe40000004100 */
[----:B------:R-:W-:-:S03]  /*4bb0*/  IMAD.MOV.U32 R17, RZ, RZ, R27 ;  /* 0x000000ffff117224 */ /* 0x000fc600078e001b */
[----:B------:R-:W-:-:S04]  /*4bc0*/  F2FP.F16.F32.PACK_AB R0, RZ, R0 ;  /* 0x00000000ff00723e */ /* 0x000fc800000000ff */
[----:B------:R-:W-:-:S05]  /*4bd0*/  PRMT R0, R0, 0x5410, RZ ;  /* 0x0000541000007816 */ /* 0x000fca00000000ff */
[----:B------:R0:W-:Y:S01]  /*4be0*/  STG.E desc[UR36][R2.64], R0 ;  /* 0x0000000002007986 */ /* 0x0001e2000c101924 */
[----:B------:R-:W-:Y:S05]  /*4bf0*/  BRA `(.L_x_4360) ;  /* 0x0000000c00087947 */ /* 0x000fea0003800000 */
.L_x_4370:
[----:B------:R-:W-:Y:S02]  /*4c00*/  HADD2.F32 R4, -RZ, R4.H0_H0 ;  /* 0x20000004ff047230 */ /* 0x000fe40000004100 */
[----:B------:R-:W-:-:S03]  /*4c10*/  IMAD.MOV.U32 R17, RZ, RZ, R27 ;  /* 0x000000ffff117224 */ /* 0x000fc600078e001b */
[----:B------:R-:W-:-:S06]  /*4c20*/  FMUL.FTZ R4, R4, 1 ;  /* 0x3f80000004047820 */ /* 0x000fcc0000410000 */
[----:B------:R-:W0:Y:S02]  /*4c30*/  F2F.F64.F32 R4, R4 ;  /* 0x0000000400047310 */ /* 0x000e240000201800 */
[----:B0-----:R0:W-:Y:S01]  /*4c40*/  STG.E.64 desc[UR36][R2.64], R4 ;  /* 0x0000000402007986 */ /* 0x0011e2000c101b24 */
[----:B------:R-:W-:Y:S05]  /*4c50*/  BRA `(.L_x_4360) ;  /* 0x0000000800f07947 */ /* 0x000fea0003800000 */
.L_x_4361:
        /* <DEDUP_REMOVED lines=14> */
.L_x_4374:
[----:B------:R-:W-:Y:S01]  /*4d40*/  HADD2.F32 R4, -RZ, R4.H0_H0 ;  /* 0x20000004ff047230 */ /* 0x000fe20000004100 */
[----:B------:R-:W-:Y:S01]  /*4d50*/  CS2R R6, SRZ ;  /* 0x0000000000067805 */ /* 0x000fe2000001ff00 */
[----:B------:R-:W-:-:S03]  /*4d60*/  IMAD.MOV.U32 R17, RZ, RZ, R27 ;  /* 0x000000ffff117224 */ /* 0x000fc600078e001b */
[----:B------:R-:W-:-:S06]  /*4d70*/  FMUL.FTZ R4, R4, 1 ;  /* 0x3f80000004047820 */ /* 0x000fcc0000410000 */
[----:B------:R-:W0:Y:S02]  /*4d80*/  F2F.F64.F32 R4, R4 ;  /* 0x0000000400047310 */ /* 0x000e240000201800 */
[----:B0-----:R0:W-:Y:S01]  /*4d90*/  STG.E.128 desc[UR36][R2.64], R4 ;  /* 0x0000000402007986 */ /* 0x0011e2000c101d24 */
[----:B------:R-:W-:Y:S05]  /*4da0*/  BRA `(.L_x_4360) ;  /* 0x00000008009c7947 */ /* 0x000fea0003800000 */
.L_x_4373:
        /* <DEDUP_REMOVED lines=21> */
.L_x_4378:
[----:B------:R-:W-:Y:S05]  /*4f00*/  BSYNC B0 ;  /* 0x0000000000007941 */ /* 0x000fea0003800000 */
.L_x_4377:
[----:B------:R-:W-:Y:S01]  /*4f10*/  LOP3.LUT R5, R0, R5, RZ, 0xfc, !PT ;  /* 0x0000000500057212 */ /* 0x000fe200078efcff */
[----:B------:R-:W-:-:S04]  /*4f20*/  IMAD.MOV.U32 R17, RZ, RZ, R27 ;  /* 0x000000ffff117224 */ /* 0x000fc800078e001b */
[----:B------:R0:W-:Y:S01]  /*4f30*/  STG.E.U8 desc[UR36][R2.64], R5 ;  /* 0x0000000502007986 */ /* 0x0001e2000c101124 */
[----:B------:R-:W-:Y:S05]  /*4f40*/  BRA `(.L_x_4360) ;  /* 0x0000000800347947 */ /* 0x000fea0003800000 */
.L_x_4376:
        /* <DEDUP_REMOVED lines=13> */
.L_x_4380:
[----:B------:R-:W-:Y:S01]  /*5020*/  IMAD.MOV.U32 R0, RZ, RZ, 0x7f ;  /* 0x0000007fff007424 */ /* 0x000fe200078e00ff */
[----:B------:R-:W-:-:S04]  /*5030*/  ISETP.GT.U32.AND P0, PT, R4, 0x7f800000, PT ;  /* 0x7f8000000400780c */ /* 0x000fc80003f04070 */
[----:B------:R-:W-:-:S09]  /*5040*/  SEL R0, R0, 0x7c, P0 ;  /* 0x0000007c00007807 */ /* 0x000fd20000000000 */
.L_x_4381:
[----:B------:R-:W-:Y:S05]  /*5050*/  BSYNC B0 ;  /* 0x0000000000007941 */ /* 0x000fea0003800000 */
.L_x_4379:
[----:B------:R-:W-:Y:S01]  /*5060*/  LOP3.LUT R4, R5, 0x80000000, RZ, 0xc0, !PT ;  /* 0x8000000005047812 */ /* 0x000fe200078ec0ff */
[----:B------:R-:W-:-:S03]  /*5070*/  IMAD.MOV.U32 R17, RZ, RZ, R27 ;  /* 0x000000ffff117224 */ /* 0x000fc600078e001b */
[----:B------:R-:W-:-:S04]  /*5080*/  SHF.R.U32.HI R5, RZ, 0x18, R4 ;  /* 0x00000018ff057819 */ /* 0x000fc80000011604 */
[----:B------:R-:W-:-:S05]  /*5090*/  LOP3.LUT R5, R0, R5, RZ, 0xfc, !PT ;  /* 0x0000000500057212 */ /* 0x000fca00078efcff */
[----:B------:R0:W-:Y:S01]  /*50a0*/  STG.E.U8 desc[UR36][R2.64], R5 ;  /* 0x0000000502007986 */ /* 0x0001e2000c101124 */
[----:B------:R-:W-:Y:S05]  /*50b0*/  BRA `(.L_x_4360) ;  /* 0x0000000400d87947 */ /* 0x000fea0003800000 */
.L_x_4375:
[----:B------:R-:W-:Y:S02]  /*50c0*/  HADD2.F32 R0, -RZ, R4.H0_H0 ;  /* 0x20000004ff007230 */ /* 0x000fe40000004100 */
[----:B------:R-:W-:-:S03]  /*50d0*/  IMAD.MOV.U32 R17, RZ, RZ, R27 ;  /* 0x000000ffff117224 */ /* 0x000fc600078e001b */
[----:B------:R-:W-:-:S05]  /*50e0*/  F2FP.BF16.F32.PACK_AB R0, RZ, R0 ;  /* 0x00000000ff00723e */ /* 0x000fca00000010ff */
[----:B------:R0:W-:Y:S01]  /*50f0*/  STG.E.U16 desc[UR36][R2.64], R0 ;  /* 0x0000000002007986 */ /* 0x0001e2000c101524 */
[----:B------:R-:W-:Y:S05]  /*5100*/  BRA `(.L_x_4360) ;  /* 0x0000000400c47947 */ /* 0x000fea0003800000 */
.L_x_4372:
        /* <DEDUP_REMOVED lines=13> */
.L_x_4384:
        /* <DEDUP_REMOVED lines=17> */
.L_x_4387:
[----:B------:R-:W-:-:S04]  /*52f0*/  LOP3.LUT R0, R7, 0x80000000, RZ, 0xc0, !PT ;  /* 0x8000000007007812 */ /* 0x000fc800078ec0ff */
[----:B------:R-:W-:-:S04]  /*5300*/  SHF.R.U32.HI R5, RZ, 0x18, R0 ;  /* 0x00000018ff057819 */ /* 0x000fc80000011600 */
[----:B------:R-:W-:-:S04]  /*5310*/  LOP3.LUT R4, R4, R5, RZ, 0xfc, !PT ;  /* 0x0000000504047212 */ /* 0x000fc800078efcff */
[----:B------:R-:W-:-:S07]  /*5320*/  PRMT R0, R4, 0x7610, R0 ;  /* 0x0000761004007816 */ /* 0x000fce0000000000 */
.L_x_4386:
[----:B------:R-:W-:Y:S05]  /*5330*/  BSYNC B0 ;  /* 0x0000000000007941 */ /* 0x000fea0003800000 */
.L_x_4385:
[----:B------:R3:W-:Y:S01]  /*5340*/  STG.E.U8 desc[UR36][R2.64], R0 ;  /* 0x0000000002007986 */ /* 0x0007e2000c101124 */
[----:B------:R-:W-:Y:S01]  /*5350*/  IMAD.MOV.U32 R17, RZ, RZ, R27 ;  /* 0x000000ffff117224 */ /* 0x000fe200078e001b */
[----:B------:R-:W-:Y:S06]  /*5360*/  BRA `(.L_x_4360) ;  /* 0x00000004002c7947 */ /* 0x000fec0003800000 */
.L_x_4383:
        /* <DEDUP_REMOVED lines=17> */
.L_x_4390:
[----:B------:R-:W-:-:S04]  /*5480*/  LOP3.LUT R0, R7, 0x80000000, RZ, 0xc0, !PT ;  /* 0x8000000007007812 */ /* 0x000fc800078ec0ff */
[----:B------:R-:W-:-:S04]  /*5490*/  SHF.R.U32.HI R5, RZ, 0x18, R0 ;  /* 0x00000018ff057819 */ /* 0x000fc80000011600 */
[----:B------:R-:W-:-:S04]  /*54a0*/  LOP3.LUT R4, R4, R5, RZ, 0xfc, !PT ;  /* 0x0000000504047212 */ /* 0x000fc800078efcff */
[----:B------:R-:W-:-:S07]  /*54b0*/  PRMT R0, R4, 0x7610, R0 ;  /* 0x0000761004007816 */ /* 0x000fce0000000000 */
.L_x_4389:
[----:B------:R-:W-:Y:S05]  /*54c0*/  BSYNC B0 ;  /* 0x0000000000007941 */ /* 0x000fea0003800000 */
.L_x_4388:
[----:B------:R0:W-:Y:S01]  /*54d0*/  STG.E.U8 desc[UR36][R2.64], R0 ;  /* 0x0000000002007986 */ /* 0x0001e2000c101124 */
[----:B------:R-:W-:Y:S01]  /*54e0*/  IMAD.MOV.U32 R17, RZ, RZ, R27 ;  /* 0x000000ffff117224 */ /* 0x000fe200078e001b */
[----:B------:R-:W-:Y:S06]  /*54f0*/  BRA `(.L_x_4360) ;  /* 0x0000000000c87947 */ /* 0x000fec0003800000 */
.L_x_4382:
        /* <DEDUP_REMOVED lines=23> */
.L_x_4365:
        /* <DEDUP_REMOVED lines=16> */
.L_x_4393:
[----:B------:R-:W-:Y:S01]  /*5770*/  IMAD.MOV.U32 R17, RZ, RZ, R27 ;  /* 0x000000ffff117224 */ /* 0x000fe200078e001b */
[----:B------:R-:W-:Y:S06]  /*5780*/  BRA `(.L_x_4360) ;  /* 0x0000000000247947 */ /* 0x000fec0003800000 */
.L_x_4392:
[----:B------:R-:W-:Y:S02]  /*5790*/  HADD2.F32 R4, -RZ, R4.H0_H0 ;  /* 0x20000004ff047230 */ /* 0x000fe40000004100 */
[----:B------:R-:W-:-:S04]  /*57a0*/  IMAD.MOV.U32 R17, RZ, RZ, R27 ;  /* 0x000000ffff117224 */ /* 0x000fc800078e001b */
[----:B------:R-:W0:Y:S02]  /*57b0*/  F2I.U64.TRUNC R4, R4 ;  /* 0x0000000400047311 */ /* 0x000e24000020d800 */
[----:B0-----:R2:W-:Y:S01]  /*57c0*/  STG.E.64 desc[UR36][R2.64], R4 ;  /* 0x0000000402007986 */ /* 0x0015e2000c101b24 */
[----:B------:R-:W-:Y:S05]  /*57d0*/  BRA `(.L_x_4360) ;  /* 0x0000000000107947 */ /* 0x000fea0003800000 */
.L_x_4391:
[----:B------:R-:W-:Y:S02]  /*57e0*/  HADD2.F32 R4, -RZ, R4.H0_H0 ;  /* 0x20000004ff047230 */ /* 0x000fe40000004100 */
[----:B------:R-:W-:Y:S02]  /*57f0*/  IMAD.MOV.U32 R17, RZ, RZ, R27 ;  /* 0x000000ffff117224 */ /* 0x000fe400078e001b */
[----:B------:R-:W0:Y:S02]  /*5800*/  F2I.FTZ.U32.TRUNC.NTZ R5, R4 ;  /* 0x0000000400057305 */ /* 0x000e24000021f000 */
[----:B0-----:R0:W-:Y:S03]  /*5810*/  STG.E desc[UR36][R2.64], R5 ;  /* 0x0000000502007986 */ /* 0x0011e6000c101924 */
.L_x_4360:
[----:B------:R-:W-:Y:S05]  /*5820*/  BSYNC B6 ;  /* 0x0000000000067941 */ /* 0x000fea0003800000 */
.L_x_4359:
        /* <DEDUP_REMOVED lines=25> */
.L_x_4399:
[----:B------:R-:W-:-:S06]  /*59c0*/  HADD2.F32 R5, -RZ, R24.H0_H0 ;  /* 0x20000018ff057230 */ /* 0x000fcc0000004100 */
[----:B------:R-:W0:Y:S02]  /*59d0*/  F2I.S64.TRUNC R4, R5 ;  /* 0x0000000500047311 */ /* 0x000e24000020d900 */
[----:B0-----:R0:W-:Y:S01]  /*59e0*/  STG.E.U8 desc[UR36][R2.64], R4 ;  /* 0x0000000402007986 */ /* 0x0011e2000c101124 */
[----:B------:R-:W-:Y:S05]  /*59f0*/  BRA `(.L_x_4401) ;  /* 0x0000000c00847947 */ /* 0x000fea0003800000 */
.L_x_4398:
        /* <DEDUP_REMOVED lines=10> */
.L_x_4403:
[----:B------:R-:W-:-:S04]  /*5aa0*/  HADD2.F32 R24, -RZ, R24.H0_H0 ;  /* 0x20000018ff187230 */ /* 0x000fc80000004100 */
[----:B------:R-:W0:Y:S02]  /*5ab0*/  F2I.FTZ.TRUNC.NTZ R5, R24 ;  /* 0x0000001800057305 */ /* 0x000e24000021f100 */
[----:B0-----:R0:W-:Y:S01]  /*5ac0*/  STG.E desc[UR36][R2.64], R5 ;  /* 0x0000000502007986 */ /* 0x0011e2000c101924 */
[----:B------:R-:W-:Y:S05]  /*5ad0*/  BRA `(.L_x_4401) ;  /* 0x0000000c004c7947 */ /* 0x000fea0003800000 */
.L_x_4402:
[----:B------:R-:W-:-:S04]  /*5ae0*/  HADD2.F32 R24, -RZ, R24.H0_H0 ;  /* 0x20000018ff187230 */ /* 0x000fc80000004100 */
[----:B------:R-:W0:Y:S02]  /*5af0*/  F2I.FTZ.TRUNC.NTZ R5, R24 ;  /* 0x0000001800057305 */ /* 0x000e24000021f100 */
[----:B0-----:R0:W-:Y:S01]  /*5b00*/  STG.E.U16 desc[UR36][R2.64], R5 ;  /* 0x0000000502007986 */ /* 0x0011e2000c101524 */
[----:B------:R-:W-:Y:S05]  /*5b10*/  BRA `(.L_x_4401) ;  /* 0x0000000c003c7947 */ /* 0x000fea0003800000 */
.L_x_4397:
        /* <DEDUP_REMOVED lines=9> */
.L_x_4405:
[----:B------:R0:W-:Y:S01]  /*5bb0*/  STG.E.U16 desc[UR36][R2.64], R24 ;  /* 0x0000001802007986 */ /* 0x0001e2000c101524 */
[----:B------:R-:W-:Y:S05]  /*5bc0*/  BRA `(.L_x_4401) ;  /* 0x0000000c00107947 */ /* 0x000fea0003800000 */
.L_x_4404:
        /* <DEDUP_REMOVED lines=10> */
.L_x_4407:
[----:B------:R-:W-:-:S05]  /*5c70*/  HADD2.F32 R0, -RZ, R24.H0_H0 ;  /* 0x20000018ff007230 */ /* 0x000fca0000004100 */
[----:B------:R-:W-:-:S04]  /*5c80*/  F2FP.F16.F32.PACK_AB R0, RZ, R0 ;  /* 0x00000000ff00723e */ /* 0x000fc800000000ff */
[----:B------:R-:W-:-:S05]  /*5c90*/  PRMT R0, R0, 0x5410, RZ ;  /* 0x0000541000007816 */ /* 0x000fca00000000ff */
[----:B------:R0:W-:Y:S01]  /*5ca0*/  STG.E desc[UR36][R2.64], R0 ;  /* 0x0000000002007986 */ /* 0x0001e2000c101924 */
[----:B------:R-:W-:Y:S05]  /*5cb0*/  BRA `(.L_x_4401) ;  /* 0x0000000800d47947 */ /* 0x000fea0003800000 */
.L_x_4406:
[----:B------:R-:W-:-:S05]  /*5cc0*/  HADD2.F32 R4, -RZ, R24.H0_H0 ;  /* 0x20000018ff047230 */ /* 0x000fca0000004100 */
[----:B------:R-:W-:-:S06]  /*5cd0*/  FMUL.FTZ R4, R4, 1 ;  /* 0x3f80000004047820 */ /* 0x000fcc0000410000 */
[----:B------:R-:W0:Y:S02]  /*5ce0*/  F2F.F64.F32 R4, R4 ;  /* 0x0000000400047310 */ /* 0x000e240000201800 */
[----:B0-----:R0:W-:Y:S01]  /*5cf0*/  STG.E.64 desc[UR36][R2.64], R4 ;  /* 0x0000000402007986 */ /* 0x0011e2000c101b24 */
[----:B------:R-:W-:Y:S05]  /*5d00*/  BRA `(.L_x_4401) ;  /* 0x0000000800c07947 */ /* 0x000fea0003800000 */
.L_x_4396:
        /* <DEDUP_REMOVED lines=13> */
.L_x_4410:
[----:B------:R-:W-:Y:S01]  /*5de0*/  HADD2.F32 R24, -RZ, R24.H0_H0 ;  /* 0x20000018ff187230 */ /* 0x000fe20000004100 */
[----:B------:R-:W-:-:S04]  /*5df0*/  CS2R R6, SRZ ;  /* 0x0000000000067805 */ /* 0x000fc8000001ff00 */
[----:B------:R-:W-:-:S06]  /*5e00*/  FMUL.FTZ R4, R24, 1 ;  /* 0x3f80000018047820 */ /* 0x000fcc0000410000 */
[----:B------:R-:W0:Y:S02]  /*5e10*/  F2F.F64.F32 R4, R4 ;  /* 0x0000000400047310 */ /* 0x000e240000201800 */
[----:B0-----:R0:W-:Y:S01]  /*5e20*/  STG.E.128 desc[UR36][R2.64], R4 ;  /* 0x0000000402007986 */ /* 0x0011e2000c101d24 */
[----:B------:R-:W-:Y:S05]  /*5e30*/  BRA `(.L_x_4401) ;  /* 0x0000000800747947 */ /* 0x000fea0003800000 */
.L_x_4409:
        /* <DEDUP_REMOVED lines=21> */
.L_x_4414:
[----:B------:R-:W-:Y:S05]  /*5f90*/  BSYNC B0 ;  /* 0x0000000000007941 */ /* 0x000fea0003800000 */
.L_x_4413:
[----:B------:R-:W-:-:S05]  /*5fa0*/  LOP3.LUT R5, R0, R5, RZ, 0xfc, !PT ;  /* 0x0000000500057212 */ /* 0x000fca00078efcff */
[----:B------:R0:W-:Y:S01]  /*5fb0*/  STG.E.U8 desc[UR36][R2.64], R5 ;  /* 0x0000000502007986 */ /* 0x0001e2000c101124 */
[----:B------:R-:W-:Y:S05]  /*5fc0*/  BRA `(.L_x_4401) ;  /* 0x0000000800107947 */ /* 0x000fea0003800000 */
.L_x_4412:
        /* <DEDUP_REMOVED lines=13> */
.L_x_4416:
[----:B------:R-:W-:Y:S01]  /*60a0*/  IMAD.MOV.U32 R0, RZ, RZ, 0x7f ;  /* 0x0000007fff007424 */ /* 0x000fe200078e00ff */
[----:B------:R-:W-:-:S04]  /*60b0*/  ISETP.GT.U32.AND P0, PT, R4, 0x7f800000, PT ;  /* 0x7f8000000400780c */ /* 0x000fc80003f04070 */
[----:B------:R-:W-:-:S09]  /*60c0*/  SEL R0, R0, 0x7c, P0 ;  /* 0x0000007c00007807 */ /* 0x000fd20000000000 */
.L_x_4417:
[----:B------:R-:W-:Y:S05]  /*60d0*/  BSYNC B0 ;  /* 0x0000000000007941 */ /* 0x000fea0003800000 */
.L_x_4415:
[----:B------:R-:W-:-:S04]  /*60e0*/  LOP3.LUT R4, R5, 0x80000000, RZ, 0xc0, !PT ;  /* 0x8000000005047812 */ /* 0x000fc800078ec0ff */
[----:B------:R-:W-:-:S04]  /*60f0*/  SHF.R.U32.HI R5, RZ, 0x18, R4 ;  /* 0x00000018ff057819 */ /* 0x000fc80000011604 */
[----:B------:R-:W-:-:S05]  /*6100*/  LOP3.LUT R5, R0, R5, RZ, 0xfc, !PT ;  /* 0x0000000500057212 */ /* 0x000fca00078efcff */
[----:B------:R0:W-:Y:S01]  /*6110*/  STG.E.U8 desc[UR36][R2.64], R5 ;  /* 0x0000000502007986 */ /* 0x0001e2000c101124 */
[----:B------:R-:W-:Y:S05]  /*6120*/  BRA `(.L_x_4401) ;  /* 0x0000000400b87947 */ /* 0x000fea0003800000 */
.L_x_4411:
[----:B------:R-:W-:-:S05]  /*6130*/  HADD2.F32 R0, -RZ, R24.H0_H0 ;  /* 0x20000018ff007230 */ /* 0x000fca0000004100 */
[----:B------:R-:W-:-:S05]  /*6140*/  F2FP.BF16.F32.PACK_AB R0, RZ, R0 ;  /* 0x00000000ff00723e */ /* 0x000fca00000010ff */
[----:B------:R0:W-:Y:S01]  /*6150*/  STG.E.U16 desc[UR36][R2.64], R0 ;  /* 0x0000000002007986 */ /* 0x0001e2000c101524 */
[----:B------:R-:W-:Y:S05]  /*6160*/  BRA `(.L_x_4401) ;  /* 0x0000000400a87947 */ /* 0x000fea0003800000 */
.L_x_4408:
        /* <DEDUP_REMOVED lines=12> */
.L_x_4420:
        /* <DEDUP_REMOVED lines=17> */
.L_x_4423:
[----:B------:R-:W-:-:S04]  /*6340*/  LOP3.LUT R0, R7, 0x80000000, RZ, 0xc0, !PT ;  /* 0x8000000007007812 */ /* 0x000fc800078ec0ff */
[----:B------:R-:W-:-:S04]  /*6350*/  SHF.R.U32.HI R5, RZ, 0x18, R0 ;  /* 0x00000018ff057819 */ /* 0x000fc80000011600 */
[----:B------:R-:W-:-:S04]  /*6360*/  LOP3.LUT R4, R4, R5, RZ, 0xfc, !PT ;  /* 0x0000000504047212 */ /* 0x000fc800078efcff */
[----:B------:R-:W-:-:S07]  /*6370*/  PRMT R0, R4, 0x7610, R0 ;  /* 0x0000761004007816 */ /* 0x000fce0000000000 */
.L_x_4422:
[----:B------:R-:W-:Y:S05]  /*6380*/  BSYNC B0 ;  /* 0x0000000000007941 */ /* 0x000fea0003800000 */
.L_x_4421:
[----:B------:R3:W-:Y:S01]  /*6390*/  STG.E.U8 desc[UR36][R2.64], R0 ;  /* 0x0000000002007986 */ /* 0x0007e2000c101124 */
[----:B------:R-:W-:Y:S05]  /*63a0*/  BRA `(.L_x_4401) ;  /* 0x0000000400187947 */ /* 0x000fea0003800000 */
.L_x_4419:
        /* <DEDUP_REMOVED lines=17> */
.L_x_4426:
[----:B------:R-:W-:-:S04]  /*64c0*/  LOP3.LUT R0, R7, 0x80000000, RZ, 0xc0, !PT ;  /* 0x8000000007007812 */ /* 0x000fc800078ec0ff */
[----:B------:R-:W-:-:S04]  /*64d0*/  SHF.R.U32.HI R5, RZ, 0x18, R0 ;  /* 0x00000018ff057819 */ /* 0x000fc80000011600 */
[----:B------:R-:W-:-:S04]  /*64e0*/  LOP3.LUT R4, R4, R5, RZ, 0xfc, !PT ;  /* 0x0000000504047212 */ /* 0x000fc800078efcff */
[----:B------:R-:W-:-:S07]  /*64f0*/  PRMT R0, R4, 0x7610, R0 ;  /* 0x0000761004007816 */ /* 0x000fce0000000000 */
.L_x_4425:
[----:B------:R-:W-:Y:S05]  /*6500*/  BSYNC B0 ;  /* 0x0000000000007941 */ /* 0x000fea0003800000 */
.L_x_4424:
[----:B------:R0:W-:Y:S01]  /*6510*/  STG.E.U8 desc[UR36][R2.64], R0 ;  /* 0x0000000002007986 */ /* 0x0001e2000c101124 */
[----:B------:R-:W-:Y:S05]  /*6520*/  BRA `(.L_x_4401) ;  /* 0x0000000000b87947 */ /* 0x000fea0003800000 */
.L_x_4418:
        /* <DEDUP_REMOVED lines=22> */
.L_x_4400:
        /* <DEDUP_REMOVED lines=16> */
.L_x_4429:
[----:B------:R-:W-:Y:S05]  /*6790*/  BRA `(.L_x_4401) ;  /* 0x00000000001c7947 */ /* 0x000fea0003800000 */
.L_x_4428:
[----:B------:R-:W-:-:S06]  /*67a0*/  HADD2.F32 R4, -RZ, R24.H0_H0 ;  /* 0x20000018ff047230 */ /* 0x000fcc0000004100 */
[----:B------:R-:W0:Y:S02]  /*67b0*/  F2I.U64.TRUNC R4, R4 ;  /* 0x0000000400047311 */ /* 0x000e24000020d800 */
[----:B0-----:R2:W-:Y:S01]  /*67c0*/  STG.E.64 desc[UR36][R2.64], R4 ;  /* 0x0000000402007986 */ /* 0x0015e2000c101b24 */
[----:B------:R-:W-:Y:S05]  /*67d0*/  BRA `(.L_x_4401) ;  /* 0x00000000000c7947 */ /* 0x000fea0003800000 */
.L_x_4427:
[----:B------:R-:W-:-:S04]  /*67e0*/  HADD2.F32 R24, -RZ, R24.H0_H0 ;  /* 0x20000018ff187230 */ /* 0x000fc80000004100 */
[----:B------:R-:W0:Y:S02]  /*67f0*/  F2I.FTZ.U32.TRUNC.NTZ R5, R24 ;  /* 0x0000001800057305 */ /* 0x000e24000021f000 */
[----:B0-----:R0:W-:Y:S02]  /*6800*/  STG.E desc[UR36][R2.64], R5 ;  /* 0x0000000502007986 */ /* 0x0011e4000c101924 */
.L_x_4401:
        /* <DEDUP_REMOVED lines=25> */
.L_x_4433:
[----:B------:R-:W-:-:S06]  /*69a0*/  HADD2.F32 R5, -RZ, R23.H0_H0 ;  /* 0x20000017ff057230 */ /* 0x000fcc0000004100 */
[----:B------:R-:W0:Y:S02]  /*69b0*/  F2I.S64.TRUNC R4, R5 ;  /* 0x0000000500047311 */ /* 0x000e24000020d900 */
[----:B0-----:R3:W-:Y:S01]  /*69c0*/  STG.E.U8 desc[UR36][R2.64], R4 ;  /* 0x0000000402007986 */ /* 0x0017e2000c101124 */
[----:B------:R-:W-:Y:S05]  /*69d0*/  BRA `(.L_x_4435) ;  /* 0x0000000c00847947 */ /* 0x000fea0003800000 */
.L_x_4432:
        /* <DEDUP_REMOVED lines=10> */
.L_x_4437:
[----:B------:R-:W-:-:S06]  /*6a80*/  HADD2.F32 R23, -RZ, R23.H0_H0 ;  /* 0x20000017ff177230 */ /* 0x000fcc0000004100 */
[----:B------:R-:W0:Y:S02]  /*6a90*/  F2I.FTZ.TRUNC.NTZ R23, R23 ;  /* 0x0000001700177305 */ /* 0x000e24000021f100 */
[----:B0-----:R2:W-:Y:S01]  /*6aa0*/  STG.E desc[UR36][R2.64], R23 ;  /* 0x0000001702007986 */ /* 0x0015e2000c101924 */
[----:B------:R-:W-:Y:S05]  /*6ab0*/  BRA `(.L_x_4435) ;  /* 0x0000000c004c7947 */ /* 0x000fea0003800000 */
.L_x_4436:
[----:B------:R-:W-:-:S06]  /*6ac0*/  HADD2.F32 R23, -RZ, R23.H0_H0 ;  /* 0x20000017ff177230 */ /* 0x000fcc0000004100 */
[----:B------:R-:W0:Y:S02]  /*6ad0*/  F2I.FTZ.TRUNC.NTZ R23, R23 ;  /* 0x0000001700177305 */ /* 0x000e24000021f100 */
[----:B0-----:R0:W-:Y:S01]  /*6ae0*/  STG.E.U16 desc[UR36][R2.64], R23 ;  /* 0x0000001702007986 */ /* 0x0011e2000c101524 */
[----:B------:R-:W-:Y:S05]  /*6af0*/  BRA `(.L_x_4435) ;  /* 0x0000000c003c7947 */ /* 0x000fea0003800000 */
.L_x_4431:
        /* <DEDUP_REMOVED lines=9> */
.L_x_4439:
[----:B------:R0:W-:Y:S01]  /*6b90*/  STG.E.U16 desc[UR36][R2.64], R23 ;  /* 0x0000001702007986 */ /* 0x0001e2000c101524 */
[----:B------:R-:W-:Y:S05]  /*6ba0*/  BRA `(.L_x_4435) ;  /* 0x0000000c00107947 */ /* 0x000fea0003800000 */
.L_x_4438:
        /* <DEDUP_REMOVED lines=10> */
.L_x_4441:
[----:B------:R-:W-:-:S05]  /*6c50*/  HADD2.F32 R0, -RZ, R23.H0_H0 ;  /* 0x20000017ff007230 */ /* 0x000fca0000004100 */
[----:B------:R-:W-:-:S04]  /*6c60*/  F2FP.F16.F32.PACK_AB R0, RZ, R0 ;  /* 0x00000000ff00723e */ /* 0x000fc800000000ff */
[----:B------:R-:W-:-:S05]  /*6c70*/  PRMT R0, R0, 0x5410, RZ ;  /* 0x0000541000007816 */ /* 0x000fca00000000ff */
[----:B------:R0:W-:Y:S01]  /*6c80*/  STG.E desc[UR36][R2.64], R0 ;  /* 0x0000000002007986 */ /* 0x0001e2000c101924 */
[----:B------:R-:W-:Y:S05]  /*6c90*/  BRA `(.L_x_4435) ;  /* 0x0000000800d47947 */ /* 0x000fea0003800000 */
.L_x_4440:
[----:B------:R-:W-:-:S05]  /*6ca0*/  HADD2.F32 R4, -RZ, R23.H0_H0 ;  /* 0x20000017ff047230 */ /* 0x000fca0000004100 */
[----:B------:R-:W-:-:S06]  /*6cb0*/  FMUL.FTZ R4, R4, 1 ;  /* 0x3f80000004047820 */ /* 0x000fcc0000410000 */
[----:B------:R-:W0:Y:S02]  /*6cc0*/  F2F.F64.F32 R4, R4 ;  /* 0x0000000400047310 */ /* 0x000e240000201800 */
[----:B0-----:R0:W-:Y:S01]  /*6cd0*/  STG.E.64 desc[UR36][R2.64], R4 ;  /* 0x0000000402007986 */ /* 0x0011e2000c101b24 */
[----:B------:R-:W-:Y:S05]  /*6ce0*/  BRA `(.L_x_4435) ;  /* 0x0000000800c07947 */ /* 0x000fea0003800000 */
.L_x_4430:
        /* <DEDUP_REMOVED lines=13> */
.L_x_4444:
[----:B------:R-:W-:Y:S01]  /*6dc0*/  HADD2.F32 R23, -RZ, R23.H0_H0 ;  /* 0x20000017ff177230 */ /* 0x000fe20000004100 */
[----:B------:R-:W-:-:S04]  /*6dd0*/  CS2R R6, SRZ ;  /* 0x0000000000067805 */ /* 0x000fc8000001ff00 */
[----:B------:R-:W-:-:S06]  /*6de0*/  FMUL.FTZ R4, R23, 1 ;  /* 0x3f80000017047820 */ /* 0x000fcc0000410000 */
[----:B------:R-:W0:Y:S02]  /*6df0*/  F2F.F64.F32 R4, R4 ;  /* 0x0000000400047310 */ /* 0x000e240000201800 */
[----:B0-----:R0:W-:Y:S01]  /*6e00*/  STG.E.128 desc[UR36][R2.64], R4 ;  /* 0x0000000402007986 */ /* 0x0011e2000c101d24 */
[----:B------:R-:W-:Y:S05]  /*6e10*/  BRA `(.L_x_4435) ;  /* 0x0000000800747947 */ /* 0x000fea0003800000 */
.L_x_4443:
        /* <DEDUP_REMOVED lines=21> */
.L_x_4448:
[----:B------:R-:W-:Y:S05]  /*6f70*/  BSYNC B0 ;  /* 0x0000000000007941 */ /* 0x000fea0003800000 */
.L_x_4447:
[----:B------:R-:W-:-:S05]  /*6f80*/  LOP3.LUT R5, R0, R5, RZ, 0xfc, !PT ;  /* 0x0000000500057212 */ /* 0x000fca00078efcff */
[----:B------:R0:W-:Y:S01]  /*6f90*/  STG.E.U8 desc[UR36][R2.64], R5 ;  /* 0x0000000502007986 */ /* 0x0001e2000c101124 */
[----:B------:R-:W-:Y:S05]  /*6fa0*/  BRA `(.L_x_4435) ;  /* 0x0000000800107947 */ /* 0x000fea0003800000 */
.L_x_4446:
        /* <DEDUP_REMOVED lines=13> */
.L_x_4450:
[----:B------:R-:W-:Y:S01]  /*7080*/  IMAD.MOV.U32 R0, RZ, RZ, 0x7f ;  /* 0x0000007fff007424 */ /* 0x000fe200078e00ff */
[----:B------:R-:W-:-:S04]  /*7090*/  ISETP.GT.U32.AND P0, PT, R4, 0x7f800000, PT ;  /* 0x7f8000000400780c */ /* 0x000fc80003f04070 */
[----:B------:R-:W-:-:S09]  /*70a0*/  SEL R0, R0, 0x7c, P0 ;  /* 0x0000007c00007807 */ /* 0x000fd20000000000 */
.L_x_4451:
[----:B------:R-:W-:Y:S05]  /*70b0*/  BSYNC B0 ;  /* 0x0000000000007941 */ /* 0x000fea0003800000 */
.L_x_4449:
[----:B------:R-:W-:-:S04]  /*70c0*/  LOP3.LUT R4, R23, 0x80000000, RZ, 0xc0, !PT ;  /* 0x8000000017047812 */ /* 0x000fc800078ec0ff */
[----:B------:R-:W-:-:S04]  /*70d0*/  SHF.R.U32.HI R5, RZ, 0x18, R4 ;  /* 0x00000018ff057819 */ /* 0x000fc80000011604 */
[----:B------:R-:W-:-:S05]  /*70e0*/  LOP3.LUT R5, R0, R5, RZ, 0xfc, !PT ;  /* 0x0000000500057212 */ /* 0x000fca00078efcff */
[----:B------:R0:W-:Y:S01]  /*70f0*/  STG.E.U8 desc[UR36][R2.64], R5 ;  /* 0x0000000502007986 */ /* 0x0001e2000c101124 */
[----:B------:R-:W-:Y:S05]  /*7100*/  BRA `(.L_x_4435) ;  /* 0x0000000400b87947 */ /* 0x000fea0003800000 */
.L_x_4445:
[----:B------:R-:W-:-:S05]  /*7110*/  HADD2.F32 R0, -RZ, R23.H0_H0 ;  /* 0x20000017ff007230 */ /* 0x000fca0000004100 */
[----:B------:R-:W-:-:S05]  /*7120*/  F2FP.BF16.F32.PACK_AB R0, RZ, R0 ;  /* 0x00000000ff00723e */ /* 0x000fca00000010ff */
[----:B------:R0:W-:Y:S01]  /*7130*/  STG.E.U16 desc[UR36][R2.64], R0 ;  /* 0x0000000002007986 */ /* 0x0001e2000c101524 */
[----:B------:R-:W-:Y:S05]  /*7140*/  BRA `(.L_x_4435) ;  /* 0x0000000400a87947 */ /* 0x000fea0003800000 */
.L_x_4442:
        /* <DEDUP_REMOVED lines=12> */
.L_x_4454:
        /* <DEDUP_REMOVED lines=17> */
.L_x_4457:
[----:B------:R-:W-:-:S04]  /*7320*/  LOP3.LUT R0, R23, 0x80000000, RZ, 0xc0, !PT ;  /* 0x8000000017007812 */ /* 0x000fc800078ec0ff */
[----:B------:R-:W-:-:S04]  /*7330*/  SHF.R.U32.HI R5, RZ, 0x18, R0 ;  /* 0x00000018ff057819 */ /* 0x000fc80000011600 */
[----:B------:R-:W-:-:S04]  /*7340*/  LOP3.LUT R4, R4, R5, RZ, 0xfc, !PT ;  /* 0x0000000504047212 */ /* 0x000fc800078efcff */
[----:B------:R-:W-:-:S07]  /*7350*/  PRMT R0, R4, 0x7610, R0 ;  /* 0x0000761004007816 */ /* 0x000fce0000000000 */
.L_x_4456:
[----:B------:R-:W-:Y:S05]  /*7360*/  BSYNC B0 ;  /* 0x0000000000007941 */ /* 0x000fea0003800000 */
.L_x_4455:
[----:B------:R0:W-:Y:S01]  /*7370*/  STG.E.U8 desc[UR36][R2.64], R0 ;  /* 0x0000000002007986 */ /* 0x0001e2000c101124 */
[----:B------:R-:W-:Y:S05]  /*7380*/  BRA `(.L_x_4435) ;  /* 0x0000000400187947 */ /* 0x000fea0003800000 */
.L_x_4453:
        /* <DEDUP_REMOVED lines=17> */
.L_x_4460:
[----:B------:R-:W-:-:S04]  /*74a0*/  LOP3.LUT R0, R23, 0x80000000, RZ, 0xc0, !PT ;  /* 0x8000000017007812 */ /* 0x000fc800078ec0ff */
[----:B------:R-:W-:-:S04]  /*74b0*/  SHF.R.U32.HI R5, RZ, 0x18, R0 ;  /* 0x00000018ff057819 */ /* 0x000fc80000011600 */
[----:B------:R-:W-:-:S04]  /*74c0*/  LOP3.LUT R4, R4, R5, RZ, 0xfc, !PT ;  /* 0x0000000504047212 */ /* 0x000fc800078efcff */
[----:B------:R-:W-:-:S07]  /*74d0*/  PRMT R0, R4, 0x7610, R0 ;  /* 0x0000761004007816 */ /* 0x000fce0000000000 */
.L_x_4459:
[----:B------:R-:W-:Y:S05]  /*74e0*/  BSYNC B0 ;  /* 0x0000000000007941 */ /* 0x000fea0003800000 */
.L_x_4458:
[----:B------:R0:W-:Y:S01]  /*74f0*/  STG.E.U8 desc[UR36][R2.64], R0 ;  /* 0x0000000002007986 */ /* 0x0001e2000c101124 */
[----:B------:R-:W-:Y:S05]  /*7500*/  BRA `(.L_x_4435) ;  /* 0x0000000000b87947 */ /* 0x000fea0003800000 */
.L_x_4452:
        /* <DEDUP_REMOVED lines=22> */
.L_x_4434:
        /* <DEDUP_REMOVED lines=16> */
.L_x_4463:
[----:B------:R-:W-:Y:S05]  /*7770*/  BRA `(.L_x_4435) ;  /* 0x00000000001c7947 */ /* 0x000fea0003800000 */
.L_x_4462:
[----:B------:R-:W-:-:S06]  /*7780*/  HADD2.F32 R4, -RZ, R23.H0_H0 ;  /* 0x20000017ff047230 */ /* 0x000fcc0000004100 */
[----:B------:R-:W0:Y:S02]  /*7790*/  F2I.U64.TRUNC R4, R4 ;  /* 0x0000000400047311 */ /* 0x000e24000020d800 */
[----:B0-----:R0:W-:Y:S01]  /*77a0*/  STG.E.64 desc[UR36][R2.64], R4 ;  /* 0x0000000402007986 */ /* 0x0011e2000c101b24 */
[----:B------:R-:W-:Y:S05]  /*77b0*/  BRA `(.L_x_4435) ;  /* 0x00000000000c7947 */ /* 0x000fea0003800000 */
.L_x_4461:
[----:B------:R-:W-:-:S06]  /*77c0*/  HADD2.F32 R23, -RZ, R23.H0_H0 ;  /* 0x20000017ff177230 */ /* 0x000fcc0000004100 */
[----:B------:R-:W0:Y:S02]  /*77d0*/  F2I.FTZ.U32.TRUNC.NTZ R23, R23 ;  /* 0x0000001700177305 */ /* 0x000e24000021f000 */
[----:B0-----:R0:W-:Y:S02]  /*77e0*/  STG.E desc[UR36][R2.64], R23 ;  /* 0x0000001702007986 */ /* 0x0011e4000c101924 */
.L_x_4435:
[----:B------:R-:W-:-:S07]  /*77f0*/  VIADD R17, R17, 0x80 ;  /* 0x0000008011117836 */ /* 0x000fce0000000000 */
.L_x_4395:
[----:B------:R-:W-:Y:S05]  /*7800*/  BSYNC B6 ;  /* 0x0000000000067941 */ /* 0x000fea0003800000 */
.L_x_4394:
        /* <DEDUP_REMOVED lines=23> */
.L_x_4467:
[----:B------:R-:W-:-:S06]  /*7980*/  HADD2.F32 R5, -RZ, R22.H0_H0 ;  /* 0x20000016ff057230 */ /* 0x000fcc0000004100 */
[----:B------:R-:W0:Y:S02]  /*7990*/  F2I.S64.TRUNC R4, R5 ;  /* 0x0000000500047311 */ /* 0x000e24000020d900 */
[----:B0-----:R-:W-:Y:S01]  /*79a0*/  STG.E.U8 desc[UR36][R2.64], R4 ;  /* 0x0000000402007986 */ /* 0x001fe2000c101124 */
[----:B------:R-:W-:Y:S05]  /*79b0*/  EXIT ;  /* 0x000000000000794d */ /* 0x000fea0003800000 */
.L_x_4466:
        /* <DEDUP_REMOVED lines=10> */
.L_x_4470:
[----:B------:R-:W-:-:S04]  /*7a60*/  HADD2.F32 R22, -RZ, R22.H0_H0 ;  /* 0x20000016ff167230 */ /* 0x000fc80000004100 */
[----:B------:R-:W0:Y:S02]  /*7a70*/  F2I.FTZ.TRUNC.NTZ R5, R22 ;  /* 0x0000001600057305 */ /* 0x000e24000021f100 */
[----:B0-----:R-:W-:Y:S01]  /*7a80*/  STG.E desc[UR36][R2.64], R5 ;  /* 0x0000000502007986 */ /* 0x001fe2000c101924 */
[----:B------:R-:W-:Y:S05]  /*7a90*/  EXIT ;  /* 0x000000000000794d */ /* 0x000fea0003800000 */
.L_x_4469:
[----:B------:R-:W-:-:S04]  /*7aa0*/  HADD2.F32 R22, -RZ, R22.H0_H0 ;  /* 0x20000016ff167230 */ /* 0x000fc80000004100 */
[----:B------:R-:W0:Y:S02]  /*7ab0*/  F2I.FTZ.TRUNC.NTZ R5, R22 ;  /* 0x0000001600057305 */ /* 0x000e24000021f100 */
[----:B0-----:R-:W-:Y:S01]  /*7ac0*/  STG.E.U16 desc[UR36][R2.64], R5 ;  /* 0x0000000502007986 */ /* 0x001fe2000c101524 */
[----:B------:R-:W-:Y:S05]  /*7ad0*/  EXIT ;  /* 0x000000000000794d */ /* 0x000fea0003800000 */
.L_x_4465:
        /* <DEDUP_REMOVED lines=9> */
.L_x_4472:
[----:B------:R-:W-:Y:S01]  /*7b70*/  STG.E.U16 desc[UR36][R2.64], R22 ;  /* 0x0000001602007986 */ /* 0x000fe2000c101524 */
[----:B------:R-:W-:Y:S05]  /*7b80*/  EXIT ;  /* 0x000000000000794d */ /* 0x000fea0003800000 */
.L_x_4471:
        /* <DEDUP_REMOVED lines=10> */
.L_x_4474:
[----:B------:R-:W-:-:S05]  /*7c30*/  HADD2.F32 R0, -RZ, R22.H0_H0 ;  /* 0x20000016ff007230 */ /* 0x000fca0000004100 */
[----:B------:R-:W-:-:S04]  /*7c40*/  F2FP.F16.F32.PACK_AB R0, RZ, R0 ;  /* 0x00000000ff00723e */ /* 0x000fc800000000ff */
[----:B------:R-:W-:-:S05]  /*7c50*/  PRMT R0, R0, 0x5410, RZ ;  /* 0x0000541000007816 */ /* 0x000fca00000000ff */
[----:B------:R-:W-:Y:S01]  /*7c60*/  STG.E desc[UR36][R2.64], R0 ;  /* 0x0000000002007986 */ /* 0x000fe2000c101924 */
[----:B------:R-:W-:Y:S05]  /*7c70*/  EXIT ;  /* 0x000000000000794d */ /* 0x000fea0003800000 */
.L_x_4473:
[----:B------:R-:W-:-:S05]  /*7c80*/  HADD2.F32 R4, -RZ, R22.H0_H0 ;  /* 0x20000016ff047230 */ /* 0x000fca0000004100 */
[----:B------:R-:W-:-:S06]  /*7c90*/  FMUL.FTZ R4, R4, 1 ;  /* 0x3f80000004047820 */ /* 0x000fcc0000410000 */
[----:B------:R-:W0:Y:S02]  /*7ca0*/  F2F.F64.F32 R4, R4 ;  /* 0x0000000400047310 */ /* 0x000e240000201800 */
[----:B0-----:R-:W-:Y:S01]  /*7cb0*/  STG.E.64 desc[UR36][R2.64], R4 ;  /* 0x0000000402007986 */ /* 0x001fe2000c101b24 */
[----:B------:R-:W-:Y:S05]  /*7cc0*/  EXIT ;  /* 0x000000000000794d */ /* 0x000fea0003800000 */
.L_x_4464:
        /* <DEDUP_REMOVED lines=13> */
.L_x_4477:
[----:B------:R-:W-:Y:S01]  /*7da0*/  HADD2.F32 R22, -RZ, R22.H0_H0 ;  /* 0x20000016ff167230 */ /* 0x000fe20000004100 */
[----:B------:R-:W-:-:S04]  /*7db0*/  CS2R R6, SRZ ;  /* 0x0000000000067805 */ /* 0x000fc8000001ff00 */
[----:B------:R-:W-:-:S06]  /*7dc0*/  FMUL.FTZ R4, R22, 1 ;  /* 0x3f80000016047820 */ /* 0x000fcc0000410000 */
[----:B------:R-:W0:Y:S02]  /*7dd0*/  F2F.F64.F32 R4, R4 ;  /* 0x0000000400047310 */ /* 0x000e240000201800 */
[----:B0-----:R-:W-:Y:S01]  /*7de0*/  STG.E.128 desc[UR36][R2.64], R4 ;  /* 0x0000000402007986 */ /* 0x001fe2000c101d24 */
[----:B------:R-:W-:Y:S05]  /*7df0*/  EXIT ;  /* 0x000000000000794d */ /* 0x000fea0003800000 */
.L_x_4476:
        /* <DEDUP_REMOVED lines=21> */
.L_x_4481:
[----:B------:R-:W-:Y:S05]  /*7f50*/  BSYNC B0 ;  /* 0x0000000000007941 */ /* 0x000fea0003800000 */
.L_x_4480:
[----:B------:R-:W-:-:S05]  /*7f60*/  LOP3.LUT R5, R0, R5, RZ, 0xfc, !PT ;  /* 0x0000000500057212 */ /* 0x000fca00078efcff */
[----:B------:R-:W-:Y:S01]  /*7f70*/  STG.E.U8 desc[UR36][R2.64], R5 ;  /* 0x0000000502007986 */ /* 0x000fe2000c101124 */
[----:B------:R-:W-:Y:S05]  /*7f80*/  EXIT ;  /* 0x000000000000794d */ /* 0x000fea0003800000 */
.L_x_4479:
        /* <DEDUP_REMOVED lines=13> */
.L_x_4483:
[----:B------:R-:W-:Y:S01]  /*8060*/  IMAD.MOV.U32 R0, RZ, RZ, 0x7f ;  /* 0x0000007fff007424 */ /* 0x000fe200078e00ff */
[----:B------:R-:W-:-:S04]  /*8070*/  ISETP.GT.U32.AND P0, PT, R4, 0x7f800000, PT ;  /* 0x7f8000000400780c */ /* 0x000fc80003f04070 */
[----:B------:R-:W-:-:S09]  /*8080*/  SEL R0, R0, 0x7c, P0 ;  /* 0x0000007c00007807 */ /* 0x000fd20000000000 */
.L_x_4484:
[----:B------:R-:W-:Y:S05]  /*8090*/  BSYNC B0 ;  /* 0x0000000000007941 */ /* 0x000fea0003800000 */
.L_x_4482:
[----:B------:R-:W-:-:S04]  /*80a0*/  LOP3.LUT R4, R5, 0x80000000, RZ, 0xc0, !PT ;  /* 0x8000000005047812 */ /* 0x000fc800078ec0ff */
[----:B------:R-:W-:-:S04]  /*80b0*/  SHF.R.U32.HI R5, RZ, 0x18, R4 ;  /* 0x00000018ff057819 */ /* 0x000fc80000011604 */
[----:B------:R-:W-:-:S05]  /*80c0*/  LOP3.LUT R5, R0, R5, RZ, 0xfc, !PT ;  /* 0x0000000500057212 */ /* 0x000fca00078efcff */
[----:B------:R-:W-:Y:S01]  /*80d0*/  STG.E.U8 desc[UR36][R2.64], R5 ;  /* 0x0000000502007986 */ /* 0x000fe2000c101124 */
[----:B------:R-:W-:Y:S05]  /*80e0*/  EXIT ;  /* 0x000000000000794d */ /* 0x000fea0003800000 */
.L_x_4478:
[----:B------:R-:W-:-:S05]  /*80f0*/  HADD2.F32 R0, -RZ, R22.H0_H0 ;  /* 0x20000016ff007230 */ /* 0x000fca0000004100 */
[----:B------:R-:W-:-:S05]  /*8100*/  F2FP.BF16.F32.PACK_AB R0, RZ, R0 ;  /* 0x00000000ff00723e */ /* 0x000fca00000010ff */
[----:B------:R-:W-:Y:S01]  /*8110*/  STG.E.U16 desc[UR36][R2.64], R0 ;  /* 0x0000000002007986 */ /* 0x000fe2000c101524 */
[----:B------:R-:W-:Y:S05]  /*8120*/  EXIT ;  /* 0x000000000000794d */ /* 0x000fea0003800000 */
.L_x_4475:
        /* <DEDUP_REMOVED lines=12> */
.L_x_4487:
        /* <DEDUP_REMOVED lines=17> */
.L_x_4490:
[----:B------:R-:W-:-:S04]  /*8300*/  LOP3.LUT R0, R7, 0x80000000, RZ, 0xc0, !PT ;  /* 0x8000000007007812 */ /* 0x000fc800078ec0ff */
[----:B------:R-:W-:-:S04]  /*8310*/  SHF.R.U32.HI R5, RZ, 0x18, R0 ;  /* 0x00000018ff057819 */ /* 0x000fc80000011600 */
[----:B------:R-:W-:-:S04]  /*8320*/  LOP3.LUT R4, R4, R5, RZ, 0xfc, !PT ;  /* 0x0000000504047212 */ /* 0x000fc800078efcff */
[----:B------:R-:W-:-:S07]  /*8330*/  PRMT R0, R4, 0x7610, R0 ;  /* 0x0000761004007816 */ /* 0x000fce0000000000 */
.L_x_4489:
[----:B------:R-:W-:Y:S05]  /*8340*/  BSYNC B0 ;  /* 0x0000000000007941 */ /* 0x000fea0003800000 */
.L_x_4488:
[----:B------:R-:W-:Y:S01]  /*8350*/  STG.E.U8 desc[UR36][R2.64], R0 ;  /* 0x0000000002007986 */ /* 0x000fe2000c101124 */
[----:B------:R-:W-:Y:S05]  /*8360*/  EXIT ;  /* 0x000000000000794d */ /* 0x000fea0003800000 */
.L_x_4486:
        /* <DEDUP_REMOVED lines=17> */
.L_x_4493:
[----:B------:R-:W-:-:S04]  /*8480*/  LOP3.LUT R0, R7, 0x80000000, RZ, 0xc0, !PT ;  /* 0x8000000007007812 */ /* 0x000fc800078ec0ff */
[----:B------:R-:W-:-:S04]  /*8490*/  SHF.R.U32.HI R5, RZ, 0x18, R0 ;  /* 0x00000018ff057819 */ /* 0x000fc80000011600 */
[----:B------:R-:W-:-:S04]  /*84a0*/  LOP3.LUT R4, R4, R5, RZ, 0xfc, !PT ;  /* 0x0000000504047212 */ /* 0x000fc800078efcff */
[----:B------:R-:W-:-:S07]  /*84b0*/  PRMT R0, R4, 0x7610, R0 ;  /* 0x0000761004007816 */ /* 0x000fce0000000000 */
.L_x_4492:
[----:B------:R-:W-:Y:S05]  /*84c0*/  BSYNC B0 ;  /* 0x0000000000007941 */ /* 0x000fea0003800000 */
.L_x_4491:
[----:B------:R-:W-:Y:S01]  /*84d0*/  STG.E.U8 desc[UR36][R2.64], R0 ;  /* 0x0000000002007986 */ /* 0x000fe2000c101124 */
[----:B------:R-:W-:Y:S05]  /*84e0*/  EXIT ;  /* 0x000000000000794d */ /* 0x000fea0003800000 */
.L_x_4485:
        /* <DEDUP_REMOVED lines=22> */
.L_x_4468:
        /* <DEDUP_REMOVED lines=16> */
.L_x_4496:
[----:B------:R-:W-:Y:S05]  /*8750*/  EXIT ;  /* 0x000000000000794d */ /* 0x000fea0003800000 */
.L_x_4495:
[----:B------:R-:W-:-:S06]  /*8760*/  HADD2.F32 R4, -RZ, R22.H0_H0 ;  /* 0x20000016ff047230 */ /* 0x000fcc0000004100 */
[----:B------:R-:W0:Y:S02]  /*8770*/  F2I.U64.TRUNC R4, R4 ;  /* 0x0000000400047311 */ /* 0x000e24000020d800 */
[----:B0-----:R-:W-:Y:S01]  /*8780*/  STG.E.64 desc[UR36][R2.64], R4 ;  /* 0x0000000402007986 */ /* 0x001fe2000c101b24 */
[----:B------:R-:W-:Y:S05]  /*8790*/  EXIT ;  /* 0x000000000000794d */ /* 0x000fea0003800000 */
.L_x_4494:
[----:B------:R-:W-:-:S04]  /*87a0*/  HADD2.F32 R22, -RZ, R22.H0_H0 ;  /* 0x20000016ff167230 */ /* 0x000fc80000004100 */
[----:B------:R-:W0:Y:S02]  /*87b0*/  F2I.FTZ.U32.TRUNC.NTZ R5, R22 ;  /* 0x0000001600057305 */ /* 0x000e24000021f000 */
[----:B0-----:R-:W-:Y:S01]  /*87c0*/  STG.E desc[UR36][R2.64], R5 ;  /* 0x0000000502007986 */ /* 0x001fe2000c101924 */
[----:B------:R-:W-:Y:S05]  /*87d0*/  EXIT ;  /* 0x000000000000794d */ /* 0x000fea0003800000 */
.L_x_4497:
        /* <DEDUP_REMOVED lines=10> */
.L_x_5714:


//--------------------- .text._ZN2at6native18elementwise_kernelILi128ELi4EZNS0_22gpu_kernel_impl_nocastIZZZNS0_66_GLOBAL__N__d53a5ca4_28_ActivationLeakyReluKernel_cu_f5210f67_355417leaky_relu_kernelERNS_18TensorIteratorBaseERKN3c106ScalarEENKUlvE_clEvENKUlvE1_clEvEUlNS6_4HalfEE_EEvS5_RKT_EUliE_EEviT1_ --------------------------
	.section	.text._ZN2at6native18elementwise_kernelILi128ELi4EZNS0_22gpu_kernel_impl_nocastIZZZNS0_66_GLOBAL__N__d53a5ca4_28_ActivationLeakyReluKernel_cu_f5210f67_355417leaky_relu_kernelERNS_18TensorIteratorBaseERKN3c106ScalarEENKUlvE_clEvENKUlvE1_clEvEUlNS6_4HalfEE_EEvS5_RKT_EUliE_EEviT1_,"ax",@progbits
	.align	128
        .global         _ZN2at6native18elementwise_kernelILi128ELi4EZNS0_22gpu_kernel_impl_nocastIZZZNS0_66_GLOBAL__N__d53a5ca4_28_ActivationLeakyReluKernel_cu_f5210f67_355417leaky_relu_kernelERNS_18TensorIteratorBaseERKN3c106ScalarEENKUlvE_clEvENKUlvE1_clEvEUlNS6_4HalfEE_EEvS5_RKT_EUliE_EEviT1_
        .type           _ZN2at6native18elementwise_kernelILi128ELi4EZNS0_22gpu_kernel_impl_nocastIZZZNS0_66_GLOBAL__N__d53a5ca4_28_ActivationLeakyReluKernel_cu_f5210f67_355417leaky_relu_kernelERNS_18TensorIteratorBaseERKN3c106ScalarEENKUlvE_clEvENKUlvE1_clEvEUlNS6_4HalfEE_EEvS5_RKT_EUliE_EEviT1_,@function
        .size           _ZN2at6native18elementwise_kernelILi128ELi4EZNS0_22gpu_kernel_impl_nocastIZZZNS0_66_GLOBAL__N__d53a5ca4_28_ActivationLeakyReluKernel_cu_f5210f67_355417leaky_relu_kernelERNS_18TensorIteratorBaseERKN3c106ScalarEENKUlvE_clEvENKUlvE1_clEvEUlNS6_4HalfEE_EEvS5_RKT_EUliE_EEviT1_,(.L_x_5715 - _ZN2at6native18elementwise_kernelILi128ELi4EZNS0_22gpu_kernel_impl_nocastIZZZNS0_66_GLOBAL__N__d53a5ca4_28_ActivationLeakyReluKernel_cu_f5210f67_355417leaky_relu_kernelERNS_18TensorIteratorBaseERKN3c106ScalarEENKUlvE_clEvENKUlvE1_clEvEUlNS6_4HalfEE_EEvS5_RKT_EUliE_EEviT1_)
        .other          _ZN2at6native18elementwise_kernelILi128ELi4EZNS0_22gpu_kernel_impl_nocastIZZZNS0_66_GLOBAL__N__d53a5ca4_28_ActivationLeakyReluKernel_cu_f5210f67_355417leaky_relu_kernelERNS_18TensorIteratorBaseERKN3c106ScalarEENKUlvE_clEvENKUlvE1_clEvEUlNS6_4HalfEE_EEvS5_RKT_EUliE_EEviT1_,@"STO_CUDA_ENTRY STV_DEFAULT"
_ZN2at6native18elementwise_kernelILi128ELi4EZNS0_22gpu_kernel_impl_nocastIZZZNS0_66_GLOBAL__N__d53a5ca4_28_ActivationLeakyReluKernel_cu_f5210f67_355417leaky_relu_kernelERNS_18TensorIteratorBaseERKN3c106ScalarEENKUlvE_clEvENKUlvE1_clEvEUlNS6_4HalfEE_EEvS5_RKT_EUliE_EEviT1_:
.text._ZN2at6native18elementwise_kernelILi128ELi4EZNS0_22gpu_kernel_impl_nocastIZZZNS0_66_GLOBAL__N__d53a5ca4_28_ActivationLeakyReluKernel_cu_f5210f67_355417leaky_relu_kernelERNS_18TensorIteratorBaseERKN3c106ScalarEENKUlvE_clEvENKUlvE1_clEvEUlNS6_4HalfEE_EEvS5_RKT_EUliE_EEviT1_:
        /* <DEDUP_REMOVED lines=291> */
[----:B------:R-:W-:Y:S01]  /*1230*/  IMAD.MOV.U32 R4, RZ, RZ, RZ ;  /* 0x000000ffff047224 */ /* 0x000fe200078e00ff */
[----:B------:R-:W-:Y:S01]  /*1240*/  ULDC.64 UR8, c[0x0][0x330] ;  /* 0x0000cc0000087ab9 */ /* 0x000fe20000000a00 */
[----:B------:R-:W-:Y:S02]  /*1250*/  ULDC UR7, c[0x0][0x338] ;  /* 0x0000ce0000077ab9 */ /* 0x000fe40000000800 */
[----:B------:R-:W-:-:S05]  /*1260*/  IMAD.HI.U32 R8, R5, UR9, R4 ;  /* 0x0000000905087c27 */ /* 0x000fca000f8e0004 */
[----:B------:R-:W-:-:S03]  /*1270*/  SHF.R.U32.HI R9, RZ, UR7, R8 ;  /* 0x00000007ff097c19 */ /* 0x000fc60008011608 */
        /* <DEDUP_REMOVED lines=15> */
.L_x_4500:
[----:B------:R-:W-:Y:S01]  /*1370*/  ULDC.64 UR8, c[0x0][0x418] ;  /* 0x0001060000087ab9 */ /* 0x000fe20000000a00 */
[----:B------:R-:W-:Y:S01]  /*1380*/  ULDC UR7, c[0x0][0x420] ;  /* 0x0001080000077ab9 */ /* 0x000fe20000000800 */
[----:B------:R-:W-:-:S04]  /*1390*/  IADD3 R4, P0, R2, UR8, RZ ;  /* 0x0000000802047c10 */ /* 0x000fc8000ff1e0ff */
[----:B------:R-:W-:Y:S01]  /*13a0*/  IADD3.X R5, RZ, UR9, RZ, P0, !PT ;  /* 0x00000009ff057c10 */ /* 0x000fe200087fe4ff */
[----:B------:R-:W-:-:S04]  /*13b0*/  ULDC.64 UR8, c[0x0][0x410] ;  /* 0x0001040000087ab9 */ /* 0x000fc80000000a00 */
[----:B------:R-:W2:Y:S01]  /*13c0*/  LDG.E.U16 R4, desc[UR4][R4.64] ;  /* 0x0000000404047981 */ /* 0x000ea2000c1e1500 */
[----:B------:R-:W-:Y:S01]  /*13d0*/  IADD3 R0, R0, 0x80, RZ ;  /* 0x0000008000007810 */ /* 0x000fe20007ffe0ff */
[----:B--2---:R-:W-:-:S05]  /*13e0*/  HADD2.F32 R6, -RZ, R4.H0_H0 ;  /* 0x20000004ff067230 */ /* 0x004fca0000004100 */
[----:B------:R-:W-:-:S13]  /*13f0*/  FSETP.GT.FTZ.AND P0, PT, R6, RZ, PT ;  /* 0x000000ff0600720b */ /* 0x000fda0003f14000 */
[----:B------:R-:W-:Y:S01]  /*1400*/  @!P0 FMUL.FTZ R6, R6, UR7 ;  /* 0x0000000706068c20 */ /* 0x000fe20008410000 */
[----:B------:R-:W-:-:S04]  /*1410*/  IADD3 R2, P0, R3, UR8, RZ ;  /* 0x0000000803027c10 */ /* 0x000fc8000ff1e0ff */
[----:B------:R-:W-:Y:S02]  /*1420*/  F2FP.F16.F32.PACK_AB R6, RZ, R6 ;  /* 0x00000006ff06723e */ /* 0x000fe400000000ff */
[----:B------:R-:W-:-:S05]  /*1430*/  IADD3.X R3, RZ, UR9, RZ, P0, !PT ;  /* 0x00000009ff037c10 */ /* 0x000fca00087fe4ff */
[----:B------:R0:W-:Y:S02]  /*1440*/  STG.E.U16 desc[UR4][R2.64], R6 ;  /* 0x0000000602007986 */ /* 0x0001e4000c101504 */
.L_x_4499:
[----:B------:R-:W-:Y:S05]  /*1450*/  BSYNC B0 ;  /* 0x0000000000007941 */ /* 0x000fea0003800000 */
.L_x_4498:
[----:B------:R-:W-:Y:S01]  /*1460*/  ISETP.GE.AND P0, PT, R0, UR6, PT ;  /* 0x0000000600007c0c */ /* 0x000fe2000bf06270 */
[----:B------:R-:W-:-:S12]  /*1470*/  BSSY B0, `(.L_x_4501) ;  /* 0x000027c000007945 */ /* 0x000fd80003800000 */
[----:B------:R-:W-:Y:S05]  /*1480*/  @P0 BRA `(.L_x_4502) ;  /* 0x0000002400e80947 */ /* 0x000fea0003800000 */
[----:B------:R-:W1:Y:S01]  /*1490*/  LDC R8, c[0x0][0x218] ;  /* 0x00008600ff087b82 */ /* 0x000e620000000800 */
        /* <DEDUP_REMOVED lines=301> */
.L_x_4503:
        /* <DEDUP_REMOVED lines=318> */
.L_x_4504:
        /* <DEDUP_REMOVED lines=14> */
.L_x_4502:
[----:B------:R-:W-:Y:S05]  /*3c30*/  BSYNC B0 ;  /* 0x0000000000007941 */ /* 0x000fea0003800000 */
.L_x_4501:
[----:B------:R-:W-:-:S13]  /*3c40*/  ISETP.GE.AND P0, PT, R0, UR6, PT ;  /* 0x0000000600007c0c */ /* 0x000fda000bf06270 */
[----:B------:R-:W-:Y:S05]  /*3c50*/  @P0 EXIT ;  /* 0x000000000000094d */ /* 0x000fea0003800000 */
[----:B------:R-:W3:Y:S01]  /*3c60*/  LDC R8, c[0x0][0x218] ;  /* 0x00008600ff087b82 */ /* 0x000ee20000000800 */
[----:B012---:R-:W-:Y:S02]  /*3c70*/  CS2R R2, SRZ ;  /* 0x0000000000027805 */ /* 0x007fe4000001ff00 */
[----:B---3--:R-:W-:-:S13]  /*3c80*/  ISETP.NE.AND P0, PT, R8, RZ, PT ;  /* 0x000000ff0800720c */ /* 0x008fda0003f05270 */
[----:B------:R-:W-:Y:S05]  /*3c90*/  @!P0 BRA `(.L_x_4505) ;  /* 0x0000001000a88947 */ /* 0x000fea0003800000 */
[----:B------:R-:W-:Y:S01]  /*3ca0*/  HFMA2.MMA R2, -RZ, RZ, 0, 0 ;  /* 0x00000000ff027435 */ /* 0x000fe200000001ff */
[----:B------:R-:W-:Y:S01]  /*3cb0*/  IMAD.MOV.U32 R3, RZ, RZ, R0 ;  /* 0x000000ffff037224 */ /* 0x000fe200078e0000 */
[----:B------:R-:W-:Y:S01]  /*3cc0*/  ULDC.64 UR6, c[0x0][0x220] ;  /* 0x0000880000067ab9 */ /* 0x000fe20000000a00 */
[----:B------:R-:W-:-:S07]  /*3cd0*/  ISETP.NE.AND P0, PT, R8, 0x1, PT ;  /* 0x000000010800780c */ /* 0x000fce0003f05270 */
        /* <DEDUP_REMOVED lines=280> */
[----:B------:R-:W-:Y:S01]  /*4e60*/  @P0 MOV R6, RZ ;  /* 0x000000ff00060202 */ /* 0x000fe20000000f00 */
[----:B------:R-:W-:Y:S01]  /*4e70*/  ULDC.64 UR6, c[0x0][0x400] ;  /* 0x0001000000067ab9 */ /* 0x000fe20000000a00 */
[----:B------:R-:W-:-:S05]  /*4e80*/  IADD3 R4, -R7, RZ, RZ ;  /* 0x000000ff07047210 */ /* 0x000fca0007ffe1ff */
[----:B------:R-:W1:Y:S01]  /*4e90*/  @P0 LDC R11, c[0x0][0x33c] ;  /* 0x0000cf00ff0b0b82 */ /* 0x000e620000000800 */
[----:B------:R-:W-:-:S04]  /*4ea0*/  IMAD R4, R4, UR8, R5 ;  /* 0x0000000804047c24 */ /* 0x000fc8000f8e0205 */
[C---:B------:R-:W-:Y:S02]  /*4eb0*/  IMAD R3, R4.reuse, UR6, R3 ;  /* 0x0000000604037c24 */ /* 0x040fe4000f8e0203 */
[----:B------:R-:W-:Y:S01]  /*4ec0*/  IMAD R2, R4, UR7, R2 ;  /* 0x0000000704027c24 */ /* 0x000fe2000f8e0202 */
[----:B------:R-:W2:Y:S01]  /*4ed0*/  @P0 LDC.64 R12, c[0x0][0x408] ;  /* 0x00010200ff0c0b82 */ /* 0x000ea20000000a00 */
[----:B0-----:R-:W-:-:S05]  /*4ee0*/  @P0 IMAD.HI.U32 R0, R7, R8, R6 ;  /* 0x0000000807000227 */ /* 0x001fca00078e0006 */
[----:B------:R-:W-:-:S04]  /*4ef0*/  @P0 SHF.R.U32.HI R0, RZ, R9, R0 ;  /* 0x00000009ff000219 */ /* 0x000fc80000011600 */
[----:B------:R-:W-:-:S05]  /*4f00*/  @P0 IADD3 R6, -R0, RZ, RZ ;  /* 0x000000ff00060210 */ /* 0x000fca0007ffe1ff */
[----:B-1----:R-:W-:-:S04]  /*4f10*/  @P0 IMAD R6, R11, R6, R7 ;  /* 0x000000060b060224 */ /* 0x002fc800078e0207 */
[C---:B--2---:R-:W-:Y:S02]  /*4f20*/  @P0 IMAD R3, R6.reuse, R12, R3 ;  /* 0x0000000c06030224 */ /* 0x044fe400078e0203 */
[----:B------:R-:W-:-:S07]  /*4f30*/  @P0 IMAD R2, R6, R13, R2 ;  /* 0x0000000d06020224 */ /* 0x000fce00078e0202 */
.L_x_4505:
[----:B------:R-:W-:Y:S02]  /*4f40*/  ULDC.64 UR6, c[0x0][0x418] ;  /* 0x0001060000067ab9 */ /* 0x000fe40000000a00 */
[----:B------:R-:W-:Y:S01]  /*4f50*/  IADD3 R4, P0, R2, UR6, RZ ;  /* 0x0000000602047c10 */ /* 0x000fe2000ff1e0ff */
[----:B------:R-:W-:-:S03]  /*4f60*/  ULDC UR6, c[0x0][0x420] ;  /* 0x0001080000067ab9 */ /* 0x000fc60000000800 */
[----:B------:R-:W-:-:S05]  /*4f70*/  IADD3.X R5, RZ, UR7, RZ, P0, !PT ;  /* 0x00000007ff057c10 */ /* 0x000fca00087fe4ff */
[----:B------:R-:W2:Y:S02]  /*4f80*/  LDG.E.U16 R4, desc[UR4][R4.64] ;  /* 0x0000000404047981 */ /* 0x000ea4000c1e1500 */
[----:B--2---:R-:W-:-:S05]  /*4f90*/  HADD2.F32 R0, -RZ, R4.H0_H0 ;  /* 0x20000004ff007230 */ /* 0x004fca0000004100 */
[----:B------:R-:W-:-:S13]  /*4fa0*/  FSETP.GT.FTZ.AND P0, PT, R0, RZ, PT ;  /* 0x000000ff0000720b */ /* 0x000fda0003f14000 */
[----:B------:R-:W-:Y:S01]  /*4fb0*/  @!P0 FMUL.FTZ R0, R0, UR6 ;  /* 0x0000000600008c20 */ /* 0x000fe20008410000 */
[----:B------:R-:W-:Y:S02]  /*4fc0*/  ULDC.64 UR6, c[0x0][0x410] ;  /* 0x0001040000067ab9 */ /* 0x000fe40000000a00 */
[----:B------:R-:W-:Y:S02]  /*4fd0*/  IADD3 R2, P0, R3, UR6, RZ ;  /* 0x0000000603027c10 */ /* 0x000fe4000ff1e0ff */
[----:B------:R-:W-:Y:S02]  /*4fe0*/  F2FP.F16.F32.PACK_AB R0, RZ, R0 ;  /* 0x00000000ff00723e */ /* 0x000fe400000000ff */
[----:B------:R-:W-:-:S05]  /*4ff0*/  IADD3.X R3, RZ, UR7, RZ, P0, !PT ;  /* 0x00000007ff037c10 */ /* 0x000fca00087fe4ff */
[----:B------:R-:W-:Y:S01]  /*5000*/  STG.E.U16 desc[UR4][R2.64], R0 ;  /* 0x0000000002007986 */ /* 0x000fe2000c101504 */
[----:B------:R-:W-:Y:S05]  /*5010*/  EXIT ;  /* 0x000000000000794d */ /* 0x000fea0003800000 */
.L_x_4506:
        /* <DEDUP_REMOVED lines=14> */
.L_x_5715:


//--------------------- .text._ZN2at6native27unrolled_elementwise_kernelIZZZNS0_66_GLOBAL__N__d53a5ca4_28_ActivationLeakyReluKernel_cu_f5210f67_355417leaky_relu_kernelERNS_18TensorIteratorBaseERKN3c106ScalarEENKUlvE_clEvENKUlvE1_clEvEUlNS5_4HalfEE_St5arrayIPcLm2EELi4E23TrivialOffsetCalculatorILi1EjESH_NS0_6memory15LoadWithoutCastENSI_16StoreWithoutCastEEEviT_T0_T2_T3_T4_T5_ --------------------------
	.section	.text._ZN2at6native27unrolled_elementwise_kernelIZZZNS0_66_GLOBAL__N__d53a5ca4_28_ActivationLeakyReluKernel_cu_f5210f67_355417leaky_relu_kernelERNS_18TensorIteratorBaseERKN3c106ScalarEENKUlvE_clEvENKUlvE1_clEvEUlNS5_4HalfEE_St5arrayIPcLm2EELi4E23TrivialOffsetCalculatorILi1EjESH_NS0_6memory15LoadWithoutCastENSI_16StoreWithoutCastEEEviT_T0_T2_T3_T4_T5_,"ax",@progbits
	.align	128
        .global         _ZN2at6native27unrolled_elementwise_kernelIZZZNS0_66_GLOBAL__N__d53a5ca4_28_ActivationLeakyReluKernel_cu_f5210f67_355417leaky_relu_kernelERNS_18TensorIteratorBaseERKN3c106ScalarEENKUlvE_clEvENKUlvE1_clEvEUlNS5_4HalfEE_St5arrayIPcLm2EELi4E23TrivialOffsetCalculatorILi1EjESH_NS0_6memory15LoadWithoutCastENSI_16StoreWithoutCastEEEviT_T0_T2_T3_T4_T5_
        .type           _ZN2at6native27unrolled_elementwise_kernelIZZZNS0_66_GLOBAL__N__d53a5ca4_28_ActivationLeakyReluKernel_cu_f5210f67_355417leaky_relu_kernelERNS_18TensorIteratorBaseERKN3c106ScalarEENKUlvE_clEvENKUlvE1_clEvEUlNS5_4HalfEE_St5arrayIPcLm2EELi4E23TrivialOffsetCalculatorILi1EjESH_NS0_6memory15LoadWithoutCastENSI_16StoreWithoutCastEEEviT_T0_T2_T3_T4_T5_,@function
        .size           _ZN2at6native27unrolled_elementwise_kernelIZZZNS0_66_GLOBAL__N__d53a5ca4_28_ActivationLeakyReluKernel_cu_f5210f67_355417leaky_relu_kernelERNS_18TensorIteratorBaseERKN3c106ScalarEENKUlvE_clEvENKUlvE1_clEvEUlNS5_4HalfEE_St5arrayIPcLm2EELi4E23TrivialOffsetCalculatorILi1EjESH_NS0_6memory15LoadWithoutCastENSI_16StoreWithoutCastEEEviT_T0_T2_T3_T4_T5_,(.L_x_5716 - _ZN2at6native27unrolled_elementwise_kernelIZZZNS0_66_GLOBAL__N__d53a5ca4_28_ActivationLeakyReluKernel_cu_f5210f67_355417leaky_relu_kernelERNS_18TensorIteratorBaseERKN3c106ScalarEENKUlvE_clEvENKUlvE1_clEvEUlNS5_4HalfEE_St5arrayIPcLm2EELi4E23TrivialOffsetCalculatorILi1EjESH_NS0_6memory15LoadWithoutCastENSI_16StoreWithoutCastEEEviT_T0_T2_T3_T4_T5_)
        .other          _ZN2at6native27unrolled_elementwise_kernelIZZZNS0_66_GLOBAL__N__d53a5ca4_28_ActivationLeakyReluKernel_cu_f5210f67_355417leaky_relu_kernelERNS_18TensorIteratorBaseERKN3c106ScalarEENKUlvE_clEvENKUlvE1_clEvEUlNS5_4HalfEE_St5arrayIPcLm2EELi4E23TrivialOffsetCalculatorILi1EjESH_NS0_6memory15LoadWithoutCastENSI_16StoreWithoutCastEEEviT_T0_T2_T3_T4_T5_,@"STO_CUDA_ENTRY STV_DEFAULT"
_ZN2at6native27unrolled_elementwise_kernelIZZZNS0_66_GLOBAL__N__d53a5ca4_28_ActivationLeakyReluKernel_cu_f5210f67_355417leaky_relu_kernelERNS_18TensorIteratorBaseERKN3c106ScalarEENKUlvE_clEvENKUlvE1_clEvEUlNS5_4HalfEE_St5arrayIPcLm2EELi4E23TrivialOffsetCalculatorILi1EjESH_NS0_6memory15LoadWithoutCastENSI_16StoreWithoutCastEEEviT_T0_T2_T3_T4_T5_:
.text._ZN2at6native27unrolled_elementwise_kernelIZZZNS0_66_GLOBAL__N__d53a5ca4_28_ActivationLeakyReluKernel_cu_f5210f67_355417leaky_relu_kernelERNS_18TensorIteratorBaseERKN3c106ScalarEENKUlvE_clEvENKUlvE1_clEvEUlNS5_4HalfEE_St5arrayIPcLm2EELi4E23TrivialOffsetCalculatorILi1EjESH_NS0_6memory15LoadWithoutCastENSI_16StoreWithoutCastEEEviT_T0_T2_T3_T4_T5_:
        /* <DEDUP_REMOVED lines=11> */
[----:B------:R-:W-:-:S03]  /*00b0*/  @!P3 LEA R15, R0, R5, 0x9 ;  /* 0x00000005000fb211 */ /* 0x000fc600078e48ff */
        /* <DEDUP_REMOVED lines=10> */
[----:B-1----:R-:W-:-:S04]  /*0160*/  @!P0 IMAD.WIDE.U32 R12, R17, 0x2, R12 ;  /* 0x00000002110c8825 */ /* 0x002fc800078e000c */
[----:B------:R-:W-:Y:S01]  /*0170*/  @!P2 IMAD R17, R0, 0x200, R7 ;  /* 0x000002000011a824 */ /* 0x000fe200078e0207 */
[----:B------:R1:W3:Y:S03]  /*0180*/  @!P0 LDG.E.U16 R14, desc[UR4][R12.64] ;  /* 0x000000040c0e8981 */ /* 0x0002e6000c1e1500 */
[----:B0-----:R-:W-:Y:S01]  /*0190*/  @!P2 IMAD.WIDE.U32 R8, R17, 0x2, R8 ;  /* 0x000000021108a825 */ /* 0x001fe200078e0008 */
[----:B------:R-:W-:Y:S01]  /*01a0*/  @!P2 IADD3 R7, R7, 0x80, RZ ;  /* 0x000000800707a810 */ /* 0x000fe20007ffe0ff */
[----:B-1----:R-:W0:Y:S03]  /*01b0*/  @!P3 LDC R12, c[0x0][0x218] ;  /* 0x00008600ff0cbb82 */ /* 0x002e260000000800 */
[----:B------:R1:W4:Y:S01]  /*01c0*/  @!P2 LDG.E.U16 R16, desc[UR4][R8.64] ;  /* 0x000000040810a981 */ /* 0x000322000c1e1500 */
[----:B------:R-:W-:-:S05]  /*01d0*/  VIADD R17, R5, 0x80 ;  /* 0x0000008005117836 */ /* 0x000fca0000000000 */
[-C--:B------:R-:W-:Y:S01]  /*01e0*/  ISETP.GE.AND P4, PT, R17, R2.reuse, PT ;  /* 0x000000021100720c */ /* 0x080fe20003f86270 */
[----:B------:R-:W-:Y:S01]  /*01f0*/  VIADD R17, R5, 0x100 ;  /* 0x0000010005117836 */ /* 0x000fe20000000000 */
[----:B------:R-:W-:Y:S01]  /*0200*/  PLOP3.LUT P0, PT, PT, PT, PT, 0x80, 0x0 ;  /* 0x000000000000781c */ /* 0x000fe20003f0f070 */
[----:B-1----:R-:W1:Y:S03]  /*0210*/  @!P3 LDC.64 R8, c[0x0][0x228] ;  /* 0x00008a00ff08bb82 */ /* 0x002e660000000a00 */
[----:B------:R-:W-:Y:S02]  /*0220*/  ISETP.GE.AND P5, PT, R17, R2, PT ;  /* 0x000000021100720c */ /* 0x000fe40003fa6270 */
[----:B------:R-:W-:-:S05]  /*0230*/  PLOP3.LUT P2, PT, PT, PT, PT, 0x80, 0x0 ;  /* 0x000000000000781c */ /* 0x000fca0003f4f070 */
[----:B------:R-:W5:Y:S01]  /*0240*/  @!P4 LDC R19, c[0x0][0x218] ;  /* 0x00008600ff13cb82 */ /* 0x000f620000000800 */
[----:B--2---:R-:W-:-:S07]  /*0250*/  @!P3 HADD2.F32 R15, -RZ, R15.H0_H0 ;  /* 0x2000000fff0fb230 */ /* 0x004fce0000004100 */
[----:B------:R-:W2:Y:S01]  /*0260*/  @!P5 LDC R21, c[0x0][0x218] ;  /* 0x00008600ff15db82 */ /* 0x000ea20000000800 */
[----:B------:R-:W-:Y:S01]  /*0270*/  @!P3 FSETP.GT.FTZ.AND P6, PT, R15, RZ, PT ;  /* 0x000000ff0f00b20b */ /* 0x000fe20003fd4000 */
[----:B---3--:R-:W-:-:S05]  /*0280*/  @!P4 HADD2.F32 R14, -RZ, R14.H0_H0 ;  /* 0x2000000eff0ec230 */ /* 0x008fca0000004100 */
[----:B------:R-:W-:-:S04]  /*0290*/  @!P4 FSETP.GT.FTZ.AND P1, PT, R14, RZ, PT ;  /* 0x000000ff0e00c20b */ /* 0x000fc80003f34000 */
[----:B------:R-:W-:Y:S02]  /*02a0*/  @!P4 PLOP3.LUT P0, PT, P1, PT, PT, 0x80, 0x0 ;  /* 0x000000000000c81c */ /* 0x000fe40000f0f070 */
[----:B------:R-:W-:Y:S02]  /*02b0*/  PLOP3.LUT P1, PT, PT, PT, PT, 0x80, 0x0 ;  /* 0x000000000000781c */ /* 0x000fe40003f2f070 */
[----:B------:R-:W-:Y:S01]  /*02c0*/  @!P3 PLOP3.LUT P1, PT, P6, PT, PT, 0x80, 0x0 ;  /* 0x000000000000b81c */ /* 0x000fe2000372f070 */
[----:B----4-:R-:W-:-:S05]  /*02d0*/  @!P5 HADD2.F32 R16, -RZ, R16.H0_H0 ;  /* 0x20000010ff10d230 */ /* 0x010fca0000004100 */
        /* <DEDUP_REMOVED lines=10> */
[----:B------:R-:W-:Y:S01]  /*0380*/  @!P3 F2FP.F16.F32.PACK_AB R6, RZ, R15 ;  /* 0x0000000fff06b23e */ /* 0x000fe200000000ff */
        /* <DEDUP_REMOVED lines=9> */
[----:B------:R-:W-:-:S03]  /*0420*/  @!P4 F2FP.F16.F32.PACK_AB R4, RZ, R14 ;  /* 0x0000000eff04c23e */ /* 0x000fc600000000ff */
[----:B------:R-:W-:-:S07]  /*0430*/  @!P5 F2FP.F16.F32.PACK_AB R3, RZ, R16 ;  /* 0x00000010ff03d23e */ /* 0x000fce00000000ff */
[----:B---3--:R-:W-:Y:S01]  /*0440*/  @!P1 HADD2.F32 R10, -RZ, R7.H0_H0 ;  /* 0x20000007ff0a9230 */ /* 0x008fe20000004100 */
[----:B0-----:R-:W-:Y:S06]  /*0450*/  @P0 BRA `(.L_x_4508) ;  /* 0x0000000000280947 */ /* 0x001fec0003800000 */
[----:B------:R-:W0:Y:S01]  /*0460*/  LDC.64 R8, c[0x0][0x228] ;  /* 0x00008a00ff087b82 */ /* 0x000e220000000a00 */
[----:B------:R-:W-:Y:S02]  /*0470*/  IMAD R7, R0, 0x200, R5 ;  /* 0x0000020000077824 */ /* 0x000fe400078e0205 */
[----:B------:R-:W-:-:S05]  /*0480*/  VIADD R5, R5, 0x80 ;  /* 0x0000008005057836 */ /* 0x000fca0000000000 */
[----:B------:R-:W-:-:S13]  /*0490*/  ISETP.GE.AND P0, PT, R5, R2, PT ;  /* 0x000000020500720c */ /* 0x000fda0003f06270 */
[----:B------:R-:W-:Y:S01]  /*04a0*/  @!P0 IMAD R11, R0, 0x200, R5 ;  /* 0x00000200000b8824 */ /* 0x000fe200078e0205 */
[----:B------:R-:W-:Y:S01]  /*04b0*/  @!P0 IADD3 R5, R5, 0x80, RZ ;  /* 0x0000008005058810 */ /* 0x000fe20007ffe0ff */
[----:B0-----:R-:W-:-:S04]  /*04c0*/  IMAD.WIDE.U32 R6, R7, 0x2, R8 ;  /* 0x0000000207067825 */ /* 0x001fc800078e0008 */
[----:B------:R-:W-:Y:S01]  /*04d0*/  @!P0 IMAD.WIDE.U32 R8, R11, 0x2, R8 ;  /* 0x000000020b088825 */ /* 0x000fe200078e0008 */
[----:B------:R0:W-:Y:S04]  /*04e0*/  STG.E.U16 desc[UR4][R6.64], R4 ;  /* 0x0000000406007986 */ /* 0x0001e8000c101504 */
[----:B------:R0:W-:Y:S02]  /*04f0*/  @!P0 STG.E.U16 desc[UR4][R8.64], R3 ;  /* 0x0000000308008986 */ /* 0x0001e4000c101504 */
.L_x_4508:
[----:B------:R-:W-:Y:S05]  /*0500*/  BSYNC B0 ;  /* 0x0000000000007941 */ /* 0x000fea0003800000 */
.L_x_4507:
        /* <DEDUP_REMOVED lines=9> */
[----:B------:R-:W-:Y:S01]  /*05a0*/  @!P1 F2FP.F16.F32.PACK_AB R4, RZ, R10 ;  /* 0x0000000aff04923e */ /* 0x000fe200000000ff */
[----:B-1----:R-:W-:-:S05]  /*05b0*/  IMAD.WIDE.U32 R2, R5, 0x2, R2 ;  /* 0x0000000205027825 */ /* 0x002fca00078e0002 */
[----:B------:R-:W-:Y:S01]  /*05c0*/  STG.E.U16 desc[UR4][R2.64], R4 ;  /* 0x0000000402007986 */ /* 0x000fe2000c101504 */
[----:B------:R-:W-:Y:S05]  /*05d0*/  EXIT ;  /* 0x000000000000794d */ /* 0x000fea0003800000 */
.L_x_4509:
        /* <DEDUP_REMOVED lines=10> */
.L_x_5716:


//--------------------- .text._ZN2at6native29vectorized_elementwise_kernelILi2EZZZNS0_66_GLOBAL__N__d53a5ca4_28_ActivationLeakyReluKernel_cu_f5210f67_355417leaky_relu_kernelERNS_18TensorIteratorBaseERKN3c106ScalarEENKUlvE_clEvENKUlvE1_clEvEUlNS5_4HalfEE_St5arrayIPcLm2EEEEviT0_T1_ --------------------------
	.section	.text._ZN2at6native29vectorized_elementwise_kernelILi2EZZZNS0_66_GLOBAL__N__d53a5ca4_28_ActivationLeakyReluKernel_cu_f5210f67_355417leaky_relu_kernelERNS_18TensorIteratorBaseERKN3c106ScalarEENKUlvE_clEvENKUlvE1_clEvEUlNS5_4HalfEE_St5arrayIPcLm2EEEEviT0_T1_,"ax",@progbits
	.align	128
        .global         _ZN2at6native29vectorized_elementwise_kernelILi2EZZZNS0_66_GLOBAL__N__d53a5ca4_28_ActivationLeakyReluKernel_cu_f5210f67_355417leaky_relu_kernelERNS_18TensorIteratorBaseERKN3c106ScalarEENKUlvE_clEvENKUlvE1_clEvEUlNS5_4HalfEE_St5arrayIPcLm2EEEEviT0_T1_
        .type           _ZN2at6native29vectorized_elementwise_kernelILi2EZZZNS0_66_GLOBAL__N__d53a5ca4_28_ActivationLeakyReluKernel_cu_f5210f67_355417leaky_relu_kernelERNS_18TensorIteratorBaseERKN3c106ScalarEENKUlvE_clEvENKUlvE1_clEvEUlNS5_4HalfEE_St5arrayIPcLm2EEEEviT0_T1_,@function
        .size           _ZN2at6native29vectorized_elementwise_kernelILi2EZZZNS0_66_GLOBAL__N__d53a5ca4_28_ActivationLeakyReluKernel_cu_f5210f67_355417leaky_relu_kernelERNS_18TensorIteratorBaseERKN3c106ScalarEENKUlvE_clEvENKUlvE1_clEvEUlNS5_4HalfEE_St5arrayIPcLm2EEEEviT0_T1_,(.L_x_5717 - _ZN2at6native29vectorized_elementwise_kernelILi2EZZZNS0_66_GLOBAL__N__d53a5ca4_28_ActivationLeakyReluKernel_cu_f5210f67_355417leaky_relu_kernelERNS_18TensorIteratorBaseERKN3c106ScalarEENKUlvE_clEvENKUlvE1_clEvEUlNS5_4HalfEE_St5arrayIPcLm2EEEEviT0_T1_)
        .other          _ZN2at6native29vectorized_elementwise_kernelILi2EZZZNS0_66_GLOBAL__N__d53a5ca4_28_ActivationLeakyReluKernel_cu_f5210f67_355417leaky_relu_kernelERNS_18TensorIteratorBaseERKN3c106ScalarEENKUlvE_clEvENKUlvE1_clEvEUlNS5_4HalfEE_St5arrayIPcLm2EEEEviT0_T1_,@"STO_CUDA_ENTRY STV_DEFAULT"
_ZN2at6native29vectorized_elementwise_kernelILi2EZZZNS0_66_GLOBAL__N__d53a5ca4_28_ActivationLeakyReluKernel_cu_f5210f67_355417leaky_relu_kernelERNS_18TensorIteratorBaseERKN3c106ScalarEENKUlvE_clEvENKUlvE1_clEvEUlNS5_4HalfEE_St5arrayIPcLm2EEEEviT0_T1_:
.text._ZN2at6native29vectorized_elementwise_kernelILi2EZZZNS0_66_GLOBAL__N__d53a5ca4_28_ActivationLeakyReluKernel_cu_f5210f67_355417leaky_relu_kernelERNS_18TensorIteratorBaseERKN3c106ScalarEENKUlvE_clEvENKUlvE1_clEvEUlNS5_4HalfEE_St5arrayIPcLm2EEEEviT0_T1_:
        /* <DEDUP_REMOVED lines=17> */
[----:B------:R-:W5:Y:S01]  /*0110*/  LDG.E R13, desc[UR4][R4.64+0x600] ;  /* 0x00060004040d7981 */ /* 0x000f62000c1e1900 */
[----:B0-----:R-:W-:-:S04]  /*0120*/  IMAD.WIDE.U32 R2, R0, 0x2, R2 ;  /* 0x0000000200027825 */ /* 0x001fc800078e0002 */
[----:B------:R-:W-:-:S04]  /*0130*/  IMAD.WIDE R2, R15, 0x4, R2 ;  /* 0x000000040f027825 */ /* 0x000fc800078e0202 */
[--C-:B--2---:R-:W-:Y:S02]  /*0140*/  HADD2.F32 R6, -RZ, R7.reuse.H0_H0 ;  /* 0x20000007ff067230 */ /* 0x104fe40000004100 */
[----:B------:R-:W-:Y:S02]  /*0150*/  HADD2.F32 R7, -RZ, R7.H1_H1 ;  /* 0x30000007ff077230 */ /* 0x000fe40000004100 */
[--C-:B---3--:R-:W-:Y:S01]  /*0160*/  HADD2.F32 R8, -RZ, R9.reuse.H0_H0 ;  /* 0x20000009ff087230 */ /* 0x108fe20000004100 */
[----:B------:R-:W-:Y:S01]  /*0170*/  FSETP.GT.FTZ.AND P6, PT, R6, RZ, PT ;  /* 0x000000ff0600720b */ /* 0x000fe20003fd4000 */
[----:B------:R-:W-:Y:S01]  /*0180*/  HADD2.F32 R9, -RZ, R9.H1_H1 ;  /* 0x30000009ff097230 */ /* 0x000fe20000004100 */
[----:B------:R-:W-:Y:S01]  /*0190*/  FSETP.GT.FTZ.AND P5, PT, R7, RZ, PT ;  /* 0x000000ff0700720b */ /* 0x000fe20003fb4000 */
[--C-:B----4-:R-:W-:Y:S01]  /*01a0*/  HADD2.F32 R10, -RZ, R11.reuse.H0_H0 ;  /* 0x2000000bff0a7230 */ /* 0x110fe20000004100 */
[----:B------:R-:W-:Y:S01]  /*01b0*/  FSETP.GT.FTZ.AND P4, PT, R8, RZ, PT ;  /* 0x000000ff0800720b */ /* 0x000fe20003f94000 */
[----:B------:R-:W-:Y:S01]  /*01c0*/  HADD2.F32 R11, -RZ, R11.H1_H1 ;  /* 0x3000000bff0b7230 */ /* 0x000fe20000004100 */
[----:B------:R-:W-:Y:S01]  /*01d0*/  FSETP.GT.FTZ.AND P3, PT, R9, RZ, PT ;  /* 0x000000ff0900720b */ /* 0x000fe20003f74000 */
[--C-:B-----5:R-:W-:Y:S01]  /*01e0*/  HADD2.F32 R12, -RZ, R13.reuse.H0_H0 ;  /* 0x2000000dff0c7230 */ /* 0x120fe20000004100 */
[----:B------:R-:W-:Y:S01]  /*01f0*/  FSETP.GT.FTZ.AND P2, PT, R10, RZ, PT ;  /* 0x000000ff0a00720b */ /* 0x000fe20003f54000 */
[----:B------:R-:W-:Y:S01]  /*0200*/  HADD2.F32 R5, -RZ, R13.H1_H1 ;  /* 0x3000000dff057230 */ /* 0x000fe20000004100 */
[----:B------:R-:W-:-:S02]  /*0210*/  FSETP.GT.FTZ.AND P1, PT, R11, RZ, PT ;  /* 0x000000ff0b00720b */ /* 0x000fc40003f34000 */
[----:B------:R-:W-:Y:S01]  /*0220*/  FSETP.GT.FTZ.AND P0, PT, R12, RZ, PT ;  /* 0x000000ff0c00720b */ /* 0x000fe20003f14000 */
[----:B------:R-:W-:Y:S01]  /*0230*/  @!P6 FMUL.FTZ R6, R6, UR6 ;  /* 0x000000060606ec20 */ /* 0x000fe20008410000 */
[----:B------:R-:W-:Y:S01]  /*0240*/  FSETP.GT.FTZ.AND P6, PT, R5, RZ, PT ;  /* 0x000000ff0500720b */ /* 0x000fe20003fd4000 */
[----:B------:R-:W-:Y:S02]  /*0250*/  @!P5 FMUL.FTZ R7, R7, UR6 ;  /* 0x000000060707dc20 */ /* 0x000fe40008410000 */
[----:B------:R-:W-:Y:S02]  /*0260*/  @!P4 FMUL.FTZ R8, R8, UR6 ;  /* 0x000000060808cc20 */ /* 0x000fe40008410000 */
[----:B------:R-:W-:Y:S01]  /*0270*/  @!P3 FMUL.FTZ R9, R9, UR6 ;  /* 0x000000060909bc20 */ /* 0x000fe20008410000 */
[----:B------:R-:W-:Y:S01]  /*0280*/  F2FP.F16.F32.PACK_AB R7, R7, R6 ;  /* 0x000000060707723e */ /* 0x000fe200000000ff */
[----:B------:R-:W-:Y:S02]  /*0290*/  @!P2 FMUL.FTZ R10, R10, UR6 ;  /* 0x000000060a0aac20 */ /* 0x000fe40008410000 */
[----:B------:R-:W-:Y:S01]  /*02a0*/  @!P1 FMUL.FTZ R11, R11, UR6 ;  /* 0x000000060b0b9c20 */ /* 0x000fe20008410000 */
[----:B------:R-:W-:Y:S01]  /*02b0*/  F2FP.F16.F32.PACK_AB R9, R9, R8 ;  /* 0x000000080909723e */ /* 0x000fe200000000ff */
[----:B------:R-:W-:Y:S01]  /*02c0*/  @!P0 FMUL.FTZ R12, R12, UR6 ;  /* 0x000000060c0c8c20 */ /* 0x000fe20008410000 */
[----:B------:R-:W-:Y:S01]  /*02d0*/  STG.E desc[UR4][R2.64], R7 ;  /* 0x0000000702007986 */ /* 0x000fe2000c101904 */
[----:B------:R-:W-:Y:S01]  /*02e0*/  @!P6 FMUL.FTZ R5, R5, UR6 ;  /* 0x000000060505ec20 */ /* 0x000fe20008410000 */
[----:B------:R-:W-:-:S02]  /*02f0*/  F2FP.F16.F32.PACK_AB R11, R11, R10 ;  /* 0x0000000a0b0b723e */ /* 0x000fc400000000ff */
[----:B------:R-:W-:Y:S02]  /*0300*/  STG.E desc[UR4][R2.64+0x200], R9 ;  /* 0x0002000902007986 */ /* 0x000fe4000c101904 */
[----:B------:R-:W-:Y:S02]  /*0310*/  F2FP.F16.F32.PACK_AB R5, R5, R12 ;  /* 0x0000000c0505723e */ /* 0x000fe400000000ff */
[----:B------:R-:W-:Y:S04]  /*0320*/  STG.E desc[UR4][R2.64+0x400], R11 ;  /* 0x0004000b02007986 */ /* 0x000fe8000c101904 */
[----:B------:R-:W-:Y:S01]  /*0330*/  STG.E desc[UR4][R2.64+0x600], R5 ;  /* 0x0006000502007986 */ /* 0x000fe2000c101904 */
[----:B------:R-:W-:Y:S05]  /*0340*/  EXIT ;  /* 0x000000000000794d */ /* 0x000fea0003800000 */
.L_x_4510:
[----:B------:R-:W0:Y:S01]  /*0350*/  S2R R23, SR_TID.X ;  /* 0x0000000000177919 */ /* 0x000e220000002100 */
[----:B------:R-:W-:Y:S02]  /*0360*/  PRMT R18, RZ, 0x7610, R18 ;  /* 0x00007610ff127816 */ /* 0x000fe40000000012 */
[----:B0-----:R-:W-:Y:S01]  /*0370*/  ISETP.GE.AND P1, PT, R23, R2, PT ;  /* 0x000000021700720c */ /* 0x001fe20003f26270 */
[----:B------:R-:W-:-:S12]  /*0380*/  IMAD.MOV.U32 R25, RZ, RZ, R23 ;  /* 0x000000ffff197224 */ /* 0x000fd800078e0017 */
[----:B------:R-:W-:Y:S01]  /*0390*/  @!P1 IMAD.IADD R19, R0, 0x1, R25 ;  /* 0x0000000100139824 */ /* 0x000fe200078e0219 */
[----:B------:R-:W0:Y:S01]  /*03a0*/  @!P1 LDC.64 R14, c[0x0][0x230] ;  /* 0x00008c00ff0e9b82 */ /* 0x000e220000000a00 */
[----:B------:R-:W-:-:S05]  /*03b0*/  @!P1 VIADD R25, R25, 0x80 ;  /* 0x0000008019199836 */ /* 0x000fca0000000000 */
[----:B------:R-:W-:-:S13]  /*03c0*/  ISETP.GE.AND P3, PT, R25, R2, PT ;  /* 0x000000021900720c */ /* 0x000fda0003f66270 */
[----:B------:R-:W-:Y:S01]  /*03d0*/  @!P3 IADD3 R21, R0, R25, RZ ;  /* 0x000000190015b210 */ /* 0x000fe20007ffe0ff */
[----:B------:R-:W-:Y:S01]  /*03e0*/  @!P3 VIADD R25, R25, 0x80 ;  /* 0x000000801919b836 */ /* 0x000fe20000000000 */
[----:B------:R-:W1:Y:S01]  /*03f0*/  @!P3 LDC.64 R12, c[0x0][0x230] ;  /* 0x00008c00ff0cbb82 */ /* 0x000e620000000a00 */
[----:B0-----:R-:W-:-:S03]  /*0400*/  @!P1 IMAD.WIDE.U32 R14, R19, 0x2, R14 ;  /* 0x00000002130e9825 */ /* 0x001fc600078e000e */
[C---:B------:R-:W-:Y:S02]  /*0410*/  ISETP.GE.AND P4, PT, R25.reuse, R2, PT ;  /* 0x000000021900720c */ /* 0x040fe40003f86270 */
[----:B------:R-:W-:Y:S01]  /*0420*/  PRMT R19, RZ, 0x7610, R19 ;  /* 0x00007610ff137816 */ /* 0x000fe20000000013 */
[----:B------:R0:W2:Y:S10]  /*0430*/  @!P1 LDG.E.U16 R18, desc[UR4][R14.64] ;  /* 0x000000040e129981 */ /* 0x0000b4000c1e1500 */
[----:B------:R-:W-:Y:S01]  /*0440*/  @!P4 IMAD.IADD R27, R0, 0x1, R25 ;  /* 0x00000001001bc824 */ /* 0x000fe200078e0219 */
[----:B------:R-:W3:Y:S01]  /*0450*/  @!P4 LDC.64 R16, c[0x0][0x230] ;  /* 0x00008c00ff10cb82 */ /* 0x000ee20000000a00 */
[----:B------:R-:W-:-:S05]  /*0460*/  @!P4 VIADD R25, R25, 0x80 ;  /* 0x000000801919c836 */ /* 0x000fca0000000000 */
[----:B------:R-:W-:-:S13]  /*0470*/  ISETP.GE.AND P5, PT, R25, R2, PT ;  /* 0x000000021900720c */ /* 0x000fda0003fa6270 */
[----:B------:R-:W-:Y:S01]  /*0480*/  @!P5 IADD3 R3, R0, R25, RZ ;  /* 0x000000190003d210 */ /* 0x000fe20007ffe0ff */
[----:B------:R-:W-:-:S05]  /*0490*/  @!P5 VIADD R25, R25, 0x80 ;  /* 0x000000801919d836 */ /* 0x000fca0000000000 */
[-C--:B------:R-:W-:Y:S01]  /*04a0*/  ISETP.GE.AND P0, PT, R25, R2.reuse, PT ;  /* 0x000000021900720c */ /* 0x080fe20003f06270 */
[----:B-1----:R-:W-:Y:S02]  /*04b0*/  @!P3 IMAD.WIDE.U32 R12, R21, 0x2, R12 ;  /* 0x00000002150cb825 */ /* 0x002fe400078e000c */
[----:B------:R-:W1:Y:S02]  /*04c0*/  @!P5 LDC.64 R20, c[0x0][0x230] ;  /* 0x00008c00ff14db82 */ /* 0x000e640000000a00 */
[----:B---3--:R-:W-:Y:S01]  /*04d0*/  @!P4 IMAD.WIDE.U32 R16, R27, 0x2, R16 ;  /* 0x000000021b10c825 */ /* 0x008fe200078e0010 */
[----:B------:R3:W4:Y:S07]  /*04e0*/  @!P3 LDG.E.U16 R19, desc[UR4][R12.64] ;  /* 0x000000040c13b981 */ /* 0x00072e000c1e1500 */
[----:B------:R-:W-:Y:S01]  /*04f0*/  @!P0 IMAD.IADD R29, R0, 0x1, R25 ;  /* 0x00000001001d8824 */ /* 0x000fe200078e0219 */
[----:B------:R-:W-:Y:S01]  /*0500*/  PRMT R22, RZ, 0x7610, R22 ;  /* 0x00007610ff167816 */ /* 0x000fe20000000016 */
[----:B------:R-:W-:Y:S01]  /*0510*/  @!P0 VIADD R25, R25, 0x80 ;  /* 0x0000008019198836 */ /* 0x000fe20000000000 */
[----:B0-----:R-:W0:Y:S04]  /*0520*/  @!P0 LDC.64 R14, c[0x0][0x230] ;  /* 0x00008c00ff0e8b82 */ /* 0x001e280000000a00 */
[----:B------:R-:W-:Y:S01]  /*0530*/  ISETP.GE.AND P2, PT, R25, R2, PT ;  /* 0x000000021900720c */ /* 0x000fe20003f46270 */
[----:B------:R5:W4:-:S12]  /*0540*/  @!P4 LDG.E.U16 R22, desc[UR4][R16.64] ;  /* 0x000000041016c981 */ /* 0x000b18000c1e1500 */
[----:B------:R-:W-:Y:S01]  /*0550*/  @!P2 IADD3 R27, R0, R25, RZ ;  /* 0x00000019001ba210 */ /* 0x000fe20007ffe0ff */
[----:B------:R-:W-:Y:S01]  /*0560*/  @!P2 VIADD R25, R25, 0x80 ;  /* 0x000000801919a836 */ /* 0x000fe20000000000 */
[----:B---3--:R-:W3:Y:S04]  /*0570*/  @!P2 LDC.64 R12, c[0x0][0x230] ;  /* 0x00008c00ff0cab82 */ /* 0x008ee80000000a00 */
[----:B------:R-:W-:Y:S01]  /*0580*/  ISETP.GE.AND P6, PT, R25, R2, PT ;  /* 0x000000021900720c */ /* 0x000fe20003fc6270 */
[----:B-1----:R-:W-:Y:S01]  /*0590*/  @!P5 IMAD.WIDE.U32 R20, R3, 0x2, R20 ;  /* 0x000000020314d825 */ /* 0x002fe200078e0014 */
[----:B------:R-:W-:-:S06]  /*05a0*/  PRMT R3, RZ, 0x7610, R3 ;  /* 0x00007610ff037816 */ /* 0x000fcc0000000003 */
[----:B------:R1:W4:Y:S05]  /*05b0*/  @!P5 LDG.E.U16 R3, desc[UR4][R20.64] ;  /* 0x000000041403d981 */ /* 0x00032a000c1e1500 */
[----:B------:R-:W-:Y:S02]  /*05c0*/  @!P6 IMAD.IADD R24, R0, 0x1, R25 ;  /* 0x000000010018e824 */ /* 0x000fe400078e0219 */
[----:B------:R-:W-:-:S05]  /*05d0*/  @!P6 VIADD R25, R25, 0x80 ;  /* 0x000000801919e836 */ /* 0x000fca0000000000 */
[----:B------:R-:W-:Y:S01]  /*05e0*/  ISETP.GE.AND P3, PT, R25, R2, PT ;  /* 0x000000021900720c */ /* 0x000fe20003f66270 */
[----:B0-----:R-:W-:Y:S01]  /*05f0*/  @!P0 IMAD.WIDE.U32 R14, R29, 0x2, R14 ;  /* 0x000000021d0e8825 */ /* 0x001fe200078e000e */
[----:B------:R-:W-:-:S06]  /*0600*/  PRMT R26, RZ, 0x7610, R26 ;  /* 0x00007610ff1a7816 */ /* 0x000fcc000000001a */
[----:B------:R0:W4:Y:S05]  /*0610*/  @!P0 LDG.E.U16 R26, desc[UR4][R14.64] ;  /* 0x000000040e1a8981 */ /* 0x00012a000c1e1500 */
[----:B-----5:R-:W1:Y:S01]  /*0620*/  @!P3 LDC.64 R16, c[0x0][0x230] ;  /* 0x00008c00ff10bb82 */ /* 0x020e620000000a00 */
[----:B---3--:R-:W-:Y:S01]  /*0630*/  @!P2 IMAD.WIDE.U32 R12, R27, 0x2, R12 ;  /* 0x000000021b0ca825 */ /* 0x008fe200078e000c */
[----:B------:R-:W-:Y:S02]  /*0640*/  PRMT R27, RZ, 0x7610, R27 ;  /* 0x00007610ff1b7816 */ /* 0x000fe4000000001b */
[----:B------:R-:W-:-:S04]  /*0650*/  @!P3 IADD3 R25, R0, R25, RZ ;  /* 0x000000190019b210 */ /* 0x000fc80007ffe0ff */
[----:B------:R3:W5:Y:S01]  /*0660*/  @!P2 LDG.E.U16 R27, desc[UR4][R12.64] ;  /* 0x000000040c1ba981 */ /* 0x000762000c1e1500 */
[----:B-1----:R-:W-:Y:S01]  /*0670*/  @!P3 IMAD.WIDE.U32 R20, R25, 0x2, R16 ;  /* 0x000000021914b825 */ /* 0x002fe200078e0010 */
[----:B------:R-:W-:Y:S01]  /*0680*/  PRMT R25, RZ, 0x7610, R25 ;  /* 0x00007610ff197816 */ /* 0x000fe20000000019 */
[----:B------:R-:W1:Y:S05]  /*0690*/  @!P6 LDC.64 R16, c[0x0][0x230] ;  /* 0x00008c00ff10eb82 */ /* 0x000e6a0000000a00 */
[----:B------:R-:W5:Y:S01]  /*06a0*/  @!P3 LDG.E.U16 R25, desc[UR4][R20.64] ;  /* 0x000000041419b981 */ /* 0x000f62000c1e1500 */
[----:B-1----:R-:W-:Y:S01]  /*06b0*/  @!P6 IMAD.WIDE.U32 R16, R24, 0x2, R16 ;  /* 0x000000021810e825 */ /* 0x002fe200078e0010 */
[----:B------:R-:W-:-:S06]  /*06c0*/  PRMT R24, RZ, 0x7610, R24 ;  /* 0x00007610ff187816 */ /* 0x000fcc0000000018 */
[----:B------:R1:W5:Y:S01]  /*06d0*/  @!P6 LDG.E.U16 R24, desc[UR4][R16.64] ;  /* 0x000000041018e981 */ /* 0x000362000c1e1500 */
[----:B0-----:R-:W-:-:S05]  /*06e0*/  VIADD R15, R23, 0x80 ;  /* 0x00000080170f7836 */ /* 0x001fca0000000000 */
[-C--:B------:R-:W-:Y:S01]  /*06f0*/  ISETP.GE.AND P5, PT, R15, R2.reuse, PT ;  /* 0x000000020f00720c */ /* 0x080fe20003fa6270 */
[----:B---3--:R-:W-:Y:S01]  /*0700*/  VIADD R13, R23, 0x100 ;  /* 0x00000100170d7836 */ /* 0x008fe20000000000 */
[----:B------:R-:W0:Y:S04]  /*0710*/  @!P1 LDC R15, c[0x0][0x218] ;  /* 0x00008600ff0f9b82 */ /* 0x000e280000000800 */
[----:B------:R-:W-:Y:S02]  /*0720*/  ISETP.GE.AND P3, PT, R13, R2, PT ;  /* 0x000000020d00720c */ /* 0x000fe40003f66270 */
[----:B------:R-:W-:-:S05]  /*0730*/  PLOP3.LUT P0, PT, PT, PT, PT, 0x80, 0x0 ;  /* 0x000000000000781c */ /* 0x000fca0003f0f070 */
[----:B------:R-:W3:Y:S01]  /*0740*/  @!P5 LDC R12, c[0x0][0x218] ;  /* 0x00008600ff0cdb82 */ /* 0x000ee20000000800 */
[----:B------:R-:W-:Y:S01]  /*0750*/  VIADD R13, R23, 0x180 ;  /* 0x00000180170d7836 */ /* 0x000fe20000000000 */
[----:B------:R-:W-:-:S06]  /*0760*/  PLOP3.LUT P4, PT, PT, PT, PT, 0x80, 0x0 ;  /* 0x000000000000781c */ /* 0x000fcc0003f8f070 */
[----:B-1----:R-:W1:Y:S01]  /*0770*/  @!P3 LDC R17, c[0x0][0x218] ;  /* 0x00008600ff11bb82 */ /* 0x002e620000000800 */
[----:B--2---:R-:W-:-:S05]  /*0780*/  @!P1 HADD2.F32 R18, -RZ, R18.H0_H0 ;  /* 0x20000012ff129230 */ /* 0x004fca0000004100 */
[----:B------:R-:W-:-:S04]  /*0790*/  @!P1 FSETP.GT.FTZ.AND P2, PT, R18, RZ, PT ;  /* 0x000000ff1200920b */ /* 0x000fc80003f54000 */
[----:B------:R-:W-:Y:S02]  /*07a0*/  @!P1 PLOP3.LUT P0, PT, P2, PT, PT, 0x80, 0x0 ;  /* 0x000000000000981c */ /* 0x000fe4000170f070 */
[----:B------:R-:W-:Y:S02]  /*07b0*/  ISETP.GE.AND P2, PT, R13, R2, PT ;  /* 0x000000020d00720c */ /* 0x000fe40003f46270 */
[----:B------:R-:W-:-:S09]  /*07c0*/  IADD3 R13, R23, 0x200, RZ ;  /* 0x00000200170d7810 */ /* 0x000fd20007ffe0ff */
[----:B0-----:R-:W-:Y:S01]  /*07d0*/  @!P0 FMUL.FTZ R18, R18, R15 ;  /* 0x0000000f12128220 */ /* 0x001fe20000410000 */
[----:B------:R-:W-:Y:S01]  /*07e0*/  PLOP3.LUT P0, PT, PT, PT, PT, 0x80, 0x0 ;  /* 0x000000000000781c */ /* 0x000fe20003f0f070 */
[----:B----4-:R-:W-:-:S05]  /*07f0*/  @!P5 HADD2.F32 R19, -RZ, R19.H0_H0 ;  /* 0x20000013ff13d230 */ /* 0x010fca0000004100 */
[----:B------:R-:W-:-:S04]  /*0800*/  @!P5 FSETP.GT.FTZ.AND P6, PT, R19, RZ, PT ;  /* 0x000000ff1300d20b */ /* 0x000fc80003fd4000 */
[----:B------:R-:W-:Y:S01]  /*0810*/  @!P5 PLOP3.LUT P4, PT, P6, PT, PT, 0x80, 0x0 ;  /* 0x000000000000d81c */ /* 0x000fe2000378f070 */
[----:B------:R-:W-:-:S05]  /*0820*/  @!P3 HADD2.F32 R22, -RZ, R22.H0_H0 ;  /* 0x20000016ff16b230 */ /* 0x000fca0000004100 */
[----:B------:R-:W-:-:S04]  /*0830*/  @!P3 FSETP.GT.FTZ.AND P6, PT, R22, RZ, PT ;  /* 0x000000ff1600b20b */ /* 0x000fc80003fd4000 */
[----:B------:R-:W-:-:S03]  /*0840*/  @!P3 PLOP3.LUT P0, PT, P6, PT, PT, 0x80, 0x0 ;  /* 0x000000000000b81c */ /* 0x000fc6000370f070 */
[----:B---3--:R-:W-:Y:S02]  /*0850*/  @!P4 FMUL.FTZ R19, R19, R12 ;  /* 0x0000000c1313c220 */ /* 0x008fe40000410000 */
[----:B------:R-:W0:Y:S01]  /*0860*/  @!P2 LDC R12, c[0x0][0x218] ;  /* 0x00008600ff0cab82 */ /* 0x000e220000000800 */
[----:B------:R-:W-:Y:S01]  /*0870*/  ISETP.GE.AND P4, PT, R13, R2, PT ;  /* 0x000000020d00720c */ /* 0x000fe20003f86270 */
[----:B------:R-:W-:Y:S02]  /*0880*/  VIADD R13, R23, 0x280 ;  /* 0x00000280170d7836 */ /* 0x000fe40000000000 */
[----:B------:R-:W-:-:S04]  /*0890*/  @!P2 HADD2.F32 R3, -RZ, R3.H0_H0 ;  /* 0x20000003ff03a230 */ /* 0x000fc80000004100 */
[----:B-1----:R-:W-:Y:S01]  /*08a0*/  @!P0 FMUL.FTZ R22, R22, R17 ;  /* 0x0000001116168220 */ /* 0x002fe20000410000 */
[----:B------:R-:W-:-:S05]  /*08b0*/  PLOP3.LUT P0, PT, PT, PT, PT, 0x80, 0x0 ;  /* 0x000000000000781c */ /* 0x000fca0003f0f070 */
[----:B------:R-:W1:Y:S01]  /*08c0*/  @!P4 LDC R15, c[0x0][0x218] ;  /* 0x00008600ff0fcb82 */ /* 0x000e620000000800 */
[----:B------:R-:W-:-:S04]  /*08d0*/  @!P2 FSETP.GT.FTZ.AND P6, PT, R3, RZ, PT ;  /* 0x000000ff0300a20b */ /* 0x000fc80003fd4000 */
[----:B------:R-:W-:Y:S02]  /*08e0*/  @!P2 PLOP3.LUT P0, PT, P6, PT, PT, 0x80, 0x0 ;  /* 0x000000000000a81c */ /* 0x000fe4000370f070 */
[----:B------:R-:W-:Y:S02]  /*08f0*/  @!P5 F2FP.F16.F32.PACK_AB R4, RZ, R19 ;  /* 0x00000013ff04d23e */ /* 0x000fe400000000ff */
[----:B------:R-:W-:Y:S01]  /*0900*/  ISETP.GE.AND P5, PT, R13, R2, PT ;  /* 0x000000020d00720c */ /* 0x000fe20003fa6270 */
[----:B------:R-:W-:-:S08]  /*0910*/  @!P4 HADD2.F32 R26, -RZ, R26.H0_H0 ;  /* 0x2000001aff1ac230 */ /* 0x000fd00000004100 */
[----:B0-----:R-:W-:Y:S01]  /*0920*/  @!P0 FMUL.FTZ R3, R3, R12 ;  /* 0x0000000c03038220 */ /* 0x001fe20000410000 */
[----:B------:R-:W-:Y:S01]  /*0930*/  @!P4 FSETP.GT.FTZ.AND P6, PT, R26, RZ, PT ;  /* 0x000000ff1a00c20b */ /* 0x000fe20003fd4000 */
[----:B------:R-:W-:Y:S01]  /*0940*/  VIADD R13, R23, 0x380 ;  /* 0x00000380170d7836 */ /* 0x000fe20000000000 */
[----:B------:R-:W-:Y:S01]  /*0950*/  PLOP3.LUT P0, PT, PT, PT, PT, 0x80, 0x0 ;  /* 0x000000000000781c */ /* 0x000fe20003f0f070 */
[----:B------:R-:W0:Y:S01]  /*0960*/  @!P5 LDC R14, c[0x0][0x218] ;  /* 0x00008600ff0edb82 */ /* 0x000e220000000800 */
[----:B------:R-:W-:Y:S02]  /*0970*/  @!P4 PLOP3.LUT P0, PT, P6, PT, PT, 0x80, 0x0 ;  /* 0x000000000000c81c */ /* 0x000fe4000370f070 */
[----:B------:R-:W-:Y:S01]  /*0980*/  @!P3 F2FP.F16.F32.PACK_AB R5, RZ, R22 ;  /* 0x00000016ff05b23e */ /* 0x000fe200000000ff */
[----:B-----5:R-:W-:Y:S01]  /*0990*/  @!P5 HADD2.F32 R27, -RZ, R27.H0_H0 ;  /* 0x2000001bff1bd230 */ /* 0x020fe20000004100 */
[----:B------:R-:W-:-:S03]  /*09a0*/  ISETP.GE.AND P3, PT, R13, R2, PT ;  /* 0x000000020d00720c */ /* 0x000fc60003f66270 */
[----:B------:R-:W2:Y:S01]  /*09b0*/  @!P1 LDC.64 R12, c[0x0][0x228] ;  /* 0x00008a00ff0c9b82 */ /* 0x000ea20000000a00 */
[----:B------:R-:W-:-:S05]  /*09c0*/  @!P5 FSETP.GT.FTZ.AND P6, PT, R27, RZ, PT ;  /* 0x000000ff1b00d20b */ /* 0x000fca0003fd4000 */
[----:B-1----:R-:W-:Y:S01]  /*09d0*/  @!P0 FMUL.FTZ R26, R26, R15 ;  /* 0x0000000f1a1a8220 */ /* 0x002fe20000410000 */
[----:B------:R-:W-:Y:S02]  /*09e0*/  PLOP3.LUT P0, PT, PT, PT, PT, 0x80, 0x0 ;  /* 0x000000000000781c */ /* 0x000fe40003f0f070 */
[----:B------:R-:W-:Y:S01]  /*09f0*/  @!P5 PLOP3.LUT P0, PT, P6, PT, PT, 0x80, 0x0 ;  /* 0x000000000000d81c */ /* 0x000fe2000370f070 */
[----:B------:R-:W-:Y:S01]  /*0a00*/  VIADD R15, R23, 0x300 ;  /* 0x00000300170f7836 */ /* 0x000fe20000000000 */
[----:B------:R-:W1:Y:S01]  /*0a10*/  @!P3 LDC R16, c[0x0][0x218] ;  /* 0x00008600ff10bb82 */ /* 0x000e620000000800 */
[----:B------:R-:W-:-:S10]  /*0a20*/  @!P3 HADD2.F32 R25, -RZ, R25.H0_H0 ;  /* 0x20000019ff19b230 */ /* 0x000fd40000004100 */
[----:B0-----:R-:W-:Y:S01]  /*0a30*/  @!P0 FMUL.FTZ R27, R27, R14 ;  /* 0x0000000e1b1b8220 */ /* 0x001fe20000410000 */
[----:B------:R-:W-:Y:S02]  /*0a40*/  @!P3 FSETP.GT.FTZ.AND P6, PT, R25, RZ, PT ;  /* 0x000000ff1900b20b */ /* 0x000fe40003fd4000 */
[----:B------:R-:W-:Y:S02]  /*0a50*/  PLOP3.LUT P0, PT, PT, PT, PT, 0x80, 0x0 ;  /* 0x000000000000781c */ /* 0x000fe40003f0f070 */
[----:B------:R-:W-:Y:S02]  /*0a60*/  @!P3 PLOP3.LUT P0, PT, P6, PT, PT, 0x80, 0x0 ;  /* 0x000000000000b81c */ /* 0x000fe4000370f070 */
[----:B------:R-:W-:Y:S02]  /*0a70*/  ISETP.GE.AND P6, PT, R15, R2, PT ;  /* 0x000000020f00720c */ /* 0x000fe40003fc6270 */
[----:B------:R-:W-:Y:S02]  /*0a80*/  @!P1 IADD3 R15, R0, R23, RZ ;  /* 0x00000017000f9210 */ /* 0x000fe40007ffe0ff */
[----:B------:R-:W-:-:S03]  /*0a90*/  @!P1 F2FP.F16.F32.PACK_AB R11, RZ, R18 ;  /* 0x00000012ff0b923e */ /* 0x000fc600000000ff */
[----:B--2---:R-:W-:-:S06]  /*0aa0*/  @!P1 IMAD.WIDE.U32 R12, R15, 0x2, R12 ;  /* 0x000000020f0c9825 */ /* 0x004fcc00078e000c */
[----:B------:R-:W0:Y:S01]  /*0ab0*/  @!P6 LDC R17, c[0x0][0x218] ;  /* 0x00008600ff11eb82 */ /* 0x000e220000000800 */
[----:B------:R-:W-:Y:S02]  /*0ac0*/  @!P6 HADD2.F32 R24, -RZ, R24.H0_H0 ;  /* 0x20000018ff18e230 */ /* 0x000fe40000004100 */
        /* <DEDUP_REMOVED lines=9> */
[----:B------:R-:W-:Y:S02]  /*0b60*/  @!P2 F2FP.F16.F32.PACK_AB R6, RZ, R3 ;  /* 0x00000003ff06a23e */ /* 0x000fe400000000ff */
[----:B------:R-:W-:-:S03]  /*0b70*/  @!P4 F2FP.F16.F32.PACK_AB R7, RZ, R26 ;  /* 0x0000001aff07c23e */ /* 0x000fc600000000ff */
[----:B0-----:R-:W-:Y:S01]  /*0b80*/  @!P1 FMUL.FTZ R24, R24, R17 ;  /* 0x0000001118189220 */ /* 0x001fe20000410000 */
[----:B------:R-:W-:Y:S02]  /*0b90*/  @!P5 F2FP.F16.F32.PACK_AB R8, RZ, R27 ;  /* 0x0000001bff08d23e */ /* 0x000fe400000000ff */
[----:B------:R-:W-:Y:S02]  /*0ba0*/  @!P3 F2FP.F16.F32.PACK_AB R9, RZ, R25 ;  /* 0x00000019ff09b23e */ /* 0x000fe400000000ff */
[----:B------:R-:W-:Y:S01]  /*0bb0*/  @!P6 F2FP.F16.F32.PACK_AB R10, RZ, R24 ;  /* 0x00000018ff0ae23e */ /* 0x000fe200000000ff */
[----:B-1----:R-:W-:Y:S06]  /*0bc0*/  @P0 BRA `(.L_x_4513) ;  /* 0x0000000000300947 */ /* 0x002fec0003800000 */
        /* <DEDUP_REMOVED lines=12> */
.L_x_4513:
[----:B------:R-:W-:-:S13]  /*0c90*/  ISETP.GE.AND P0, PT, R23, R2, PT ;  /* 0x000000021700720c */ /* 0x000fda0003f06270 */
[----:B------:R-:W-:Y:S05]  /*0ca0*/  @P0 BRA `(.L_x_4515) ;  /* 0x0000000000300947 */ /* 0x000fea0003800000 */
[----:B0-----:R-:W0:Y:S01]  /*0cb0*/  LDC.64 R4, c[0x0][0x228] ;  /* 0x00008a00ff047b82 */ /* 0x001e220000000a00 */
[----:B------:R-:W-:Y:S02]  /*0cc0*/  IMAD.IADD R3, R0, 0x1, R23 ;  /* 0x0000000100037824 */ /* 0x000fe400078e0217 */
[----:B------:R-:W-:Y:S02]  /*0cd0*/  VIADD R23, R23, 0x80 ;  /* 0x0000008017177836 */ /* 0x000fe40000000000 */
[----:B0-----:R-:W-:-:S05]  /*0ce0*/  IMAD.WIDE.U32 R4, R3, 0x2, R4 ;  /* 0x0000000203047825 */ /* 0x001fca00078e0004 */
[----:B------:R1:W-:Y:S02]  /*0cf0*/  STG.E.U16 desc[UR4][R4.64], R6 ;  /* 0x0000000604007986 */ /* 0x0003e4000c101504 */
.L_x_4514:
[----:B------:R-:W-:-:S13]  /*0d00*/  ISETP.GE.AND P0, PT, R23, R2, PT ;  /* 0x000000021700720c */ /* 0x000fda0003f06270 */
[----:B------:R-:W-:Y:S05]  /*0d10*/  @P0 BRA `(.L_x_4516) ;  /* 0x0000000000340947 */ /* 0x000fea0003800000 */
[----:B01----:R-:W0:Y:S01]  /*0d20*/  LDC.64 R4, c[0x0][0x228] ;  /* 0x00008a00ff047b82 */ /* 0x003e220000000a00 */
[----:B------:R-:W-:Y:S01]  /*0d30*/  IADD3 R3, R0, R23, RZ ;  /* 0x0000001700037210 */ /* 0x000fe20007ffe0ff */
[----:B------:R-:W-:-:S04]  /*0d40*/  VIADD R23, R23, 0x80 ;  /* 0x0000008017177836 */ /* 0x000fc80000000000 */
[----:B0-----:R-:W-:-:S05]  /*0d50*/  IMAD.WIDE.U32 R4, R3, 0x2, R4 ;  /* 0x0000000203047825 */ /* 0x001fca00078e0004 */
[----:B------:R1:W-:Y:S02]  /*0d60*/  STG.E.U16 desc[UR4][R4.64], R7 ;  /* 0x0000000704007986 */ /* 0x0003e4000c101504 */
.L_x_4515:
        /* <DEDUP_REMOVED lines=8> */
.L_x_4516:
[----:B------:R-:W-:Y:S05]  /*0df0*/  BSYNC B1 ;  /* 0x0000000000017941 */ /* 0x000fea0003800000 */
.L_x_4512:
[----:B------:R-:W-:-:S13]  /*0e00*/  ISETP.GE.AND P0, PT, R23, R2, PT ;  /* 0x000000021700720c */ /* 0x000fda0003f06270 */
[----:B012---:R-:W0:Y:S01]  /*0e10*/  @!P0 LDC.64 R4, c[0x0][0x228] ;  /* 0x00008a00ff048b82 */ /* 0x007e220000000a00 */
[----:B------:R-:W-:Y:S01]  /*0e20*/  @!P0 IADD3 R3, R0, R23, RZ ;  /* 0x0000001700038210 */ /* 0x000fe20007ffe0ff */
[----:B------:R-:W-:-:S04]  /*0e30*/  @!P0 VIADD R23, R23, 0x80 ;  /* 0x0000008017178836 */ /* 0x000fc80000000000 */
[----:B0-----:R-:W-:-:S05]  /*0e40*/  @!P0 IMAD.WIDE.U32 R4, R3, 0x2, R4 ;  /* 0x0000000203048825 */ /* 0x001fca00078e0004 */
[----:B------:R2:W-:Y:S02]  /*0e50*/  @!P0 STG.E.U16 desc[UR4][R4.64], R10 ;  /* 0x0000000a04008986 */ /* 0x0005e4000c101504 */
.L_x_4517:
[----:B------:R-:W-:Y:S05]  /*0e60*/  BSYNC B0 ;  /* 0x0000000000007941 */ /* 0x000fea0003800000 */
.L_x_4511:
        /* <DEDUP_REMOVED lines=8> */
.L_x_4518:
        /* <DEDUP_REMOVED lines=9> */
.L_x_5717:


//--------------------- .text._ZN2at6native29vectorized_elementwise_kernelILi4EZZZNS0_66_GLOBAL__N__d53a5ca4_28_ActivationLeakyReluKernel_cu_f5210f67_355417leaky_relu_kernelERNS_18TensorIteratorBaseERKN3c106ScalarEENKUlvE_clEvENKUlvE1_clEvEUlNS5_4HalfEE_St5arrayIPcLm2EEEEviT0_T1_ --------------------------
	.section	.text._ZN2at6native29vectorized_elementwise_kernelILi4EZZZNS0_66_GLOBAL__N__d53a5ca4_28_ActivationLeakyReluKernel_cu_f5210f67_355417leaky_relu_kernelERNS_18TensorIteratorBaseERKN3c106ScalarEENKUlvE_clEvENKUlvE1_clEvEUlNS5_4HalfEE_St5arrayIPcLm2EEEEviT0_T1_,"ax",@progbits
	.align	128
        .global         _ZN2at6native29vectorized_elementwise_kernelILi4EZZZNS0_66_GLOBAL__N__d53a5ca4_28_ActivationLeakyReluKernel_cu_f5210f67_355417leaky_relu_kernelERNS_18TensorIteratorBaseERKN3c106ScalarEENKUlvE_clEvENKUlvE1_clEvEUlNS5_4HalfEE_St5arrayIPcLm2EEEEviT0_T1_
        .type           _ZN2at6native29vectorized_elementwise_kernelILi4EZZZNS0_66_GLOBAL__N__d53a5ca4_28_ActivationLeakyReluKernel_cu_f5210f67_355417leaky_relu_kernelERNS_18TensorIteratorBaseERKN3c106ScalarEENKUlvE_clEvENKUlvE1_clEvEUlNS5_4HalfEE_St5arrayIPcLm2EEEEviT0_T1_,@function
        .size           _ZN2at6native29vectorized_elementwise_kernelILi4EZZZNS0_66_GLOBAL__N__d53a5ca4_28_ActivationLeakyReluKernel_cu_f5210f67_355417leaky_relu_kernelERNS_18TensorIteratorBaseERKN3c106ScalarEENKUlvE_clEvENKUlvE1_clEvEUlNS5_4HalfEE_St5arrayIPcLm2EEEEviT0_T1_,(.L_x_5718 - _ZN2at6native29vectorized_elementwise_kernelILi4EZZZNS0_66_GLOBAL__N__d53a5ca4_28_ActivationLeakyReluKernel_cu_f5210f67_355417leaky_relu_kernelERNS_18TensorIteratorBaseERKN3c106ScalarEENKUlvE_clEvENKUlvE1_clEvEUlNS5_4HalfEE_St5arrayIPcLm2EEEEviT0_T1_)
        .other          _ZN2at6native29vectorized_elementwise_kernelILi4EZZZNS0_66_GLOBAL__N__d53a5ca4_28_ActivationLeakyReluKernel_cu_f5210f67_355417leaky_relu_kernelERNS_18TensorIteratorBaseERKN3c106ScalarEENKUlvE_clEvENKUlvE1_clEvEUlNS5_4HalfEE_St5arrayIPcLm2EEEEviT0_T1_,@"STO_CUDA_ENTRY STV_DEFAULT"
_ZN2at6native29vectorized_elementwise_kernelILi4EZZZNS0_66_GLOBAL__N__d53a5ca4_28_ActivationLeakyReluKernel_cu_f5210f67_355417leaky_relu_kernelERNS_18TensorIteratorBaseERKN3c106ScalarEENKUlvE_clEvENKUlvE1_clEvEUlNS5_4HalfEE_St5arrayIPcLm2EEEEviT0_T1_:
.text._ZN2at6native29vectorized_elementwise_kernelILi4EZZZNS0_66_GLOBAL__N__d53a5ca4_28_ActivationLeakyReluKernel_cu_f5210f67_355417leaky_relu_kernelERNS_18TensorIteratorBaseERKN3c106ScalarEENKUlvE_clEvENKUlvE1_clEvEUlNS5_4HalfEE_St5arrayIPcLm2EEEEviT0_T1_:
        /* <DEDUP_REMOVED lines=14> */
[----:B------:R-:W3:Y:S04]  /*00e0*/  LDG.E.64 R8, desc[UR4][R2.64] ;  /* 0x0000000402087981 */ /* 0x000ee8000c1e1b00 */
[----:B------:R2:W4:Y:S02]  /*00f0*/  LDG.E.64 R12, desc[UR4][R2.64+0x400] ;  /* 0x00040004020c7981 */ /* 0x000524000c1e1b00 */
[----:B--2---:R-:W-:-:S04]  /*0100*/  IMAD.WIDE.U32 R2, R0, 0x2, R4 ;  /* 0x0000000200027825 */ /* 0x004fc800078e0004 */
[----:B------:R-:W-:-:S04]  /*0110*/  IMAD.WIDE R2, R15, 0x8, R2 ;  /* 0x000000080f027825 */ /* 0x000fc800078e0202 */
[--C-:B---3--:R-:W-:Y:S02]  /*0120*/  HADD2.F32 R6, -RZ, R8.reuse.H0_H0 ;  /* 0x20000008ff067230 */ /* 0x108fe40000004100 */
[----:B------:R-:W-:Y:S02]  /*0130*/  HADD2.F32 R7, -RZ, R8.H1_H1 ;  /* 0x30000008ff077230 */ /* 0x000fe40000004100 */
[--C-:B----4-:R-:W-:Y:S01]  /*0140*/  HADD2.F32 R10, -RZ, R12.reuse.H0_H0 ;  /* 0x2000000cff0a7230 */ /* 0x110fe20000004100 */
[----:B------:R-:W-:Y:S01]  /*0150*/  FSETP.GT.FTZ.AND P6, PT, R6, RZ, PT ;  /* 0x000000ff0600720b */ /* 0x000fe20003fd4000 */
[----:B------:R-:W-:Y:S01]  /*0160*/  HADD2.F32 R11, -RZ, R12.H1_H1 ;  /* 0x3000000cff0b7230 */ /* 0x000fe20000004100 */
[----:B------:R-:W-:Y:S01]  /*0170*/  FSETP.GT.FTZ.AND P5, PT, R7, RZ, PT ;  /* 0x000000ff0700720b */ /* 0x000fe20003fb4000 */
[----:B------:R-:W-:Y:S01]  /*0180*/  HADD2.F32 R8, -RZ, R9.H0_H0 ;  /* 0x20000009ff087230 */ /* 0x000fe20000004100 */
[----:B------:R-:W-:Y:S01]  /*0190*/  FSETP.GT.FTZ.AND P2, PT, R10, RZ, PT ;  /* 0x000000ff0a00720b */ /* 0x000fe20003f54000 */
[----:B------:R-:W-:Y:S01]  /*01a0*/  HADD2.F32 R12, -RZ, R13.H0_H0 ;  /* 0x2000000dff0c7230 */ /* 0x000fe20000004100 */
[----:B------:R-:W-:Y:S01]  /*01b0*/  FSETP.GT.FTZ.AND P1, PT, R11, RZ, PT ;  /* 0x000000ff0b00720b */ /* 0x000fe20003f34000 */
[----:B------:R-:W-:Y:S01]  /*01c0*/  HADD2.F32 R9, -RZ, R9.H1_H1 ;  /* 0x30000009ff097230 */ /* 0x000fe20000004100 */
        /* <DEDUP_REMOVED lines=13> */
[----:B------:R-:W-:-:S02]  /*02a0*/  @!P3 FMUL.FTZ R9, R9, UR6 ;  /* 0x000000060909bc20 */ /* 0x000fc40008410000 */
[----:B------:R-:W-:-:S03]  /*02b0*/  @!P6 FMUL.FTZ R13, R13, UR6 ;  /* 0x000000060d0dec20 */ /* 0x000fc60008410000 */
[----:B------:R-:W-:Y:S02]  /*02c0*/  F2FP.F16.F32.PACK_AB R7, R9, R8 ;  /* 0x000000080907723e */ /* 0x000fe400000000ff */
[----:B------:R-:W-:-:S03]  /*02d0*/  F2FP.F16.F32.PACK_AB R11, R13, R12 ;  /* 0x0000000c0d0b723e */ /* 0x000fc600000000ff */
[----:B------:R-:W-:Y:S04]  /*02e0*/  STG.E.64 desc[UR4][R2.64], R6 ;  /* 0x0000000602007986 */ /* 0x000fe8000c101b04 */
[----:B------:R-:W-:Y:S01]  /*02f0*/  STG.E.64 desc[UR4][R2.64+0x400], R10 ;  /* 0x0004000a02007986 */ /* 0x000fe2000c101b04 */
[----:B------:R-:W-:Y:S05]  /*0300*/  EXIT ;  /* 0x000000000000794d */ /* 0x000fea0003800000 */
.L_x_4519:
        /* <DEDUP_REMOVED lines=148> */
.L_x_4522:
[----:B------:R-:W-:-:S13]  /*0c50*/  ISETP.GE.AND P0, PT, R23, R2, PT ;  /* 0x000000021700720c */ /* 0x000fda0003f06270 */
[----:B------:R-:W-:Y:S05]  /*0c60*/  @P0 BRA `(.L_x_4524) ;  /* 0x0000000000300947 */ /* 0x000fea0003800000 */
[----:B0-----:R-:W0:Y:S01]  /*0c70*/  LDC.64 R4, c[0x0][0x228] ;  /* 0x00008a00ff047b82 */ /* 0x001e220000000a00 */
[----:B------:R-:W-:Y:S02]  /*0c80*/  IMAD.IADD R3, R0, 0x1, R23 ;  /* 0x0000000100037824 */ /* 0x000fe400078e0217 */
[----:B------:R-:W-:Y:S02]  /*0c90*/  VIADD R23, R23, 0x80 ;  /* 0x0000008017177836 */ /* 0x000fe40000000000 */
[----:B0-----:R-:W-:-:S05]  /*0ca0*/  IMAD.WIDE.U32 R4, R3, 0x2, R4 ;  /* 0x0000000203047825 */ /* 0x001fca00078e0004 */
[----:B------:R1:W-:Y:S02]  /*0cb0*/  STG.E.U16 desc[UR4][R4.64], R6 ;  /* 0x0000000604007986 */ /* 0x0003e4000c101504 */
.L_x_4523:
[----:B------:R-:W-:-:S13]  /*0cc0*/  ISETP.GE.AND P0, PT, R23, R2, PT ;  /* 0x000000021700720c */ /* 0x000fda0003f06270 */
[----:B------:R-:W-:Y:S05]  /*0cd0*/  @P0 BRA `(.L_x_4525) ;  /* 0x0000000000340947 */ /* 0x000fea0003800000 */
[----:B01----:R-:W0:Y:S01]  /*0ce0*/  LDC.64 R4, c[0x0][0x228] ;  /* 0x00008a00ff047b82 */ /* 0x003e220000000a00 */
[----:B------:R-:W-:Y:S01]  /*0cf0*/  IADD3 R3, R0, R23, RZ ;  /* 0x0000001700037210 */ /* 0x000fe20007ffe0ff */
[----:B------:R-:W-:-:S04]  /*0d00*/  VIADD R23, R23, 0x80 ;  /* 0x0000008017177836 */ /* 0x000fc80000000000 */
[----:B0-----:R-:W-:-:S05]  /*0d10*/  IMAD.WIDE.U32 R4, R3, 0x2, R4 ;  /* 0x0000000203047825 */ /* 0x001fca00078e0004 */
[----:B------:R1:W-:Y:S02]  /*0d20*/  STG.E.U16 desc[UR4][R4.64], R7 ;  /* 0x0000000704007986 */ /* 0x0003e4000c101504 */
.L_x_4524:
        /* <DEDUP_REMOVED lines=8> */
.L_x_4525:
[----:B------:R-:W-:Y:S05]  /*0db0*/  BSYNC B1 ;  /* 0x0000000000017941 */ /* 0x000fea0003800000 */
.L_x_4521:
[----:B------:R-:W-:-:S13]  /*0dc0*/  ISETP.GE.AND P0, PT, R23, R2, PT ;  /* 0x000000021700720c */ /* 0x000fda0003f06270 */
[----:B012---:R-:W0:Y:S01]  /*0dd0*/  @!P0 LDC.64 R4, c[0x0][0x228] ;  /* 0x00008a00ff048b82 */ /* 0x007e220000000a00 */
[----:B------:R-:W-:Y:S01]  /*0de0*/  @!P0 IADD3 R3, R0, R23, RZ ;  /* 0x0000001700038210 */ /* 0x000fe20007ffe0ff */
[----:B------:R-:W-:-:S04]  /*0df0*/  @!P0 VIADD R23, R23, 0x80 ;  /* 0x0000008017178836 */ /* 0x000fc80000000000 */
[----:B0-----:R-:W-:-:S05]  /*0e00*/  @!P0 IMAD.WIDE.U32 R4, R3, 0x2, R4 ;  /* 0x0000000203048825 */ /* 0x001fca00078e0004 */
[----:B------:R2:W-:Y:S02]  /*0e10*/  @!P0 STG.E.U16 desc[UR4][R4.64], R10 ;  /* 0x0000000a04008986 */ /* 0x0005e4000c101504 */
.L_x_4526:
[----:B------:R-:W-:Y:S05]  /*0e20*/  BSYNC B0 ;  /* 0x0000000000007941 */ /* 0x000fea0003800000 */
.L_x_4520:
        /* <DEDUP_REMOVED lines=8> */
.L_x_4527:
        /* <DEDUP_REMOVED lines=13> */
.L_x_5718:


//--------------------- .text._ZN2at6native29vectorized_elementwise_kernelILi8EZZZNS0_66_GLOBAL__N__d53a5ca4_28_ActivationLeakyReluKernel_cu_f5210f67_355417leaky_relu_kernelERNS_18TensorIteratorBaseERKN3c106ScalarEENKUlvE_clEvENKUlvE1_clEvEUlNS5_4HalfEE_St5arrayIPcLm2EEEEviT0_T1_ --------------------------
	.section	.text._ZN2at6native29vectorized_elementwise_kernelILi8EZZZNS0_66_GLOBAL__N__d53a5ca4_28_ActivationLeakyReluKernel_cu_f5210f67_355417leaky_relu_kernelERNS_18TensorIteratorBaseERKN3c106ScalarEENKUlvE_clEvENKUlvE1_clEvEUlNS5_4HalfEE_St5arrayIPcLm2EEEEviT0_T1_,"ax",@progbits
	.align	128
        .global         _ZN2at6native29vectorized_elementwise_kernelILi8EZZZNS0_66_GLOBAL__N__d53a5ca4_28_ActivationLeakyReluKernel_cu_f5210f67_355417leaky_relu_kernelERNS_18TensorIteratorBaseERKN3c106ScalarEENKUlvE_clEvENKUlvE1_clEvEUlNS5_4HalfEE_St5arrayIPcLm2EEEEviT0_T1_
        .type           _ZN2at6native29vectorized_elementwise_kernelILi8EZZZNS0_66_GLOBAL__N__d53a5ca4_28_ActivationLeakyReluKernel_cu_f5210f67_355417leaky_relu_kernelERNS_18TensorIteratorBaseERKN3c106ScalarEENKUlvE_clEvENKUlvE1_clEvEUlNS5_4HalfEE_St5arrayIPcLm2EEEEviT0_T1_,@function
        .size           _ZN2at6native29vectorized_elementwise_kernelILi8EZZZNS0_66_GLOBAL__N__d53a5ca4_28_ActivationLeakyReluKernel_cu_f5210f67_355417leaky_relu_kernelERNS_18TensorIteratorBaseERKN3c106ScalarEENKUlvE_clEvENKUlvE1_clEvEUlNS5_4HalfEE_St5arrayIPcLm2EEEEviT0_T1_,(.L_x_5719 - _ZN2at6native29vectorized_elementwise_kernelILi8EZZZNS0_66_GLOBAL__N__d53a5ca4_28_ActivationLeakyReluKernel_cu_f5210f67_355417leaky_relu_kernelERNS_18TensorIteratorBaseERKN3c106ScalarEENKUlvE_clEvENKUlvE1_clEvEUlNS5_4HalfEE_St5arrayIPcLm2EEEEviT0_T1_)
        .other          _ZN2at6native29vectorized_elementwise_kernelILi8EZZZNS0_66_GLOBAL__N__d53a5ca4_28_ActivationLeakyReluKernel_cu_f5210f67_355417leaky_relu_kernelERNS_18TensorIteratorBaseERKN3c106ScalarEENKUlvE_clEvENKUlvE1_clEvEUlNS5_4HalfEE_St5arrayIPcLm2EEEEviT0_T1_,@"STO_CUDA_ENTRY STV_DEFAULT"
_ZN2at6native29vectorized_elementwise_kernelILi8EZZZNS0_66_GLOBAL__N__d53a5ca4_28_ActivationLeakyReluKernel_cu_f5210f67_355417leaky_relu_kernelERNS_18TensorIteratorBaseERKN3c106ScalarEENKUlvE_clEvENKUlvE1_clEvEUlNS5_4HalfEE_St5arrayIPcLm2EEEEviT0_T1_:
.text._ZN2at6native29vectorized_elementwise_kernelILi8EZZZNS0_66_GLOBAL__N__d53a5ca4_28_ActivationLeakyReluKernel_cu_f5210f67_355417leaky_relu_kernelERNS_18TensorIteratorBaseERKN3c106ScalarEENKUlvE_clEvENKUlvE1_clEvEUlNS5_4HalfEE_St5arrayIPcLm2EEEEviT0_T1_:
        /* <DEDUP_REMOVED lines=14> */
[----:B------:R2:W3:Y:S02]  /*00e0*/  LDG.E.128 R4, desc[UR4][R2.64] ;  /* 0x0000000402047981 */ /* 0x0004e4000c1e1d00 */
[----:B--2---:R-:W-:-:S04]  /*00f0*/  IMAD.WIDE.U32 R2, R0, 0x2, R8 ;  /* 0x0000000200027825 */ /* 0x004fc800078e0008 */
[----:B------:R-:W-:-:S04]  /*0100*/  IMAD.WIDE R2, R15, 0x10, R2 ;  /* 0x000000100f027825 */ /* 0x000fc800078e0202 */
[----:B---3--:R-:W-:Y:S02]  /*0110*/  HADD2.F32 R10, -RZ, R4.H0_H0 ;  /* 0x20000004ff0a7230 */ /* 0x008fe40000004100 */
[----:B------:R-:W-:Y:S02]  /*0120*/  HADD2.F32 R12, -RZ, R5.H0_H0 ;  /* 0x20000005ff0c7230 */ /* 0x000fe40000004100 */
[----:B------:R-:W-:Y:S01]  /*0130*/  HADD2.F32 R13, -RZ, R6.H0_H0 ;  /* 0x20000006ff0d7230 */ /* 0x000fe20000004100 */
[----:B------:R-:W-:Y:S01]  /*0140*/  FSETP.GT.FTZ.AND P6, PT, R10, RZ, PT ;  /* 0x000000ff0a00720b */ /* 0x000fe20003fd4000 */
[----:B------:R-:W-:Y:S01]  /*0150*/  HADD2.F32 R14, -RZ, R7.H0_H0 ;  /* 0x20000007ff0e7230 */ /* 0x000fe20000004100 */
[----:B------:R-:W-:Y:S01]  /*0160*/  FSETP.GT.FTZ.AND P4, PT, R12, RZ, PT ;  /* 0x000000ff0c00720b */ /* 0x000fe20003f94000 */
[----:B------:R-:W-:Y:S01]  /*0170*/  HADD2.F32 R11, -RZ, R4.H1_H1 ;  /* 0x30000004ff0b7230 */ /* 0x000fe20000004100 */
[----:B------:R-:W-:Y:S01]  /*0180*/  FSETP.GT.FTZ.AND P2, PT, R13, RZ, PT ;  /* 0x000000ff0d00720b */ /* 0x000fe20003f54000 */
[----:B------:R-:W-:Y:S01]  /*0190*/  HADD2.F32 R5, -RZ, R5.H1_H1 ;  /* 0x30000005ff057230 */ /* 0x000fe20000004100 */
        /* <DEDUP_REMOVED lines=10> */
[----:B------:R-:W-:Y:S02]  /*0240*/  @!P0 FMUL.FTZ R14, R14, UR6 ;  /* 0x000000060e0e8c20 */ /* 0x000fe40008410000 */
[----:B------:R-:W-:Y:S02]  /*0250*/  @!P5 FMUL.FTZ R11, R11, UR6 ;  /* 0x000000060b0bdc20 */ /* 0x000fe40008410000 */
[----:B------:R-:W-:-:S02]  /*0260*/  @!P3 FMUL.FTZ R5, R5, UR6 ;  /* 0x000000060505bc20 */ /* 0x000fc40008410000 */
[----:B------:R-:W-:Y:S01]  /*0270*/  @!P1 FMUL.FTZ R6, R6, UR6 ;  /* 0x0000000606069c20 */ /* 0x000fe20008410000 */
[----:B------:R-:W-:Y:S01]  /*0280*/  F2FP.F16.F32.PACK_AB R4, R11, R10 ;  /* 0x0000000a0b04723e */ /* 0x000fe200000000ff */
[----:B------:R-:W-:Y:S01]  /*0290*/  @!P6 FMUL.FTZ R7, R7, UR6 ;  /* 0x000000060707ec20 */ /* 0x000fe20008410000 */
[----:B------:R-:W-:Y:S02]  /*02a0*/  F2FP.F16.F32.PACK_AB R5, R5, R12 ;  /* 0x0000000c0505723e */ /* 0x000fe400000000ff */
[----:B------:R-:W-:Y:S02]  /*02b0*/  F2FP.F16.F32.PACK_AB R6, R6, R13 ;  /* 0x0000000d0606723e */ /* 0x000fe400000000ff */
[----:B------:R-:W-:-:S05]  /*02c0*/  F2FP.F16.F32.PACK_AB R7, R7, R14 ;  /* 0x0000000e0707723e */ /* 0x000fca00000000ff */
[----:B------:R-:W-:Y:S01]  /*02d0*/  STG.E.128 desc[UR4][R2.64], R4 ;  /* 0x0000000402007986 */ /* 0x000fe2000c101d04 */
[----:B------:R-:W-:Y:S05]  /*02e0*/  EXIT ;  /* 0x000000000000794d */ /* 0x000fea0003800000 */
.L_x_4528:
        /* <DEDUP_REMOVED lines=148> */
.L_x_4531:
[----:B------:R-:W-:-:S13]  /*0c30*/  ISETP.GE.AND P0, PT, R23, R2, PT ;  /* 0x000000021700720c */ /* 0x000fda0003f06270 */
[----:B------:R-:W-:Y:S05]  /*0c40*/  @P0 BRA `(.L_x_4533) ;  /* 0x0000000000300947 */ /* 0x000fea0003800000 */
[----:B0-----:R-:W0:Y:S01]  /*0c50*/  LDC.64 R4, c[0x0][0x228] ;  /* 0x00008a00ff047b82 */ /* 0x001e220000000a00 */
[----:B------:R-:W-:Y:S02]  /*0c60*/  IMAD.IADD R3, R0, 0x1, R23 ;  /* 0x0000000100037824 */ /* 0x000fe400078e0217 */
[----:B------:R-:W-:Y:S02]  /*0c70*/  VIADD R23, R23, 0x80 ;  /* 0x0000008017177836 */ /* 0x000fe40000000000 */
[----:B0-----:R-:W-:-:S05]  /*0c80*/  IMAD.WIDE.U32 R4, R3, 0x2, R4 ;  /* 0x0000000203047825 */ /* 0x001fca00078e0004 */
[----:B------:R1:W-:Y:S02]  /*0c90*/  STG.E.U16 desc[UR4][R4.64], R6 ;  /* 0x0000000604007986 */ /* 0x0003e4000c101504 */
.L_x_4532:
[----:B------:R-:W-:-:S13]  /*0ca0*/  ISETP.GE.AND P0, PT, R23, R2, PT ;  /* 0x000000021700720c */ /* 0x000fda0003f06270 */
[----:B------:R-:W-:Y:S05]  /*0cb0*/  @P0 BRA `(.L_x_4534) ;  /* 0x0000000000340947 */ /* 0x000fea0003800000 */
[----:B01----:R-:W0:Y:S01]  /*0cc0*/  LDC.64 R4, c[0x0][0x228] ;  /* 0x00008a00ff047b82 */ /* 0x003e220000000a00 */
[----:B------:R-:W-:Y:S01]  /*0cd0*/  IADD3 R3, R0, R23, RZ ;  /* 0x0000001700037210 */ /* 0x000fe20007ffe0ff */
[----:B------:R-:W-:-:S04]  /*0ce0*/  VIADD R23, R23, 0x80 ;  /* 0x0000008017177836 */ /* 0x000fc80000000000 */
[----:B0-----:R-:W-:-:S05]  /*0cf0*/  IMAD.WIDE.U32 R4, R3, 0x2, R4 ;  /* 0x0000000203047825 */ /* 0x001fca00078e0004 */
[----:B------:R1:W-:Y:S02]  /*0d00*/  STG.E.U16 desc[UR4][R4.64], R7 ;  /* 0x0000000704007986 */ /* 0x0003e4000c101504 */
.L_x_4533:
        /* <DEDUP_REMOVED lines=8> */
.L_x_4534:
[----:B------:R-:W-:Y:S05]  /*0d90*/  BSYNC B1 ;  /* 0x0000000000017941 */ /* 0x000fea0003800000 */
.L_x_4530:
[----:B------:R-:W-:-:S13]  /*0da0*/  ISETP.GE.AND P0, PT, R23, R2, PT ;  /* 0x000000021700720c */ /* 0x000fda0003f06270 */
[----:B012---:R-:W0:Y:S01]  /*0db0*/  @!P0 LDC.64 R4, c[0x0][0x228] ;  /* 0x00008a00ff048b82 */ /* 0x007e220000000a00 */
[----:B------:R-:W-:Y:S01]  /*0dc0*/  @!P0 IADD3 R3, R0, R23, RZ ;  /* 0x0000001700038210 */ /* 0x000fe20007ffe0ff */
[----:B------:R-:W-:-:S04]  /*0dd0*/  @!P0 VIADD R23, R23, 0x80 ;  /* 0x0000008017178836 */ /* 0x000fc80000000000 */
[----:B0-----:R-:W-:-:S05]  /*0de0*/  @!P0 IMAD.WIDE.U32 R4, R3, 0x2, R4 ;  /* 0x0000000203048825 */ /* 0x001fca00078e0004 */
[----:B------:R2:W-:Y:S02]  /*0df0*/  @!P0 STG.E.U16 desc[UR4][R4.64], R10 ;  /* 0x0000000a04008986 */ /* 0x0005e4000c101504 */
.L_x_4535:
[----:B------:R-:W-:Y:S05]  /*0e00*/  BSYNC B0 ;  /* 0x0000000000007941 */ /* 0x000fea0003800000 */
.L_x_4529:
        /* <DEDUP_REMOVED lines=8> */
.L_x_4536:
        /* <DEDUP_REMOVED lines=15> */
.L_x_5719:


//--------------------- .text._ZN2at6native18elementwise_kernelILi128ELi4EZNS0_15gpu_kernel_implIZZZNS0_66_GLOBAL__N__d53a5ca4_28_ActivationLeakyReluKernel_cu_f5210f67_355417leaky_relu_kernelERNS_18TensorIteratorBaseERKN3c106ScalarEENKUlvE_clEvENKUlvE0_clEvEUlfE_EEvS5_RKT_EUliE_EEviT1_ --------------------------
	.section	.text._ZN2at6native18elementwise_kernelILi128ELi4EZNS0_15gpu_kernel_implIZZZNS0_66_GLOBAL__N__d53a5ca4_28_ActivationLeakyReluKernel_cu_f5210f67_355417leaky_relu_kernelERNS_18TensorIteratorBaseERKN3c106ScalarEENKUlvE_clEvENKUlvE0_clEvEUlfE_EEvS5_RKT_EUliE_EEviT1_,"ax",@progbits
	.align	128
        .global         _ZN2at6native18elementwise_kernelILi128ELi4EZNS0_15gpu_kernel_implIZZZNS0_66_GLOBAL__N__d53a5ca4_28_ActivationLeakyReluKernel_cu_f5210f67_355417leaky_relu_kernelERNS_18TensorIteratorBaseERKN3c106ScalarEENKUlvE_clEvENKUlvE0_clEvEUlfE_EEvS5_RKT_EUliE_EEviT1_
        .type           _ZN2at6native18elementwise_kernelILi128ELi4EZNS0_15gpu_kernel_implIZZZNS0_66_GLOBAL__N__d53a5ca4_28_ActivationLeakyReluKernel_cu_f5210f67_355417leaky_relu_kernelERNS_18TensorIteratorBaseERKN3c106ScalarEENKUlvE_clEvENKUlvE0_clEvEUlfE_EEvS5_RKT_EUliE_EEviT1_,@function
        .size           _ZN2at6native18elementwise_kernelILi128ELi4EZNS0_15gpu_kernel_implIZZZNS0_66_GLOBAL__N__d53a5ca4_28_ActivationLeakyReluKernel_cu_f5210f67_355417leaky_relu_kernelERNS_18TensorIteratorBaseERKN3c106ScalarEENKUlvE_clEvENKUlvE0_clEvEUlfE_EEvS5_RKT_EUliE_EEviT1_,(.L_x_5720 - _ZN2at6native18elementwise_kernelILi128ELi4EZNS0_15gpu_kernel_implIZZZNS0_66_GLOBAL__N__d53a5ca4_28_ActivationLeakyReluKernel_cu_f5210f67_355417leaky_relu_kernelERNS_18TensorIteratorBaseERKN3c106ScalarEENKUlvE_clEvENKUlvE0_clEvEUlfE_EEvS5_RKT_EUliE_EEviT1_)
        .other          _ZN2at6native18elementwise_kernelILi128ELi4EZNS0_15gpu_kernel_implIZZZNS0_66_GLOBAL__N__d53a5ca4_28_ActivationLeakyReluKernel_cu_f5210f67_355417leaky_relu_kernelERNS_18TensorIteratorBaseERKN3c106ScalarEENKUlvE_clEvENKUlvE0_clEvEUlfE_EEvS5_RKT_EUliE_EEviT1_,@"STO_CUDA_ENTRY STV_DEFAULT"
_ZN2at6native18elementwise_kernelILi128ELi4EZNS0_15gpu_kernel_implIZZZNS0_66_GLOBAL__N__d53a5ca4_28_ActivationLeakyReluKernel_cu_f5210f67_355417leaky_relu_kernelERNS_18TensorIteratorBaseERKN3c106ScalarEENKUlvE_clEvENKUlvE0_clEvEUlfE_EEvS5_RKT_EUliE_EEviT1_:
.text._ZN2at6native18elementwise_kernelILi128ELi4EZNS0_15gpu_kernel_implIZZZNS0_66_GLOBAL__N__d53a5ca4_28_ActivationLeakyReluKernel_cu_f5210f67_355417leaky_relu_kernelERNS_18TensorIteratorBaseERKN3c106ScalarEENKUlvE_clEvENKUlvE0_clEvEUlfE_EEvS5_RKT_EUliE_EEviT1_:
        /* <DEDUP_REMOVED lines=314> */
.L_x_4539:
        /* <DEDUP_REMOVED lines=22> */
.L_x_4544:
[----:B------:R-:W2:Y:S02]  /*1500*/  LDG.E.U8 R0, desc[UR36][R2.64] ;  /* 0x0000002402007981 */ /* 0x000ea4000c1e1100 */
[----:B--2---:R-:W-:Y:S01]  /*1510*/  I2FP.F32.U32 R0, R0 ;  /* 0x0000000000007245 */ /* 0x004fe20000201000 */
[----:B------:R-:W-:Y:S06]  /*1520*/  BRA `(.L_x_4546) ;  /* 0x0000000c002c7947 */ /* 0x000fec0003800000 */
.L_x_4543:
        /* <DEDUP_REMOVED lines=9> */
.L_x_4548:
[----:B------:R-:W2:Y:S02]  /*15c0*/  LDG.E R0, desc[UR36][R2.64] ;  /* 0x0000002402007981 */ /* 0x000ea4000c1e1900 */
[----:B--2---:R-:W-:Y:S01]  /*15d0*/  I2FP.F32.S32 R0, R0 ;  /* 0x0000000000007245 */ /* 0x004fe20000201400 */
[----:B------:R-:W-:Y:S06]  /*15e0*/  BRA `(.L_x_4546) ;  /* 0x0000000800fc7947 */ /* 0x000fec0003800000 */
.L_x_4547:
[----:B------:R-:W2:Y:S02]  /*15f0*/  LDG.E.U16 R0, desc[UR36][R2.64] ;  /* 0x0000002402007981 */ /* 0x000ea4000c1e1500 */
[----:B--2---:R-:W0:Y:S01]  /*1600*/  I2F.S16 R0, R0 ;  /* 0x0000000000007306 */ /* 0x004e220000101400 */
[----:B------:R-:W-:Y:S05]  /*1610*/  BRA `(.L_x_4546) ;  /* 0x0000000800f07947 */ /* 0x000fea0003800000 */
.L_x_4542:
        /* <DEDUP_REMOVED lines=8> */
.L_x_4550:
[----:B------:R-:W2:Y:S02]  /*16a0*/  LDG.E.U16 R0, desc[UR36][R2.64] ;  /* 0x0000002402007981 */ /* 0x000ea4000c1e1500 */
[----:B--2---:R-:W-:Y:S01]  /*16b0*/  HADD2.F32 R0, -RZ, R0.H0_H0 ;  /* 0x20000000ff007230 */ /* 0x004fe20000004100 */
[----:B------:R-:W-:Y:S06]  /*16c0*/  BRA `(.L_x_4546) ;  /* 0x0000000800c47947 */ /* 0x000fec0003800000 */
.L_x_4549:
        /* <DEDUP_REMOVED lines=8> */
.L_x_4552:
[----:B------:R-:W2:Y:S02]  /*1750*/  LDG.E.U16 R0, desc[UR36][R2.64] ;  /* 0x0000002402007981 */ /* 0x000ea4000c1e1500 */
[----:B--2---:R-:W-:Y:S01]  /*1760*/  HADD2.F32 R0, -RZ, R0.H0_H0 ;  /* 0x20000000ff007230 */ /* 0x004fe20000004100 */
[----:B------:R-:W-:Y:S06]  /*1770*/  BRA `(.L_x_4546) ;  /* 0x0000000800987947 */ /* 0x000fec0003800000 */
.L_x_4551:
[----:B------:R-:W2:Y:S01]  /*1780*/  LDG.E.64 R2, desc[UR36][R2.64] ;  /* 0x0000002402027981 */ /* 0x000ea2000c1e1b00 */
[----:B------:R-:W-:Y:S01]  /*1790*/  UMOV UR4, 0xf0000000 ;  /* 0xf000000000047882 */ /* 0x000fe20000000000 */
[----:B------:R-:W-:Y:S01]  /*17a0*/  UMOV UR5, 0x380fffff ;  /* 0x380fffff00057882 */ /* 0x000fe20000000000 */
[----:B--2---:R-:W0:Y:S01]  /*17b0*/  F2F.F32.F64 R0, R2 ;  /* 0x0000000200007310 */ /* 0x004e220000301000 */
[----:B------:R-:W-:-:S14]  /*17c0*/  DSETP.GEU.AND P0, PT, |R2|, UR4, PT ;  /* 0x0000000402007e2a */ /* 0x000fdc000bf0e200 */
[----:B0-----:R-:W-:Y:S01]  /*17d0*/  @!P0 FMUL R0, R0, 1.175494350822287508e-38 ;  /* 0x0080000000008820 */ /* 0x001fe20000400000 */
[----:B------:R-:W-:Y:S06]  /*17e0*/  BRA `(.L_x_4546) ;  /* 0x00000008007c7947 */ /* 0x000fec0003800000 */
.L_x_4541:
        /* <DEDUP_REMOVED lines=12> */
.L_x_4555:
[----:B------:R-:W2:Y:S01]  /*18b0*/  LDG.E.64 R2, desc[UR36][R2.64] ;  /* 0x0000002402027981 */ /* 0x000ea2000c1e1b00 */
[----:B------:R-:W-:Y:S01]  /*18c0*/  UMOV UR4, 0xf0000000 ;  /* 0xf000000000047882 */ /* 0x000fe20000000000 */
[----:B------:R-:W-:Y:S01]  /*18d0*/  UMOV UR5, 0x380fffff ;  /* 0x380fffff00057882 */ /* 0x000fe20000000000 */
[----:B--2---:R-:W0:Y:S01]  /*18e0*/  F2F.F32.F64 R0, R2 ;  /* 0x0000000200007310 */ /* 0x004e220000301000 */
[----:B------:R-:W-:-:S14]  /*18f0*/  DSETP.GEU.AND P0, PT, |R2|, UR4, PT ;  /* 0x0000000402007e2a */ /* 0x000fdc000bf0e200 */
[----:B0-----:R-:W-:Y:S01]  /*1900*/  @!P0 FMUL R0, R0, 1.175494350822287508e-38 ;  /* 0x0080000000008820 */ /* 0x001fe20000400000 */
[----:B------:R-:W-:Y:S06]  /*1910*/  BRA `(.L_x_4546) ;  /* 0x0000000800307947 */ /* 0x000fec0003800000 */
.L_x_4554:
        /* <DEDUP_REMOVED lines=26> */
.L_x_4557:
        /* <DEDUP_REMOVED lines=13> */
.L_x_4556:
[----:B------:R-:W2:Y:S02]  /*1b90*/  LDG.E.U16 R0, desc[UR36][R2.64] ;  /* 0x0000002402007981 */ /* 0x000ea4000c1e1500 */
[----:B--2---:R-:W-:Y:S01]  /*1ba0*/  IMAD.U32 R0, R0, 0x10000, RZ ;  /* 0x0001000000007824 */ /* 0x004fe200078e00ff */
[----:B------:R-:W-:Y:S06]  /*1bb0*/  BRA `(.L_x_4546) ;  /* 0x0000000400887947 */ /* 0x000fec0003800000 */
.L_x_4553:
        /* <DEDUP_REMOVED lines=11> */
.L_x_4560:
        /* <DEDUP_REMOVED lines=20> */
.L_x_4562:
[----:B------:R-:W-:Y:S05]  /*1db0*/  BSYNC B0 ;  /* 0x0000000000007941 */ /* 0x000fea0003800000 */
.L_x_4561:
[----:B------:R-:W-:Y:S01]  /*1dc0*/  LEA R3, R0, 0x3b800000, 0x17 ;  /* 0x3b80000000037811 */ /* 0x000fe200078eb8ff */
[----:B------:R-:W-:-:S05]  /*1dd0*/  IMAD.SHL.U32 R0, R2, 0x100000, RZ ;  /* 0x0010000002007824 */ /* 0x000fca00078e00ff */
[----:B------:R-:W-:Y:S01]  /*1de0*/  LOP3.LUT R0, R3, R0, R4, 0xfe, !PT ;  /* 0x0000000003007212 */ /* 0x000fe200078efe04 */
[----:B------:R-:W-:Y:S06]  /*1df0*/  BRA `(.L_x_4546) ;  /* 0x0000000000f87947 */ /* 0x000fec0003800000 */
.L_x_4559:
        /* <DEDUP_REMOVED lines=20> */
.L_x_4564:
[----:B------:R-:W-:Y:S05]  /*1f40*/  BSYNC B0 ;  /* 0x0000000000007941 */ /* 0x000fea0003800000 */
.L_x_4563:
[----:B------:R-:W-:Y:S01]  /*1f50*/  LEA R3, R0, 0x37800000, 0x17 ;  /* 0x3780000000037811 */ /* 0x000fe200078eb8ff */
[----:B------:R-:W-:-:S05]  /*1f60*/  IMAD.SHL.U32 R0, R2, 0x200000, RZ ;  /* 0x0020000002007824 */ /* 0x000fca00078e00ff */
[----:B------:R-:W-:Y:S01]  /*1f70*/  LOP3.LUT R0, R3, R0, R4, 0xfe, !PT ;  /* 0x0000000003007212 */ /* 0x000fe200078efe04 */
[----:B------:R-:W-:Y:S06]  /*1f80*/  BRA `(.L_x_4546) ;  /* 0x0000000000947947 */ /* 0x000fec0003800000 */
.L_x_4558:
        /* <DEDUP_REMOVED lines=14> */
.L_x_4545:
        /* <DEDUP_REMOVED lines=16> */
.L_x_4567:
[----:B------:R-:W-:Y:S01]  /*2170*/  IMAD.MOV.U32 R0, RZ, RZ, RZ ;  /* 0x000000ffff007224 */ /* 0x000fe200078e00ff */
[----:B------:R-:W-:Y:S06]  /*2180*/  BRA `(.L_x_4546) ;  /* 0x0000000000147947 */ /* 0x000fec0003800000 */
.L_x_4566:
[----:B------:R-:W2:Y:S02]  /*2190*/  LDG.E.64 R2, desc[UR36][R2.64] ;  /* 0x0000002402027981 */ /* 0x000ea4000c1e1b00 */
[----:B--2---:R0:W1:Y:S01]  /*21a0*/  I2F.U64 R0, R2 ;  /* 0x0000000200007312 */ /* 0x0040620000301000 */
[----:B------:R-:W-:Y:S05]  /*21b0*/  BRA `(.L_x_4546) ;  /* 0x0000000000087947 */ /* 0x000fea0003800000 */
.L_x_4565:
[----:B------:R-:W2:Y:S02]  /*21c0*/  LDG.E R0, desc[UR36][R2.64] ;  /* 0x0000002402007981 */ /* 0x000ea4000c1e1900 */
[----:B--2---:R-:W-:-:S07]  /*21d0*/  I2FP.F32.U32 R0, R0 ;  /* 0x0000000000007245 */ /* 0x004fce0000201000 */
.L_x_4546:
[----:B------:R-:W-:Y:S05]  /*21e0*/  BSYNC B6 ;  /* 0x0000000000067941 */ /* 0x000fea0003800000 */
.L_x_4540:
[----:B0-234-:R-:W0:Y:S01]  /*21f0*/  LDC.U8 R3, c[0x0][0x430] ;  /* 0x00010c00ff037b82 */ /* 0x01de220000000000 */
[----:B-1---5:R-:W-:Y:S01]  /*2200*/  IMAD.MOV.U32 R2, RZ, RZ, R0 ;  /* 0x000000ffff027224 */ /* 0x022fe200078e0000 */
[----:B------:R-:W-:-:S04]  /*2210*/  ULDC UR4, c[0x0][0x420] ;  /* 0x0001080000047ab9 */ /* 0x000fc80000000800 */
[----:B------:R-:W-:-:S13]  /*2220*/  FSETP.GT.FTZ.AND P0, PT, R2, RZ, PT ;  /* 0x000000ff0200720b */ /* 0x000fda0003f14000 */
[----:B------:R-:W-:Y:S01]  /*2230*/  @!P0 FMUL.FTZ R2, R2, UR4 ;  /* 0x0000000402028c20 */ /* 0x000fe20008410000 */
        /* <DEDUP_REMOVED lines=14> */
.L_x_4571:
[----:B------:R-:W0:Y:S02]  /*2320*/  F2I.S64.TRUNC R2, R2 ;  /* 0x0000000200027311 */ /* 0x000e24000020d900 */
[----:B0-----:R-:W-:-:S05]  /*2330*/  IMAD.MOV.U32 R5, RZ, RZ, R2 ;  /* 0x000000ffff057224 */ /* 0x001fca00078e0002 */
[----:B------:R0:W-:Y:S01]  /*2340*/  STG.E.U8 desc[UR36][R16.64], R5 ;  /* 0x0000000510007986 */ /* 0x0001e2000c101124 */
[----:B------:R-:W-:Y:S05]  /*2350*/  BRA `(.L_x_4573) ;  /* 0x0000000c00407947 */ /* 0x000fea0003800000 */
.L_x_4570:
        /* <DEDUP_REMOVED lines=9> */
.L_x_4575:
[----:B------:R-:W0:Y:S02]  /*23f0*/  F2I.FTZ.TRUNC.NTZ R3, R2 ;  /* 0x0000000200037305 */ /* 0x000e24000021f100 */
[----:B0-----:R0:W-:Y:S01]  /*2400*/  STG.E desc[UR36][R16.64], R3 ;  /* 0x0000000310007986 */ /* 0x0011e2000c101924 */
[----:B------:R-:W-:Y:S05]  /*2410*/  BRA `(.L_x_4573) ;  /* 0x0000000c00107947 */ /* 0x000fea0003800000 */
.L_x_4574:
[----:B------:R-:W0:Y:S02]  /*2420*/  F2I.FTZ.TRUNC.NTZ R3, R2 ;  /* 0x0000000200037305 */ /* 0x000e24000021f100 */
[----:B0-----:R0:W-:Y:S01]  /*2430*/  STG.E.U16 desc[UR36][R16.64], R3 ;  /* 0x0000000310007986 */ /* 0x0011e2000c101524 */
[----:B------:R-:W-:Y:S05]  /*2440*/  BRA `(.L_x_4573) ;  /* 0x0000000c00047947 */ /* 0x000fea0003800000 */
.L_x_4569:
        /* <DEDUP_REMOVED lines=8> */
.L_x_4577:
[----:B------:R-:W-:-:S05]  /*24d0*/  F2FP.F16.F32.PACK_AB R2, RZ, R2 ;  /* 0x00000002ff02723e */ /* 0x000fca00000000ff */
[----:B------:R0:W-:Y:S01]  /*24e0*/  STG.E.U16 desc[UR36][R16.64], R2 ;  /* 0x0000000210007986 */ /* 0x0001e2000c101524 */
[----:B------:R-:W-:Y:S05]  /*24f0*/  BRA `(.L_x_4573) ;  /* 0x0000000800d87947 */ /* 0x000fea0003800000 */
.L_x_4576:
        /* <DEDUP_REMOVED lines=9> */
.L_x_4579:
[----:B------:R-:W-:-:S04]  /*2590*/  F2FP.F16.F32.PACK_AB R3, RZ, R2 ;  /* 0x00000002ff03723e */ /* 0x000fc800000000ff */
[----:B------:R-:W-:-:S05]  /*25a0*/  PRMT R3, R3, 0x5410, RZ ;  /* 0x0000541003037816 */ /* 0x000fca00000000ff */
[----:B------:R0:W-:Y:S01]  /*25b0*/  STG.E desc[UR36][R16.64], R3 ;  /* 0x0000000310007986 */ /* 0x0001e2000c101924 */
[----:B------:R-:W-:Y:S05]  /*25c0*/  BRA `(.L_x_4573) ;  /* 0x0000000800a47947 */ /* 0x000fea0003800000 */
.L_x_4578:
[----:B------:R-:W-:-:S06]  /*25d0*/  FMUL.FTZ R2, R2, 1 ;  /* 0x3f80000002027820 */ /* 0x000fcc0000410000 */
[----:B------:R-:W0:Y:S02]  /*25e0*/  F2F.F64.F32 R2, R2 ;  /* 0x0000000200027310 */ /* 0x000e240000201800 */
[----:B0-----:R0:W-:Y:S01]  /*25f0*/  STG.E.64 desc[UR36][R16.64], R2 ;  /* 0x0000000210007986 */ /* 0x0011e2000c101b24 */
[----:B------:R-:W-:Y:S05]  /*2600*/  BRA `(.L_x_4573) ;  /* 0x0000000800947947 */ /* 0x000fea0003800000 */
.L_x_4568:
        /* <DEDUP_REMOVED lines=12> */
.L_x_4582:
[----:B------:R-:W-:Y:S01]  /*26d0*/  FMUL.FTZ R4, R2, 1 ;  /* 0x3f80000002047820 */ /* 0x000fe20000410000 */
[----:B------:R-:W-:-:S05]  /*26e0*/  CS2R R6, SRZ ;  /* 0x0000000000067805 */ /* 0x000fca000001ff00 */
[----:B------:R-:W0:Y:S02]  /*26f0*/  F2F.F64.F32 R4, R4 ;  /* 0x0000000400047310 */ /* 0x000e240000201800 */
[----:B0-----:R0:W-:Y:S01]  /*2700*/  STG.E.128 desc[UR36][R16.64], R4 ;  /* 0x0000000410007986 */ /* 0x0011e2000c101d24 */
[----:B------:R-:W-:Y:S05]  /*2710*/  BRA `(.L_x_4573) ;  /* 0x0000000800507947 */ /* 0x000fea0003800000 */
.L_x_4581:
        /* <DEDUP_REMOVED lines=20> */
.L_x_4586:
[----:B------:R-:W-:Y:S05]  /*2860*/  BSYNC B0 ;  /* 0x0000000000007941 */ /* 0x000fea0003800000 */
.L_x_4585:
[----:B------:R-:W-:-:S05]  /*2870*/  LOP3.LUT R5, R0, R5, RZ, 0xfc, !PT ;  /* 0x0000000500057212 */ /* 0x000fca00078efcff */
[----:B------:R0:W-:Y:S01]  /*2880*/  STG.E.U8 desc[UR36][R16.64], R5 ;  /* 0x0000000510007986 */ /* 0x0001e2000c101124 */
[----:B------:R-:W-:Y:S05]  /*2890*/  BRA `(.L_x_4573) ;  /* 0x0000000400f07947 */ /* 0x000fea0003800000 */
.L_x_4584:
        /* <DEDUP_REMOVED lines=12> */
.L_x_4588:
[----:B------:R-:W-:Y:S01]  /*2960*/  IMAD.MOV.U32 R0, RZ, RZ, 0x7f ;  /* 0x0000007fff007424 */ /* 0x000fe200078e00ff */
[----:B------:R-:W-:-:S04]  /*2970*/  ISETP.GT.U32.AND P0, PT, R4, 0x7f800000, PT ;  /* 0x7f8000000400780c */ /* 0x000fc80003f04070 */
[----:B------:R-:W-:-:S09]  /*2980*/  SEL R0, R0, 0x7c, P0 ;  /* 0x0000007c00007807 */ /* 0x000fd20000000000 */
.L_x_4589:
[----:B------:R-:W-:Y:S05]  /*2990*/  BSYNC B0 ;  /* 0x0000000000007941 */ /* 0x000fea0003800000 */
.L_x_4587:
[----:B------:R-:W-:-:S04]  /*29a0*/  LOP3.LUT R2, R2, 0x80000000, RZ, 0xc0, !PT ;  /* 0x8000000002027812 */ /* 0x000fc800078ec0ff */
[----:B------:R-:W-:-:S04]  /*29b0*/  SHF.R.U32.HI R3, RZ, 0x18, R2 ;  /* 0x00000018ff037819 */ /* 0x000fc80000011602 */
[----:B------:R-:W-:-:S05]  /*29c0*/  LOP3.LUT R3, R0, R3, RZ, 0xfc, !PT ;  /* 0x0000000300037212 */ /* 0x000fca00078efcff */
[----:B------:R0:W-:Y:S01]  /*29d0*/  STG.E.U8 desc[UR36][R16.64], R3 ;  /* 0x0000000310007986 */ /* 0x0001e2000c101124 */
[----:B------:R-:W-:Y:S05]  /*29e0*/  BRA `(.L_x_4573) ;  /* 0x00000004009c7947 */ /* 0x000fea0003800000 */
.L_x_4583:
[----:B------:R-:W-:-:S05]  /*29f0*/  F2FP.BF16.F32.PACK_AB R2, RZ, R2 ;  /* 0x00000002ff02723e */ /* 0x000fca00000010ff */
[----:B------:R0:W-:Y:S01]  /*2a00*/  STG.E.U16 desc[UR36][R16.64], R2 ;  /* 0x0000000210007986 */ /* 0x0001e2000c101524 */
[----:B------:R-:W-:Y:S05]  /*2a10*/  BRA `(.L_x_4573) ;  /* 0x0000000400907947 */ /* 0x000fea0003800000 */
.L_x_4580:
        /* <DEDUP_REMOVED lines=11> */
.L_x_4592:
        /* <DEDUP_REMOVED lines=16> */
.L_x_4595:
[----:B------:R-:W-:-:S04]  /*2bd0*/  LOP3.LUT R2, R2, 0x80000000, RZ, 0xc0, !PT ;  /* 0x8000000002027812 */ /* 0x000fc800078ec0ff */
[----:B------:R-:W-:-:S04]  /*2be0*/  SHF.R.U32.HI R3, RZ, 0x18, R2 ;  /* 0x00000018ff037819 */ /* 0x000fc80000011602 */
[----:B------:R-:W-:-:S04]  /*2bf0*/  LOP3.LUT R0, R0, R3, RZ, 0xfc, !PT ;  /* 0x0000000300007212 */ /* 0x000fc800078efcff */
[----:B------:R-:W-:-:S07]  /*2c00*/  PRMT R8, R0, 0x7610, R8 ;  /* 0x0000761000087816 */ /* 0x000fce0000000008 */
.L_x_4594:
[----:B------:R-:W-:Y:S05]  /*2c10*/  BSYNC B0 ;  /* 0x0000000000007941 */ /* 0x000fea0003800000 */
.L_x_4593:
[----:B------:R0:W-:Y:S01]  /*2c20*/  STG.E.U8 desc[UR36][R16.64], R8 ;  /* 0x0000000810007986 */ /* 0x0001e2000c101124 */
[----:B------:R-:W-:Y:S05]  /*2c30*/  BRA `(.L_x_4573) ;  /* 0x0000000400087947 */ /* 0x000fea0003800000 */
.L_x_4591:
        /* <DEDUP_REMOVED lines=16> */
.L_x_4598:
[----:B------:R-:W-:-:S04]  /*2d40*/  LOP3.LUT R2, R2, 0x80000000, RZ, 0xc0, !PT ;  /* 0x8000000002027812 */ /* 0x000fc800078ec0ff */
[----:B------:R-:W-:-:S04]  /*2d50*/  SHF.R.U32.HI R3, RZ, 0x18, R2 ;  /* 0x00000018ff037819 */ /* 0x000fc80000011602 */
[----:B------:R-:W-:-:S04]  /*2d60*/  LOP3.LUT R0, R0, R3, RZ, 0xfc, !PT ;  /* 0x0000000300007212 */ /* 0x000fc800078efcff */
[----:B------:R-:W-:-:S07]  /*2d70*/  PRMT R8, R0, 0x7610, R8 ;  /* 0x0000761000087816 */ /* 0x000fce0000000008 */
.L_x_4597:
[----:B------:R-:W-:Y:S05]  /*2d80*/  BSYNC B0 ;  /* 0x0000000000007941 */ /* 0x000fea0003800000 */
.L_x_4596:
[----:B------:R3:W-:Y:S01]  /*2d90*/  STG.E.U8 desc[UR36][R16.64], R8 ;  /* 0x0000000810007986 */ /* 0x0007e2000c101124 */
[----:B------:R-:W-:Y:S05]  /*2da0*/  BRA `(.L_x_4573) ;  /* 0x0000000000ac7947 */ /* 0x000fea0003800000 */
.L_x_4590:
        /* <DEDUP_REMOVED lines=21> */
.L_x_4572:
        /* <DEDUP_REMOVED lines=16> */
.L_x_4601:
[----:B------:R-:W-:Y:S05]  /*3000*/  BRA `(.L_x_4573) ;  /* 0x0000000000147947 */ /* 0x000fea0003800000 */
.L_x_4600:
[----:B------:R-:W0:Y:S02]  /*3010*/  F2I.U64.TRUNC R2, R2 ;  /* 0x0000000200027311 */ /* 0x000e24000020d800 */
[----:B0-----:R2:W-:Y:S01]  /*3020*/  STG.E.64 desc[UR36][R16.64], R2 ;  /* 0x0000000210007986 */ /* 0x0015e2000c101b24 */
[----:B------:R-:W-:Y:S05]  /*3030*/  BRA `(.L_x_4573) ;  /* 0x0000000000087947 */ /* 0x000fea0003800000 */
.L_x_4599:
[----:B------:R-:W0:Y:S02]  /*3040*/  F2I.FTZ.U32.TRUNC.NTZ R3, R2 ;  /* 0x0000000200037305 */ /* 0x000e24000021f000 */
[----:B0-----:R0:W-:Y:S02]  /*3050*/  STG.E desc[UR36][R16.64], R3 ;  /* 0x0000000310007986 */ /* 0x0011e4000c101924 */
.L_x_4573:
[----:B------:R-:W-:-:S04]  /*3060*/  IMAD R18, R23, 0x200, R18 ;  /* 0x0000020017127824 */ /* 0x000fc800078e0212 */
[----:B------:R-:W-:-:S07]  /*3070*/  VIADD R19, R18, 0x80 ;  /* 0x0000008012137836 */ /* 0x000fce0000000000 */
.L_x_4538:
[----:B------:R-:W-:Y:S05]  /*3080*/  BSYNC B7 ;  /* 0x0000000000077941 */ /* 0x000fea0003800000 */
.L_x_4537:
        /* <DEDUP_REMOVED lines=307> */
.L_x_4604:
        /* <DEDUP_REMOVED lines=22> */
.L_x_4609:
[----:B------:R-:W2:Y:S02]  /*4520*/  LDG.E.U8 R0, desc[UR36][R2.64] ;  /* 0x0000002402007981 */ /* 0x000ea4000c1e1100 */
[----:B--2---:R-:W-:Y:S01]  /*4530*/  I2FP.F32.U32 R0, R0 ;  /* 0x0000000000007245 */ /* 0x004fe20000201000 */
[----:B------:R-:W-:Y:S06]  /*4540*/  BRA `(.L_x_4611) ;  /* 0x0000000c002c7947 */ /* 0x000fec0003800000 */
.L_x_4608:
        /* <DEDUP_REMOVED lines=9> */
.L_x_4613:
[----:B------:R-:W2:Y:S02]  /*45e0*/  LDG.E R0, desc[UR36][R2.64] ;  /* 0x0000002402007981 */ /* 0x000ea4000c1e1900 */
[----:B--2---:R-:W-:Y:S01]  /*45f0*/  I2FP.F32.S32 R0, R0 ;  /* 0x0000000000007245 */ /* 0x004fe20000201400 */
[----:B------:R-:W-:Y:S06]  /*4600*/  BRA `(.L_x_4611) ;  /* 0x0000000800fc7947 */ /* 0x000fec0003800000 */
.L_x_4612:
[----:B------:R-:W2:Y:S02]  /*4610*/  LDG.E.U16 R0, desc[UR36][R2.64] ;  /* 0x0000002402007981 */ /* 0x000ea4000c1e1500 */
[----:B--2---:R-:W1:Y:S01]  /*4620*/  I2F.S16 R0, R0 ;  /* 0x0000000000007306 */ /* 0x004e620000101400 */
[----:B------:R-:W-:Y:S05]  /*4630*/  BRA `(.L_x_4611) ;  /* 0x0000000800f07947 */ /* 0x000fea0003800000 */
.L_x_4607:
        /* <DEDUP_REMOVED lines=8> */
.L_x_4615:
[----:B------:R-:W2:Y:S02]  /*46c0*/  LDG.E.U16 R0, desc[UR36][R2.64] ;  /* 0x0000002402007981 */ /* 0x000ea4000c1e1500 */
[----:B--2---:R-:W-:Y:S01]  /*46d0*/  HADD2.F32 R0, -RZ, R0.H0_H0 ;  /* 0x20000000ff007230 */ /* 0x004fe20000004100 */
[----:B------:R-:W-:Y:S06]  /*46e0*/  BRA `(.L_x_4611) ;  /* 0x0000000800c47947 */ /* 0x000fec0003800000 */
.L_x_4614:
        /* <DEDUP_REMOVED lines=8> */
.L_x_4617:
[----:B------:R-:W2:Y:S02]  /*4770*/  LDG.E.U16 R0, desc[UR36][R2.64] ;  /* 0x0000002402007981 */ /* 0x000ea4000c1e1500 */
[----:B--2---:R-:W-:Y:S01]  /*4780*/  HADD2.F32 R0, -RZ, R0.H0_H0 ;  /* 0x20000000ff007230 */ /* 0x004fe20000004100 */
[----:B------:R-:W-:Y:S06]  /*4790*/  BRA `(.L_x_4611) ;  /* 0x0000000800987947 */ /* 0x000fec0003800000 */
.L_x_4616:
[----:B------:R-:W2:Y:S01]  /*47a0*/  LDG.E.64 R2, desc[UR36][R2.64] ;  /* 0x0000002402027981 */ /* 0x000ea2000c1e1b00 */
[----:B------:R-:W-:Y:S01]  /*47b0*/  UMOV UR4, 0xf0000000 ;  /* 0xf000000000047882 */ /* 0x000fe20000000000 */
[----:B------:R-:W-:Y:S01]  /*47c0*/  UMOV UR5, 0x380fffff ;  /* 0x380fffff00057882 */ /* 0x000fe20000000000 */
[----:B--2---:R-:W0:Y:S01]  /*47d0*/  F2F.F32.F64 R0, R2 ;  /* 0x0000000200007310 */ /* 0x004e220000301000 */
[----:B------:R-:W-:-:S14]  /*47e0*/  DSETP.GEU.AND P0, PT, |R2|, UR4, PT ;  /* 0x0000000402007e2a */ /* 0x000fdc000bf0e200 */
[----:B0-----:R-:W-:Y:S01]  /*47f0*/  @!P0 FMUL R0, R0, 1.175494350822287508e-38 ;  /* 0x0080000000008820 */ /* 0x001fe20000400000 */
[----:B------:R-:W-:Y:S06]  /*4800*/  BRA `(.L_x_4611) ;  /* 0x00000008007c7947 */ /* 0x000fec0003800000 */
.L_x_4606:
        /* <DEDUP_REMOVED lines=12> */
.L_x_4620:
[----:B------:R-:W2:Y:S01]  /*48d0*/  LDG.E.64 R2, desc[UR36][R2.64] ;  /* 0x0000002402027981 */ /* 0x000ea2000c1e1b00 */
[----:B------:R-:W-:Y:S01]  /*48e0*/  UMOV UR4, 0xf0000000 ;  /* 0xf000000000047882 */ /* 0x000fe20000000000 */
[----:B------:R-:W-:Y:S01]  /*48f0*/  UMOV UR5, 0x380fffff ;  /* 0x380fffff00057882 */ /* 0x000fe20000000000 */
[----:B--2---:R-:W0:Y:S01]  /*4900*/  F2F.F32.F64 R0, R2 ;  /* 0x0000000200007310 */ /* 0x004e220000301000 */
[----:B------:R-:W-:-:S14]  /*4910*/  DSETP.GEU.AND P0, PT, |R2|, UR4, PT ;  /* 0x0000000402007e2a */ /* 0x000fdc000bf0e200 */
[----:B0-----:R-:W-:Y:S01]  /*4920*/  @!P0 FMUL R0, R0, 1.175494350822287508e-38 ;  /* 0x0080000000008820 */ /* 0x001fe20000400000 */
[----:B------:R-:W-:Y:S06]  /*4930*/  BRA `(.L_x_4611) ;  /* 0x0000000800307947 */ /* 0x000fec0003800000 */
.L_x_4619:
        /* <DEDUP_REMOVED lines=26> */
.L_x_4622:
        /* <DEDUP_REMOVED lines=13> */
.L_x_4621:
[----:B------:R-:W2:Y:S02]  /*4bb0*/  LDG.E.U16 R0, desc[UR36][R2.64] ;  /* 0x0000002402007981 */ /* 0x000ea4000c1e1500 */
[----:B--2---:R-:W-:Y:S01]  /*4bc0*/  IMAD.U32 R0, R0, 0x10000, RZ ;  /* 0x0001000000007824 */ /* 0x004fe200078e00ff */
[----:B------:R-:W-:Y:S06]  /*4bd0*/  BRA `(.L_x_4611) ;  /* 0x0000000400887947 */ /* 0x000fec0003800000 */
.L_x_4618:
        /* <DEDUP_REMOVED lines=11> */
.L_x_4625:
        /* <DEDUP_REMOVED lines=20> */
.L_x_4627:
[----:B------:R-:W-:Y:S05]  /*4dd0*/  BSYNC B0 ;  /* 0x0000000000007941 */ /* 0x000fea0003800000 */
.L_x_4626:
[----:B------:R-:W-:Y:S01]  /*4de0*/  LEA R3, R0, 0x3b800000, 0x17 ;  /* 0x3b80000000037811 */ /* 0x000fe200078eb8ff */
[----:B------:R-:W-:-:S05]  /*4df0*/  IMAD.SHL.U32 R0, R2, 0x100000, RZ ;  /* 0x0010000002007824 */ /* 0x000fca00078e00ff */
[----:B------:R-:W-:Y:S01]  /*4e00*/  LOP3.LUT R0, R3, R0, R4, 0xfe, !PT ;  /* 0x0000000003007212 */ /* 0x000fe200078efe04 */
[----:B------:R-:W-:Y:S06]  /*4e10*/  BRA `(.L_x_4611) ;  /* 0x0000000000f87947 */ /* 0x000fec0003800000 */
.L_x_4624:
        /* <DEDUP_REMOVED lines=20> */
.L_x_4629:
[----:B------:R-:W-:Y:S05]  /*4f60*/  BSYNC B0 ;  /* 0x0000000000007941 */ /* 0x000fea0003800000 */
.L_x_4628:
[----:B------:R-:W-:Y:S01]  /*4f70*/  LEA R3, R0, 0x37800000, 0x17 ;  /* 0x3780000000037811 */ /* 0x000fe200078eb8ff */
[----:B------:R-:W-:-:S05]  /*4f80*/  IMAD.SHL.U32 R0, R2, 0x200000, RZ ;  /* 0x0020000002007824 */ /* 0x000fca00078e00ff */
[----:B------:R-:W-:Y:S01]  /*4f90*/  LOP3.LUT R0, R3, R0, R4, 0xfe, !PT ;  /* 0x0000000003007212 */ /* 0x000fe200078efe04 */
[----:B------:R-:W-:Y:S06]  /*4fa0*/  BRA `(.L_x_4611) ;  /* 0x0000000000947947 */ /* 0x000fec0003800000 */
.L_x_4623:
        /* <DEDUP_REMOVED lines=14> */
.L_x_4610:
        /* <DEDUP_REMOVED lines=16> */
.L_x_4632:
[----:B------:R-:W-:Y:S01]  /*5190*/  IMAD.MOV.U32 R0, RZ, RZ, RZ ;  /* 0x000000ffff007224 */ /* 0x000fe200078e00ff */
[----:B------:R-:W-:Y:S06]  /*51a0*/  BRA `(.L_x_4611) ;  /* 0x0000000000147947 */ /* 0x000fec0003800000 */
.L_x_4631:
[----:B------:R-:W2:Y:S02]  /*51b0*/  LDG.E.64 R2, desc[UR36][R2.64] ;  /* 0x0000002402027981 */ /* 0x000ea4000c1e1b00 */
[----:B--2---:R0:W1:Y:S01]  /*51c0*/  I2F.U64 R0, R2 ;  /* 0x0000000200007312 */ /* 0x0040620000301000 */
[----:B------:R-:W-:Y:S05]  /*51d0*/  BRA `(.L_x_4611) ;  /* 0x0000000000087947 */ /* 0x000fea0003800000 */
.L_x_4630:
[----:B------:R-:W2:Y:S02]  /*51e0*/  LDG.E R0, desc[UR36][R2.64] ;  /* 0x0000002402007981 */ /* 0x000ea4000c1e1900 */
[----:B--2---:R-:W-:-:S07]  /*51f0*/  I2FP.F32.U32 R0, R0 ;  /* 0x0000000000007245 */ /* 0x004fce0000201000 */
.L_x_4611:
[----:B------:R-:W-:Y:S05]  /*5200*/  BSYNC B6 ;  /* 0x0000000000067941 */ /* 0x000fea0003800000 */
.L_x_4605:
[----:B0-2-4-:R-:W0:Y:S01]  /*5210*/  LDC.U8 R3, c[0x0][0x430] ;  /* 0x00010c00ff037b82 */ /* 0x015e220000000000 */
[----:B-1-3-5:R-:W-:Y:S01]  /*5220*/  IMAD.MOV.U32 R2, RZ, RZ, R0 ;  /* 0x000000ffff027224 */ /* 0x02afe200078e0000 */
        /* <DEDUP_REMOVED lines=17> */
.L_x_4636:
[----:B------:R-:W0:Y:S02]  /*5340*/  F2I.S64.TRUNC R2, R2 ;  /* 0x0000000200027311 */ /* 0x000e24000020d900 */
[----:B0-----:R-:W-:-:S05]  /*5350*/  IMAD.MOV.U32 R5, RZ, RZ, R2 ;  /* 0x000000ffff057224 */ /* 0x001fca00078e0002 */
[----:B------:R4:W-:Y:S01]  /*5360*/  STG.E.U8 desc[UR36][R16.64], R5 ;  /* 0x0000000510007986 */ /* 0x0009e2000c101124 */
[----:B------:R-:W-:Y:S05]  /*5370*/  BRA `(.L_x_4638) ;  /* 0x0000000c00407947 */ /* 0x000fea0003800000 */
.L_x_4635:
        /* <DEDUP_REMOVED lines=9> */
.L_x_4640:
[----:B------:R-:W0:Y:S02]  /*5410*/  F2I.FTZ.TRUNC.NTZ R3, R2 ;  /* 0x0000000200037305 */ /* 0x000e24000021f100 */
[----:B0-----:R2:W-:Y:S01]  /*5420*/  STG.E desc[UR36][R16.64], R3 ;  /* 0x0000000310007986 */ /* 0x0015e2000c101924 */
[----:B------:R-:W-:Y:S05]  /*5430*/  BRA `(.L_x_4638) ;  /* 0x0000000c00107947 */ /* 0x000fea0003800000 */
.L_x_4639:
[----:B------:R-:W0:Y:S02]  /*5440*/  F2I.FTZ.TRUNC.NTZ R3, R2 ;  /* 0x0000000200037305 */ /* 0x000e24000021f100 */
[----:B0-----:R0:W-:Y:S01]  /*5450*/  STG.E.U16 desc[UR36][R16.64], R3 ;  /* 0x0000000310007986 */ /* 0x0011e2000c101524 */
[----:B------:R-:W-:Y:S05]  /*5460*/  BRA `(.L_x_4638) ;  /* 0x0000000c00047947 */ /* 0x000fea0003800000 */
.L_x_4634:
        /* <DEDUP_REMOVED lines=8> */
.L_x_4642:
[----:B------:R-:W-:-:S05]  /*54f0*/  F2FP.F16.F32.PACK_AB R2, RZ, R2 ;  /* 0x00000002ff02723e */ /* 0x000fca00000000ff */
[----:B------:R0:W-:Y:S01]  /*5500*/  STG.E.U16 desc[UR36][R16.64], R2 ;  /* 0x0000000210007986 */ /* 0x0001e2000c101524 */
[----:B------:R-:W-:Y:S05]  /*5510*/  BRA `(.L_x_4638) ;  /* 0x0000000800d87947 */ /* 0x000fea0003800000 */
.L_x_4641:
        /* <DEDUP_REMOVED lines=9> */
.L_x_4644:
[----:B------:R-:W-:-:S04]  /*55b0*/  F2FP.F16.F32.PACK_AB R3, RZ, R2 ;  /* 0x00000002ff03723e */ /* 0x000fc800000000ff */
[----:B------:R-:W-:-:S05]  /*55c0*/  PRMT R3, R3, 0x5410, RZ ;  /* 0x0000541003037816 */ /* 0x000fca00000000ff */
[----:B------:R0:W-:Y:S01]  /*55d0*/  STG.E desc[UR36][R16.64], R3 ;  /* 0x0000000310007986 */ /* 0x0001e2000c101924 */
[----:B------:R-:W-:Y:S05]  /*55e0*/  BRA `(.L_x_4638) ;  /* 0x0000000800a47947 */ /* 0x000fea0003800000 */
.L_x_4643:
[----:B------:R-:W-:-:S06]  /*55f0*/  FMUL.FTZ R2, R2, 1 ;  /* 0x3f80000002027820 */ /* 0x000fcc0000410000 */
[----:B------:R-:W0:Y:S02]  /*5600*/  F2F.F64.F32 R2, R2 ;  /* 0x0000000200027310 */ /* 0x000e240000201800 */
[----:B0-----:R0:W-:Y:S01]  /*5610*/  STG.E.64 desc[UR36][R16.64], R2 ;  /* 0x0000000210007986 */ /* 0x0011e2000c101b24 */
[----:B------:R-:W-:Y:S05]  /*5620*/  BRA `(.L_x_4638) ;  /* 0x0000000800947947 */ /* 0x000fea0003800000 */
.L_x_4633:
        /* <DEDUP_REMOVED lines=12> */
.L_x_4647:
[----:B------:R-:W-:Y:S01]  /*56f0*/  FMUL.FTZ R4, R2, 1 ;  /* 0x3f80000002047820 */ /* 0x000fe20000410000 */
[----:B------:R-:W-:-:S05]  /*5700*/  CS2R R6, SRZ ;  /* 0x0000000000067805 */ /* 0x000fca000001ff00 */
[----:B------:R-:W0:Y:S02]  /*5710*/  F2F.F64.F32 R4, R4 ;  /* 0x0000000400047310 */ /* 0x000e240000201800 */
[----:B0-----:R0:W-:Y:S01]  /*5720*/  STG.E.128 desc[UR36][R16.64], R4 ;  /* 0x0000000410007986 */ /* 0x0011e2000c101d24 */
[----:B------:R-:W-:Y:S05]  /*5730*/  BRA `(.L_x_4638) ;  /* 0x0000000800507947 */ /* 0x000fea0003800000 */
.L_x_4646:
        /* <DEDUP_REMOVED lines=20> */
.L_x_4651:
[----:B------:R-:W-:Y:S05]  /*5880*/  BSYNC B0 ;  /* 0x0000000000007941 */ /* 0x000fea0003800000 */
.L_x_4650:
[----:B------:R-:W-:-:S05]  /*5890*/  LOP3.LUT R5, R0, R5, RZ, 0xfc, !PT ;  /* 0x0000000500057212 */ /* 0x000fca00078efcff */
[----:B------:R0:W-:Y:S01]  /*58a0*/  STG.E.U8 desc[UR36][R16.64], R5 ;  /* 0x0000000510007986 */ /* 0x0001e2000c101124 */
[----:B------:R-:W-:Y:S05]  /*58b0*/  BRA `(.L_x_4638) ;  /* 0x0000000400f07947 */ /* 0x000fea0003800000 */
.L_x_4649:
        /* <DEDUP_REMOVED lines=12> */
.L_x_4653:
[----:B------:R-:W-:Y:S01]  /*5980*/  IMAD.MOV.U32 R0, RZ, RZ, 0x7f ;  /* 0x0000007fff007424 */ /* 0x000fe200078e00ff */
[----:B------:R-:W-:-:S04]  /*5990*/  ISETP.GT.U32.AND P0, PT, R4, 0x7f800000, PT ;  /* 0x7f8000000400780c */ /* 0x000fc80003f04070 */
[----:B------:R-:W-:-:S09]  /*59a0*/  SEL R0, R0, 0x7c, P0 ;  /* 0x0000007c00007807 */ /* 0x000fd20000000000 */
.L_x_4654:
[----:B------:R-:W-:Y:S05]  /*59b0*/  BSYNC B0 ;  /* 0x0000000000007941 */ /* 0x000fea0003800000 */
.L_x_4652:
[----:B------:R-:W-:-:S04]  /*59c0*/  LOP3.LUT R2, R2, 0x80000000, RZ, 0xc0, !PT ;  /* 0x8000000002027812 */ /* 0x000fc800078ec0ff */
[----:B------:R-:W-:-:S04]  /*59d0*/  SHF.R.U32.HI R3, RZ, 0x18, R2 ;  /* 0x00000018ff037819 */ /* 0x000fc80000011602 */
[----:B------:R-:W-:-:S05]  /*59e0*/  LOP3.LUT R3, R0, R3, RZ, 0xfc, !PT ;  /* 0x0000000300037212 */ /* 0x000fca00078efcff */
[----:B------:R0:W-:Y:S01]  /*59f0*/  STG.E.U8 desc[UR36][R16.64], R3 ;  /* 0x0000000310007986 */ /* 0x0001e2000c101124 */
[----:B------:R-:W-:Y:S05]  /*5a00*/  BRA `(.L_x_4638) ;  /* 0x00000004009c7947 */ /* 0x000fea0003800000 */
.L_x_4648:
[----:B------:R-:W-:-:S05]  /*5a10*/  F2FP.BF16.F32.PACK_AB R2, RZ, R2 ;  /* 0x00000002ff02723e */ /* 0x000fca00000010ff */
[----:B------:R0:W-:Y:S01]  /*5a20*/  STG.E.U16 desc[UR36][R16.64], R2 ;  /* 0x0000000210007986 */ /* 0x0001e2000c101524 */
[----:B------:R-:W-:Y:S05]  /*5a30*/  BRA `(.L_x_4638) ;  /* 0x0000000400907947 */ /* 0x000fea0003800000 */
.L_x_4645:
        /* <DEDUP_REMOVED lines=11> */
.L_x_4657:
        /* <DEDUP_REMOVED lines=16> */
.L_x_4660:
[----:B------:R-:W-:-:S04]  /*5bf0*/  LOP3.LUT R2, R2, 0x80000000, RZ, 0xc0, !PT ;  /* 0x8000000002027812 */ /* 0x000fc800078ec0ff */
[----:B------:R-:W-:-:S04]  /*5c00*/  SHF.R.U32.HI R3, RZ, 0x18, R2 ;  /* 0x00000018ff037819 */ /* 0x000fc80000011602 */
[----:B------:R-:W-:-:S04]  /*5c10*/  LOP3.LUT R0, R0, R3, RZ, 0xfc, !PT ;  /* 0x0000000300007212 */ /* 0x000fc800078efcff */
[----:B------:R-:W-:-:S07]  /*5c20*/  PRMT R8, R0, 0x7610, R8 ;  /* 0x0000761000087816 */ /* 0x000fce0000000008 */
.L_x_4659:
[----:B------:R-:W-:Y:S05]  /*5c30*/  BSYNC B0 ;  /* 0x0000000000007941 */ /* 0x000fea0003800000 */
.L_x_4658:
[----:B------:R0:W-:Y:S01]  /*5c40*/  STG.E.U8 desc[UR36][R16.64], R8 ;  /* 0x0000000810007986 */ /* 0x0001e2000c101124 */
[----:B------:R-:W-:Y:S05]  /*5c50*/  BRA `(.L_x_4638) ;  /* 0x0000000400087947 */ /* 0x000fea0003800000 */
.L_x_4656:
        /* <DEDUP_REMOVED lines=16> */
.L_x_4663:
[----:B------:R-:W-:-:S04]  /*5d60*/  LOP3.LUT R2, R2, 0x80000000, RZ, 0xc0, !PT ;  /* 0x8000000002027812 */ /* 0x000fc800078ec0ff */
[----:B------:R-:W-:-:S04]  /*5d70*/  SHF.R.U32.HI R3, RZ, 0x18, R2 ;  /* 0x00000018ff037819 */ /* 0x000fc80000011602 */
[----:B------:R-:W-:-:S04]  /*5d80*/  LOP3.LUT R0, R0, R3, RZ, 0xfc, !PT ;  /* 0x0000000300007212 */ /* 0x000fc800078efcff */
[----:B------:R-:W-:-:S07]  /*5d90*/  PRMT R8, R0, 0x7610, R8 ;  /* 0x0000761000087816 */ /* 0x000fce0000000008 */
.L_x_4662:
[----:B------:R-:W-:Y:S05]  /*5da0*/  BSYNC B0 ;  /* 0x0000000000007941 */ /* 0x000fea0003800000 */
.L_x_4661:
[----:B------:R0:W-:Y:S01]  /*5db0*/  STG.E.U8 desc[UR36][R16.64], R8 ;  /* 0x0000000810007986 */ /* 0x0001e2000c101124 */
[----:B------:R-:W-:Y:S05]  /*5dc0*/  BRA `(.L_x_4638) ;  /* 0x0000000000ac7947 */ /* 0x000fea0003800000 */
.L_x_4655:
        /* <DEDUP_REMOVED lines=21> */
.L_x_4637:
        /* <DEDUP_REMOVED lines=16> */
.L_x_4666:
[----:B------:R-:W-:Y:S05]  /*6020*/  BRA `(.L_x_4638) ;  /* 0x0000000000147947 */ /* 0x000fea0003800000 */
.L_x_4665:
[----:B------:R-:W0:Y:S02]  /*6030*/  F2I.U64.TRUNC R2, R2 ;  /* 0x0000000200027311 */ /* 0x000e24000020d800 */
[----:B0-----:R0:W-:Y:S01]  /*6040*/  STG.E.64 desc[UR36][R16.64], R2 ;  /* 0x0000000210007986 */ /* 0x0011e2000c101b24 */
[----:B------:R-:W-:Y:S05]  /*6050*/  BRA `(.L_x_4638) ;  /* 0x0000000000087947 */ /* 0x000fea0003800000 */
.L_x_4664:
[----:B------:R-:W0:Y:S02]  /*6060*/  F2I.FTZ.U32.TRUNC.NTZ R3, R2 ;  /* 0x0000000200037305 */ /* 0x000e24000021f000 */
[----:B0-----:R0:W-:Y:S02]  /*6070*/  STG.E desc[UR36][R16.64], R3 ;  /* 0x0000000310007986 */ /* 0x0011e4000c101924 */
.L_x_4638:
[----:B------:R-:W-:-:S07]  /*6080*/  VIADD R19, R19, 0x80 ;  /* 0x0000008013137836 */ /* 0x000fce0000000000 */
.L_x_4603:
[----:B------:R-:W-:Y:S05]  /*6090*/  BSYNC B7 ;  /* 0x0000000000077941 */ /* 0x000fea0003800000 */
.L_x_4602:
        /* <DEDUP_REMOVED lines=307> */
.L_x_4669:
        /* <DEDUP_REMOVED lines=20> */
[----:B--2---:R-:W3:Y:S01]  /*7510*/  I2F.S16 R0, R0 ;  /* 0x0000000000007306 */ /* 0x004ee20000101400 */
[----:B------:R-:W-:Y:S05]  /*7520*/  BRA `(.L_x_4676) ;  /* 0x0000000c00387947 */ /* 0x000fea0003800000 */
.L_x_4674:
[----:B------:R-:W2:Y:S02]  /*7530*/  LDG.E.U8 R0, desc[UR36][R2.64] ;  /* 0x0000002402007981 */ /* 0x000ea4000c1e1100 */
[----:B--2---:R-:W-:Y:S01]  /*7540*/  I2FP.F32.U32 R0, R0 ;  /* 0x0000000000007245 */ /* 0x004fe20000201000 */
[----:B------:R-:W-:Y:S06]  /*7550*/  BRA `(.L_x_4676) ;  /* 0x0000000c002c7947 */ /* 0x000fec0003800000 */
.L_x_4673:
        /* <DEDUP_REMOVED lines=9> */
.L_x_4678:
[----:B------:R-:W2:Y:S02]  /*75f0*/  LDG.E R0, desc[UR36][R2.64] ;  /* 0x0000002402007981 */ /* 0x000ea4000c1e1900 */
[----:B--2---:R-:W-:Y:S01]  /*7600*/  I2FP.F32.S32 R0, R0 ;  /* 0x0000000000007245 */ /* 0x004fe20000201400 */
[----:B------:R-:W-:Y:S06]  /*7610*/  BRA `(.L_x_4676) ;  /* 0x0000000800fc7947 */ /* 0x000fec0003800000 */
.L_x_4677:
[----:B------:R-:W2:Y:S02]  /*7620*/  LDG.E.U16 R0, desc[UR36][R2.64] ;  /* 0x0000002402007981 */ /* 0x000ea4000c1e1500 */
[----:B--2---:R-:W0:Y:S01]  /*7630*/  I2F.S16 R0, R0 ;  /* 0x0000000000007306 */ /* 0x004e220000101400 */
[----:B------:R-:W-:Y:S05]  /*7640*/  BRA `(.L_x_4676) ;  /* 0x0000000800f07947 */ /* 0x000fea0003800000 */
.L_x_4672:
        /* <DEDUP_REMOVED lines=8> */
.L_x_4680:
[----:B------:R-:W2:Y:S02]  /*76d0*/  LDG.E.U16 R0, desc[UR36][R2.64] ;  /* 0x0000002402007981 */ /* 0x000ea4000c1e1500 */
[----:B--2---:R-:W-:Y:S01]  /*76e0*/  HADD2.F32 R0, -RZ, R0.H0_H0 ;  /* 0x20000000ff007230 */ /* 0x004fe20000004100 */
[----:B------:R-:W-:Y:S06]  /*76f0*/  BRA `(.L_x_4676) ;  /* 0x0000000800c47947 */ /* 0x000fec0003800000 */
.L_x_4679:
        /* <DEDUP_REMOVED lines=8> */
.L_x_4682:
[----:B------:R-:W2:Y:S02]  /*7780*/  LDG.E.U16 R0, desc[UR36][R2.64] ;  /* 0x0000002402007981 */ /* 0x000ea4000c1e1500 */
[----:B--2---:R-:W-:Y:S01]  /*7790*/  HADD2.F32 R0, -RZ, R0.H0_H0 ;  /* 0x20000000ff007230 */ /* 0x004fe20000004100 */
[----:B------:R-:W-:Y:S06]  /*77a0*/  BRA `(.L_x_4676) ;  /* 0x0000000800987947 */ /* 0x000fec0003800000 */
.L_x_4681:
[----:B------:R-:W2:Y:S01]  /*77b0*/  LDG.E.64 R2, desc[UR36][R2.64] ;  /* 0x0000002402027981 */ /* 0x000ea2000c1e1b00 */
[----:B------:R-:W-:Y:S01]  /*77c0*/  UMOV UR4, 0xf0000000 ;  /* 0xf000000000047882 */ /* 0x000fe20000000000 */
[----:B------:R-:W-:Y:S01]  /*77d0*/  UMOV UR5, 0x380fffff ;  /* 0x380fffff00057882 */ /* 0x000fe20000000000 */
[----:B--2---:R-:W0:Y:S01]  /*77e0*/  F2F.F32.F64 R0, R2 ;  /* 0x0000000200007310 */ /* 0x004e220000301000 */
[----:B------:R-:W-:-:S14]  /*77f0*/  DSETP.GEU.AND P0, PT, |R2|, UR4, PT ;  /* 0x0000000402007e2a */ /* 0x000fdc000bf0e200 */
[----:B0-----:R-:W-:Y:S01]  /*7800*/  @!P0 FMUL R0, R0, 1.175494350822287508e-38 ;  /* 0x0080000000008820 */ /* 0x001fe20000400000 */
[----:B------:R-:W-:Y:S06]  /*7810*/  BRA `(.L_x_4676) ;  /* 0x00000008007c7947 */ /* 0x000fec0003800000 */
.L_x_4671:
        /* <DEDUP_REMOVED lines=12> */
.L_x_4685:
[----:B------:R-:W2:Y:S01]  /*78e0*/  LDG.E.64 R2, desc[UR36][R2.64] ;  /* 0x0000002402027981 */ /* 0x000ea2000c1e1b00 */
[----:B------:R-:W-:Y:S01]  /*78f0*/  UMOV UR4, 0xf0000000 ;  /* 0xf000000000047882 */ /* 0x000fe20000000000 */
[----:B------:R-:W-:Y:S01]  /*7900*/  UMOV UR5, 0x380fffff ;  /* 0x380fffff00057882 */ /* 0x000fe20000000000 */
[----:B--2---:R-:W0:Y:S01]  /*7910*/  F2F.F32.F64 R0, R2 ;  /* 0x0000000200007310 */ /* 0x004e220000301000 */
[----:B------:R-:W-:-:S14]  /*7920*/  DSETP.GEU.AND P0, PT, |R2|, UR4, PT ;  /* 0x0000000402007e2a */ /* 0x000fdc000bf0e200 */
[----:B0-----:R-:W-:Y:S01]  /*7930*/  @!P0 FMUL R0, R0, 1.175494350822287508e-38 ;  /* 0x0080000000008820 */ /* 0x001fe20000400000 */
[----:B------:R-:W-:Y:S06]  /*7940*/  BRA `(.L_x_4676) ;  /* 0x0000000800307947 */ /* 0x000fec0003800000 */
.L_x_4684:
        /* <DEDUP_REMOVED lines=26> */
.L_x_4687:
        /* <DEDUP_REMOVED lines=13> */
.L_x_4686:
[----:B------:R-:W2:Y:S02]  /*7bc0*/  LDG.E.U16 R0, desc[UR36][R2.64] ;  /* 0x0000002402007981 */ /* 0x000ea4000c1e1500 */
[----:B--2---:R-:W-:Y:S01]  /*7bd0*/  IMAD.U32 R0, R0, 0x10000, RZ ;  /* 0x0001000000007824 */ /* 0x004fe200078e00ff */
[----:B------:R-:W-:Y:S06]  /*7be0*/  BRA `(.L_x_4676) ;  /* 0x0000000400887947 */ /* 0x000fec0003800000 */
.L_x_4683:
        /* <DEDUP_REMOVED lines=11> */
.L_x_4690:
        /* <DEDUP_REMOVED lines=20> */
.L_x_4692:
[----:B------:R-:W-:Y:S05]  /*7de0*/  BSYNC B0 ;  /* 0x0000000000007941 */ /* 0x000fea0003800000 */
.L_x_4691:
[----:B------:R-:W-:Y:S01]  /*7df0*/  LEA R3, R0, 0x3b800000, 0x17 ;  /* 0x3b80000000037811 */ /* 0x000fe200078eb8ff */
[----:B------:R-:W-:-:S05]  /*7e00*/  IMAD.SHL.U32 R0, R2, 0x100000, RZ ;  /* 0x0010000002007824 */ /* 0x000fca00078e00ff */
[----:B------:R-:W-:Y:S01]  /*7e10*/  LOP3.LUT R0, R3, R0, R4, 0xfe, !PT ;  /* 0x0000000003007212 */ /* 0x000fe200078efe04 */
[----:B------:R-:W-:Y:S06]  /*7e20*/  BRA `(.L_x_4676) ;  /* 0x0000000000f87947 */ /* 0x000fec0003800000 */
.L_x_4689:
        /* <DEDUP_REMOVED lines=20> */
.L_x_4694:
[----:B------:R-:W-:Y:S05]  /*7f70*/  BSYNC B0 ;  /* 0x0000000000007941 */ /* 0x000fea0003800000 */
.L_x_4693:
[----:B------:R-:W-:Y:S01]  /*7f80*/  LEA R3, R0, 0x37800000, 0x17 ;  /* 0x3780000000037811 */ /* 0x000fe200078eb8ff */
[----:B------:R-:W-:-:S05]  /*7f90*/  IMAD.SHL.U32 R0, R2, 0x200000, RZ ;  /* 0x0020000002007824 */ /* 0x000fca00078e00ff */
[----:B------:R-:W-:Y:S01]  /*7fa0*/  LOP3.LUT R0, R3, R0, R4, 0xfe, !PT ;  /* 0x0000000003007212 */ /* 0x000fe200078efe04 */
[----:B------:R-:W-:Y:S06]  /*7fb0*/  BRA `(.L_x_4676) ;  /* 0x0000000000947947 */ /* 0x000fec0003800000 */
.L_x_4688:
        /* <DEDUP_REMOVED lines=14> */
.L_x_4675:
        /* <DEDUP_REMOVED lines=16> */
.L_x_4697:
[----:B------:R-:W-:Y:S01]  /*81a0*/  IMAD.MOV.U32 R0, RZ, RZ, RZ ;  /* 0x000000ffff007224 */ /* 0x000fe200078e00ff */
[----:B------:R-:W-:Y:S06]  /*81b0*/  BRA `(.L_x_4676) ;  /* 0x0000000000147947 */ /* 0x000fec0003800000 */
.L_x_4696:
[----:B------:R-:W2:Y:S02]  /*81c0*/  LDG.E.64 R2, desc[UR36][R2.64] ;  /* 0x0000002402027981 */ /* 0x000ea4000c1e1b00 */
[----:B--2---:R0:W1:Y:S01]  /*81d0*/  I2F.U64 R0, R2 ;  /* 0x0000000200007312 */ /* 0x0040620000301000 */
[----:B------:R-:W-:Y:S05]  /*81e0*/  BRA `(.L_x_4676) ;  /* 0x0000000000087947 */ /* 0x000fea0003800000 */
.L_x_4695:
[----:B------:R-:W2:Y:S02]  /*81f0*/  LDG.E R0, desc[UR36][R2.64] ;  /* 0x0000002402007981 */ /* 0x000ea4000c1e1900 */
[----:B--2---:R-:W-:-:S07]  /*8200*/  I2FP.F32.U32 R0, R0 ;  /* 0x0000000000007245 */ /* 0x004fce0000201000 */
.L_x_4676:
[----:B------:R-:W-:Y:S05]  /*8210*/  BSYNC B6 ;  /* 0x0000000000067941 */ /* 0x000fea0003800000 */
.L_x_4670:
[----:B01--4-:R-:W0:Y:S01]  /*8220*/  LDC.U8 R3, c[0x0][0x430] ;  /* 0x00010c00ff037b82 */ /* 0x013e220000000000 */
[----:B--23-5:R-:W-:Y:S01]  /*8230*/  IMAD.MOV.U32 R2, RZ, RZ, R0 ;  /* 0x000000ffff027224 */ /* 0x02cfe200078e0000 */
        /* <DEDUP_REMOVED lines=17> */
.L_x_4701:
[----:B------:R-:W0:Y:S02]  /*8350*/  F2I.S64.TRUNC R2, R2 ;  /* 0x0000000200027311 */ /* 0x000e24000020d900 */
[----:B0-----:R-:W-:-:S05]  /*8360*/  IMAD.MOV.U32 R5, RZ, RZ, R2 ;  /* 0x000000ffff057224 */ /* 0x001fca00078e0002 */
[----:B------:R0:W-:Y:S01]  /*8370*/  STG.E.U8 desc[UR36][R16.64], R5 ;  /* 0x0000000510007986 */ /* 0x0001e2000c101124 */
[----:B------:R-:W-:Y:S05]  /*8380*/  BRA `(.L_x_4703) ;  /* 0x0000000c00407947 */ /* 0x000fea0003800000 */
.L_x_4700:
        /* <DEDUP_REMOVED lines=9> */
.L_x_4705:
[----:B------:R-:W0:Y:S02]  /*8420*/  F2I.FTZ.TRUNC.NTZ R3, R2 ;  /* 0x0000000200037305 */ /* 0x000e24000021f100 */
[----:B0-----:R0:W-:Y:S01]  /*8430*/  STG.E desc[UR36][R16.64], R3 ;  /* 0x0000000310007986 */ /* 0x0011e2000c101924 */
[----:B------:R-:W-:Y:S05]  /*8440*/  BRA `(.L_x_4703) ;  /* 0x0000000c00107947 */ /* 0x000fea0003800000 */
.L_x_4704:
[----:B------:R-:W0:Y:S02]  /*8450*/  F2I.FTZ.TRUNC.NTZ R3, R2 ;  /* 0x0000000200037305 */ /* 0x000e24000021f100 */
[----:B0-----:R0:W-:Y:S01]  /*8460*/  STG.E.U16 desc[UR36][R16.64], R3 ;  /* 0x0000000310007986 */ /* 0x0011e2000c101524 */
[----:B------:R-:W-:Y:S05]  /*8470*/  BRA `(.L_x_4703) ;  /* 0x0000000c00047947 */ /* 0x000fea0003800000 */
.L_x_4699:
        /* <DEDUP_REMOVED lines=8> */
.L_x_4707:
[----:B------:R-:W-:-:S05]  /*8500*/  F2FP.F16.F32.PACK_AB R2, RZ, R2 ;  /* 0x00000002ff02723e */ /* 0x000fca00000000ff */
[----:B------:R0:W-:Y:S01]  /*8510*/  STG.E.U16 desc[UR36][R16.64], R2 ;  /* 0x0000000210007986 */ /* 0x0001e2000c101524 */
[----:B------:R-:W-:Y:S05]  /*8520*/  BRA `(.L_x_4703) ;  /* 0x0000000800d87947 */ /* 0x000fea0003800000 */
.L_x_4706:
        /* <DEDUP_REMOVED lines=9> */
.L_x_4709:
[----:B------:R-:W-:-:S04]  /*85c0*/  F2FP.F16.F32.PACK_AB R3, RZ, R2 ;  /* 0x00000002ff03723e */ /* 0x000fc800000000ff */
[----:B------:R-:W-:-:S05]  /*85d0*/  PRMT R3, R3, 0x5410, RZ ;  /* 0x0000541003037816 */ /* 0x000fca00000000ff */
[----:B------:R0:W-:Y:S01]  /*85e0*/  STG.E desc[UR36][R16.64], R3 ;  /* 0x0000000310007986 */ /* 0x0001e2000c101924 */
[----:B------:R-:W-:Y:S05]  /*85f0*/  BRA `(.L_x_4703) ;  /* 0x0000000800a47947 */ /* 0x000fea0003800000 */
.L_x_4708:
[----:B------:R-:W-:-:S06]  /*8600*/  FMUL.FTZ R2, R2, 1 ;  /* 0x3f80000002027820 */ /* 0x000fcc0000410000 */
[----:B------:R-:W0:Y:S02]  /*8610*/  F2F.F64.F32 R2, R2 ;  /* 0x0000000200027310 */ /* 0x000e240000201800 */
[----:B0-----:R0:W-:Y:S01]  /*8620*/  STG.E.64 desc[UR36][R16.64], R2 ;  /* 0x0000000210007986 */ /* 0x0011e2000c101b24 */
[----:B------:R-:W-:Y:S05]  /*8630*/  BRA `(.L_x_4703) ;  /* 0x0000000800947947 */ /* 0x000fea0003800000 */
.L_x_4698:
        /* <DEDUP_REMOVED lines=12> */
.L_x_4712:
[----:B------:R-:W-:Y:S01]  /*8700*/  FMUL.FTZ R4, R2, 1 ;  /* 0x3f80000002047820 */ /* 0x000fe20000410000 */
[----:B------:R-:W-:-:S05]  /*8710*/  CS2R R6, SRZ ;  /* 0x0000000000067805 */ /* 0x000fca000001ff00 */
[----:B------:R-:W0:Y:S02]  /*8720*/  F2F.F64.F32 R4, R4 ;  /* 0x0000000400047310 */ /* 0x000e240000201800 */
[----:B0-----:R0:W-:Y:S01]  /*8730*/  STG.E.128 desc[UR36][R16.64], R4 ;  /* 0x0000000410007986 */ /* 0x0011e2000c101d24 */
[----:B------:R-:W-:Y:S05]  /*8740*/  BRA `(.L_x_4703) ;  /* 0x0000000800507947 */ /* 0x000fea0003800000 */
.L_x_4711:
        /* <DEDUP_REMOVED lines=20> */
.L_x_4716:
[----:B------:R-:W-:Y:S05]  /*8890*/  BSYNC B0 ;  /* 0x0000000000007941 */ /* 0x000fea0003800000 */
.L_x_4715:
[----:B------:R-:W-:-:S05]  /*88a0*/  LOP3.LUT R5, R0, R5, RZ, 0xfc, !PT ;  /* 0x0000000500057212 */ /* 0x000fca00078efcff */
[----:B------:R0:W-:Y:S01]  /*88b0*/  STG.E.U8 desc[UR36][R16.64], R5 ;  /* 0x0000000510007986 */ /* 0x0001e2000c101124 */
[----:B------:R-:W-:Y:S05]  /*88c0*/  BRA `(.L_x_4703) ;  /* 0x0000000400f07947 */ /* 0x000fea0003800000 */
.L_x_4714:
        /* <DEDUP_REMOVED lines=12> */
.L_x_4718:
[----:B------:R-:W-:Y:S01]  /*8990*/  IMAD.MOV.U32 R0, RZ, RZ, 0x7f ;  /* 0x0000007fff007424 */ /* 0x000fe200078e00ff */
[----:B------:R-:W-:-:S04]  /*89a0*/  ISETP.GT.U32.AND P0, PT, R4, 0x7f800000, PT ;  /* 0x7f8000000400780c */ /* 0x000fc80003f04070 */
[----:B------:R-:W-:-:S09]  /*89b0*/  SEL R0, R0, 0x7c, P0 ;  /* 0x0000007c00007807 */ /* 0x000fd20000000000 */
.L_x_4719:
[----:B------:R-:W-:Y:S05]  /*89c0*/  BSYNC B0 ;  /* 0x0000000000007941 */ /* 0x000fea0003800000 */
.L_x_4717:
[----:B------:R-:W-:-:S04]  /*89d0*/  LOP3.LUT R2, R2, 0x80000000, RZ, 0xc0, !PT ;  /* 0x8000000002027812 */ /* 0x000fc800078ec0ff */
[----:B------:R-:W-:-:S04]  /*89e0*/  SHF.R.U32.HI R3, RZ, 0x18, R2 ;  /* 0x00000018ff037819 */ /* 0x000fc80000011602 */
[----:B------:R-:W-:-:S05]  /*89f0*/  LOP3.LUT R3, R0, R3, RZ, 0xfc, !PT ;  /* 0x0000000300037212 */ /* 0x000fca00078efcff */
[----:B------:R0:W-:Y:S01]  /*8a00*/  STG.E.U8 desc[UR36][R16.64], R3 ;  /* 0x0000000310007986 */ /* 0x0001e2000c101124 */
[----:B------:R-:W-:Y:S05]  /*8a10*/  BRA `(.L_x_4703) ;  /* 0x00000004009c7947 */ /* 0x000fea0003800000 */
.L_x_4713:
[----:B------:R-:W-:-:S05]  /*8a20*/  F2FP.BF16.F32.PACK_AB R2, RZ, R2 ;  /* 0x00000002ff02723e */ /* 0x000fca00000010ff */
[----:B------:R0:W-:Y:S01]  /*8a30*/  STG.E.U16 desc[UR36][R16.64], R2 ;  /* 0x0000000210007986 */ /* 0x0001e2000c101524 */
[----:B------:R-:W-:Y:S05]  /*8a40*/  BRA `(.L_x_4703) ;  /* 0x0000000400907947 */ /* 0x000fea0003800000 */
.L_x_4710:
        /* <DEDUP_REMOVED lines=11> */
.L_x_4722:
        /* <DEDUP_REMOVED lines=16> */
.L_x_4725:
[----:B------:R-:W-:-:S04]  /*8c00*/  LOP3.LUT R2, R2, 0x80000000, RZ, 0xc0, !PT ;  /* 0x8000000002027812 */ /* 0x000fc800078ec0ff */
[----:B------:R-:W-:-:S04]  /*8c10*/  SHF.R.U32.HI R3, RZ, 0x18, R2 ;  /* 0x00000018ff037819 */ /* 0x000fc80000011602 */
[----:B------:R-:W-:-:S04]  /*8c20*/  LOP3.LUT R0, R0, R3, RZ, 0xfc, !PT ;  /* 0x0000000300007212 */ /* 0x000fc800078efcff */
[----:B------:R-:W-:-:S07]  /*8c30*/  PRMT R8, R0, 0x7610, R8 ;  /* 0x0000761000087816 */ /* 0x000fce0000000008 */
.L_x_4724:
[----:B------:R-:W-:Y:S05]  /*8c40*/  BSYNC B0 ;  /* 0x0000000000007941 */ /* 0x000fea0003800000 */
.L_x_4723:
[----:B------:R3:W-:Y:S01]  /*8c50*/  STG.E.U8 desc[UR36][R16.64], R8 ;  /* 0x0000000810007986 */ /* 0x0007e2000c101124 */
[----:B------:R-:W-:Y:S05]  /*8c60*/  BRA `(.L_x_4703) ;  /* 0x0000000400087947 */ /* 0x000fea0003800000 */
.L_x_4721:
        /* <DEDUP_REMOVED lines=16> */
.L_x_4728:
[----:B------:R-:W-:-:S04]  /*8d70*/  LOP3.LUT R2, R2, 0x80000000, RZ, 0xc0, !PT ;  /* 0x8000000002027812 */ /* 0x000fc800078ec0ff */
[----:B------:R-:W-:-:S04]  /*8d80*/  SHF.R.U32.HI R3, RZ, 0x18, R2 ;  /* 0x00000018ff037819 */ /* 0x000fc80000011602 */
[----:B------:R-:W-:-:S04]  /*8d90*/  LOP3.LUT R0, R0, R3, RZ, 0xfc, !PT ;  /* 0x0000000300007212 */ /* 0x000fc800078efcff */
[----:B------:R-:W-:-:S07]  /*8da0*/  PRMT R8, R0, 0x7610, R8 ;  /* 0x0000761000087816 */ /* 0x000fce0000000008 */
.L_x_4727:
[----:B------:R-:W-:Y:S05]  /*8db0*/  BSYNC B0 ;  /* 0x0000000000007941 */ /* 0x000fea0003800000 */
.L_x_4726:
[----:B------:R0:W-:Y:S01]  /*8dc0*/  STG.E.U8 desc[UR36][R16.64], R8 ;  /* 0x0000000810007986 */ /* 0x0001e2000c101124 */
[----:B------:R-:W-:Y:S05]  /*8dd0*/  BRA `(.L_x_4703) ;  /* 0x0000000000ac7947 */ /* 0x000fea0003800000 */
.L_x_4720:
        /* <DEDUP_REMOVED lines=21> */
.L_x_4702:
        /* <DEDUP_REMOVED lines=16> */
.L_x_4731:
[----:B------:R-:W-:Y:S05]  /*9030*/  BRA `(.L_x_4703) ;  /* 0x0000000000147947 */ /* 0x000fea0003800000 */
.L_x_4730:
[----:B------:R-:W0:Y:S02]  /*9040*/  F2I.U64.TRUNC R2, R2 ;  /* 0x0000000200027311 */ /* 0x000e24000020d800 */
[----:B0-----:R2:W-:Y:S01]  /*9050*/  STG.E.64 desc[UR36][R16.64], R2 ;  /* 0x0000000210007986 */ /* 0x0015e2000c101b24 */
[----:B------:R-:W-:Y:S05]  /*9060*/  BRA `(.L_x_4703) ;  /* 0x0000000000087947 */ /* 0x000fea0003800000 */
.L_x_4729:
[----:B------:R-:W0:Y:S02]  /*9070*/  F2I.FTZ.U32.TRUNC.NTZ R3, R2 ;  /* 0x0000000200037305 */ /* 0x000e24000021f000 */
[----:B0-----:R0:W-:Y:S02]  /*9080*/  STG.E desc[UR36][R16.64], R3 ;  /* 0x0000000310007986 */ /* 0x0011e4000c101924 */
.L_x_4703:
[----:B------:R-:W-:-:S07]  /*9090*/  VIADD R19, R19, 0x80 ;  /* 0x0000008013137836 */ /* 0x000fce0000000000 */
.L_x_4668:
[----:B------:R-:W-:Y:S05]  /*90a0*/  BSYNC B7 ;  /* 0x0000000000077941 */ /* 0x000fea0003800000 */
.L_x_4667:
        /* <DEDUP_REMOVED lines=306> */
.L_x_4732:
        /* <DEDUP_REMOVED lines=20> */
[----:B--2---:R-:W2:Y:S01]  /*a510*/  I2F.S16 R0, R0 ;  /* 0x0000000000007306 */ /* 0x004ea20000101400 */
[----:B------:R-:W-:Y:S05]  /*a520*/  BRA `(.L_x_4739) ;  /* 0x0000000c00387947 */ /* 0x000fea0003800000 */
.L_x_4737:
[----:B------:R-:W2:Y:S02]  /*a530*/  LDG.E.U8 R0, desc[UR36][R2.64] ;  /* 0x0000002402007981 */ /* 0x000ea4000c1e1100 */
[----:B--2---:R-:W-:Y:S01]  /*a540*/  I2FP.F32.U32 R0, R0 ;  /* 0x0000000000007245 */ /* 0x004fe20000201000 */
[----:B------:R-:W-:Y:S06]  /*a550*/  BRA `(.L_x_4739) ;  /* 0x0000000c002c7947 */ /* 0x000fec0003800000 */
.L_x_4736:
        /* <DEDUP_REMOVED lines=9> */
.L_x_4741:
[----:B------:R-:W2:Y:S02]  /*a5f0*/  LDG.E R0, desc[UR36][R2.64] ;  /* 0x0000002402007981 */ /* 0x000ea4000c1e1900 */
[----:B--2---:R-:W-:Y:S01]  /*a600*/  I2FP.F32.S32 R0, R0 ;  /* 0x0000000000007245 */ /* 0x004fe20000201400 */
[----:B------:R-:W-:Y:S06]  /*a610*/  BRA `(.L_x_4739) ;  /* 0x0000000800fc7947 */ /* 0x000fec0003800000 */
.L_x_4740:
[----:B------:R-:W2:Y:S02]  /*a620*/  LDG.E.U16 R0, desc[UR36][R2.64] ;  /* 0x0000002402007981 */ /* 0x000ea4000c1e1500 */
[----:B--2---:R-:W0:Y:S01]  /*a630*/  I2F.S16 R0, R0 ;  /* 0x0000000000007306 */ /* 0x004e220000101400 */
[----:B------:R-:W-:Y:S05]  /*a640*/  BRA `(.L_x_4739) ;  /* 0x0000000800f07947 */ /* 0x000fea0003800000 */
.L_x_4735:
        /* <DEDUP_REMOVED lines=8> */
.L_x_4743:
[----:B------:R-:W2:Y:S02]  /*a6d0*/  LDG.E.U16 R0, desc[UR36][R2.64] ;  /* 0x0000002402007981 */ /* 0x000ea4000c1e1500 */
[----:B--2---:R-:W-:Y:S01]  /*a6e0*/  HADD2.F32 R0, -RZ, R0.H0_H0 ;  /* 0x20000000ff007230 */ /* 0x004fe20000004100 */
[----:B------:R-:W-:Y:S06]  /*a6f0*/  BRA `(.L_x_4739) ;  /* 0x0000000800c47947 */ /* 0x000fec0003800000 */
.L_x_4742:
        /* <DEDUP_REMOVED lines=8> */
.L_x_4745:
[----:B------:R-:W2:Y:S02]  /*a780*/  LDG.E.U16 R0, desc[UR36][R2.64] ;  /* 0x0000002402007981 */ /* 0x000ea4000c1e1500 */
[----:B--2---:R-:W-:Y:S01]  /*a790*/  HADD2.F32 R0, -RZ, R0.H0_H0 ;  /* 0x20000000ff007230 */ /* 0x004fe20000004100 */
[----:B------:R-:W-:Y:S06]  /*a7a0*/  BRA `(.L_x_4739) ;  /* 0x0000000800987947 */ /* 0x000fec0003800000 */
.L_x_4744:
[----:B------:R-:W2:Y:S01]  /*a7b0*/  LDG.E.64 R2, desc[UR36][R2.64] ;  /* 0x0000002402027981 */ /* 0x000ea2000c1e1b00 */
[----:B------:R-:W-:Y:S01]  /*a7c0*/  UMOV UR4, 0xf0000000 ;  /* 0xf000000000047882 */ /* 0x000fe20000000000 */
[----:B------:R-:W-:Y:S01]  /*a7d0*/  UMOV UR5, 0x380fffff ;  /* 0x380fffff00057882 */ /* 0x000fe20000000000 */
[----:B--2---:R-:W0:Y:S01]  /*a7e0*/  F2F.F32.F64 R0, R2 ;  /* 0x0000000200007310 */ /* 0x004e220000301000 */
[----:B------:R-:W-:-:S14]  /*a7f0*/  DSETP.GEU.AND P0, PT, |R2|, UR4, PT ;  /* 0x0000000402007e2a */ /* 0x000fdc000bf0e200 */
[----:B0-----:R-:W-:Y:S01]  /*a800*/  @!P0 FMUL R0, R0, 1.175494350822287508e-38 ;  /* 0x0080000000008820 */ /* 0x001fe20000400000 */
[----:B------:R-:W-:Y:S06]  /*a810*/  BRA `(.L_x_4739) ;  /* 0x00000008007c7947 */ /* 0x000fec0003800000 */
.L_x_4734:
        /* <DEDUP_REMOVED lines=12> */
.L_x_4748:
[----:B------:R-:W2:Y:S01]  /*a8e0*/  LDG.E.64 R2, desc[UR36][R2.64] ;  /* 0x0000002402027981 */ /* 0x000ea2000c1e1b00 */
[----:B------:R-:W-:Y:S01]  /*a8f0*/  UMOV UR4, 0xf0000000 ;  /* 0xf000000000047882 */ /* 0x000fe20000000000 */
[----:B------:R-:W-:Y:S01]  /*a900*/  UMOV UR5, 0x380fffff ;  /* 0x380fffff00057882 */ /* 0x000fe20000000000 */
[----:B--2---:R-:W0:Y:S01]  /*a910*/  F2F.F32.F64 R0, R2 ;  /* 0x0000000200007310 */ /* 0x004e220000301000 */
[----:B------:R-:W-:-:S14]  /*a920*/  DSETP.GEU.AND P0, PT, |R2|, UR4, PT ;  /* 0x0000000402007e2a */ /* 0x000fdc000bf0e200 */
[----:B0-----:R-:W-:Y:S01]  /*a930*/  @!P0 FMUL R0, R0, 1.175494350822287508e-38 ;  /* 0x0080000000008820 */ /* 0x001fe20000400000 */
[----:B------:R-:W-:Y:S06]  /*a940*/  BRA `(.L_x_4739) ;  /* 0x0000000800307947 */ /* 0x000fec0003800000 */
.L_x_4747:
        /* <DEDUP_REMOVED lines=26> */
.L_x_4750:
        /* <DEDUP_REMOVED lines=13> */
.L_x_4749:
[----:B------:R-:W2:Y:S02]  /*abc0*/  LDG.E.U16 R0, desc[UR36][R2.64] ;  /* 0x0000002402007981 */ /* 0x000ea4000c1e1500 */
[----:B--2---:R-:W-:Y:S01]  /*abd0*/  IMAD.U32 R0, R0, 0x10000, RZ ;  /* 0x0001000000007824 */ /* 0x004fe200078e00ff */
[----:B------:R-:W-:Y:S06]  /*abe0*/  BRA `(.L_x_4739) ;  /* 0x0000000400887947 */ /* 0x000fec0003800000 */
.L_x_4746:
        /* <DEDUP_REMOVED lines=11> */
.L_x_4753:
        /* <DEDUP_REMOVED lines=20> */
.L_x_4755:
[----:B------:R-:W-:Y:S05]  /*ade0*/  BSYNC B0 ;  /* 0x0000000000007941 */ /* 0x000fea0003800000 */
.L_x_4754:
[----:B------:R-:W-:Y:S01]  /*adf0*/  LEA R3, R0, 0x3b800000, 0x17 ;  /* 0x3b80000000037811 */ /* 0x000fe200078eb8ff */
[----:B------:R-:W-:-:S05]  /*ae00*/  IMAD.SHL.U32 R0, R2, 0x100000, RZ ;  /* 0x0010000002007824 */ /* 0x000fca00078e00ff */
[----:B------:R-:W-:Y:S01]  /*ae10*/  LOP3.LUT R0, R3, R0, R4, 0xfe, !PT ;  /* 0x0000000003007212 */ /* 0x000fe200078efe04 */
[----:B------:R-:W-:Y:S06]  /*ae20*/  BRA `(.L_x_4739) ;  /* 0x0000000000f87947 */ /* 0x000fec0003800000 */
.L_x_4752:
        /* <DEDUP_REMOVED lines=20> */
.L_x_4757:
[----:B------:R-:W-:Y:S05]  /*af70*/  BSYNC B0 ;  /* 0x0000000000007941 */ /* 0x000fea0003800000 */
.L_x_4756:
[----:B------:R-:W-:Y:S01]  /*af80*/  LEA R3, R0, 0x37800000, 0x17 ;  /* 0x3780000000037811 */ /* 0x000fe200078eb8ff */
[----:B------:R-:W-:-:S05]  /*af90*/  IMAD.SHL.U32 R0, R2, 0x200000, RZ ;  /* 0x0020000002007824 */ /* 0x000fca00078e00ff */
[----:B------:R-:W-:Y:S01]  /*afa0*/  LOP3.LUT R0, R3, R0, R4, 0xfe, !PT ;  /* 0x0000000003007212 */ /* 0x000fe200078efe04 */
[----:B------:R-:W-:Y:S06]  /*afb0*/  BRA `(.L_x_4739) ;  /* 0x0000000000947947 */ /* 0x000fec0003800000 */
.L_x_4751:
        /* <DEDUP_REMOVED lines=14> */
.L_x_4738:
        /* <DEDUP_REMOVED lines=16> */
.L_x_4760:
[----:B------:R-:W-:Y:S01]  /*b1a0*/  IMAD.MOV.U32 R0, RZ, RZ, RZ ;  /* 0x000000ffff007224 */ /* 0x000fe200078e00ff */
[----:B------:R-:W-:Y:S06]  /*b1b0*/  BRA `(.L_x_4739) ;  /* 0x0000000000147947 */ /* 0x000fec0003800000 */
.L_x_4759:
[----:B------:R-:W2:Y:S02]  /*b1c0*/  LDG.E.64 R2, desc[UR36][R2.64] ;  /* 0x0000002402027981 */ /* 0x000ea4000c1e1b00 */
[----:B--2---:R0:W1:Y:S01]  /*b1d0*/  I2F.U64 R0, R2 ;  /* 0x0000000200007312 */ /* 0x0040620000301000 */
[----:B------:R-:W-:Y:S05]  /*b1e0*/  BRA `(.L_x_4739) ;  /* 0x0000000000087947 */ /* 0x000fea0003800000 */
.L_x_4758:
[----:B------:R-:W2:Y:S02]  /*b1f0*/  LDG.E R0, desc[UR36][R2.64] ;  /* 0x0000002402007981 */ /* 0x000ea4000c1e1900 */
[----:B--2---:R-:W-:-:S07]  /*b200*/  I2FP.F32.U32 R0, R0 ;  /* 0x0000000000007245 */ /* 0x004fce0000201000 */
.L_x_4739:
[----:B------:R-:W-:Y:S05]  /*b210*/  BSYNC B6 ;  /* 0x0000000000067941 */ /* 0x000fea0003800000 */
.L_x_4733:
[----:B01-3--:R-:W0:Y:S01]  /*b220*/  LDC.U8 R3, c[0x0][0x430] ;  /* 0x00010c00ff037b82 */ /* 0x00be220000000000 */
        /* <DEDUP_REMOVED lines=18> */
.L_x_4764:
[----:B------:R-:W0:Y:S02]  /*b350*/  F2I.S64.TRUNC R2, R2 ;  /* 0x0000000200027311 */ /* 0x000e24000020d900 */
[----:B0-----:R-:W-:-:S05]  /*b360*/  IMAD.MOV.U32 R5, RZ, RZ, R2 ;  /* 0x000000ffff057224 */ /* 0x001fca00078e0002 */
[----:B------:R-:W-:Y:S01]  /*b370*/  STG.E.U8 desc[UR36][R16.64], R5 ;  /* 0x0000000510007986 */ /* 0x000fe2000c101124 */
[----:B------:R-:W-:Y:S05]  /*b380*/  EXIT ;  /* 0x000000000000794d */ /* 0x000fea0003800000 */
.L_x_4763:
        /* <DEDUP_REMOVED lines=9> */
.L_x_4767:
[----:B------:R-:W0:Y:S02]  /*b420*/  F2I.FTZ.TRUNC.NTZ R3, R2 ;  /* 0x0000000200037305 */ /* 0x000e24000021f100 */
[----:B0-----:R-:W-:Y:S01]  /*b430*/  STG.E desc[UR36][R16.64], R3 ;  /* 0x0000000310007986 */ /* 0x001fe2000c101924 */
[----:B------:R-:W-:Y:S05]  /*b440*/  EXIT ;  /* 0x000000000000794d */ /* 0x000fea0003800000 */
.L_x_4766:
[----:B------:R-:W0:Y:S02]  /*b450*/  F2I.FTZ.TRUNC.NTZ R3, R2 ;  /* 0x0000000200037305 */ /* 0x000e24000021f100 */
[----:B0-----:R-:W-:Y:S01]  /*b460*/  STG.E.U16 desc[UR36][R16.64], R3 ;  /* 0x0000000310007986 */ /* 0x001fe2000c101524 */
[----:B------:R-:W-:Y:S05]  /*b470*/  EXIT ;  /* 0x000000000000794d */ /* 0x000fea0003800000 */
.L_x_4762:
        /* <DEDUP_REMOVED lines=8> */
.L_x_4769:
[----:B------:R-:W-:-:S05]  /*b500*/  F2FP.F16.F32.PACK_AB R2, RZ, R2 ;  /* 0x00000002ff02723e */ /* 0x000fca00000000ff */
[----:B------:R-:W-:Y:S01]  /*b510*/  STG.E.U16 desc[UR36][R16.64], R2 ;  /* 0x0000000210007986 */ /* 0x000fe2000c101524 */
[----:B------:R-:W-:Y:S05]  /*b520*/  EXIT ;  /* 0x000000000000794d */ /* 0x000fea0003800000 */
.L_x_4768:
        /* <DEDUP_REMOVED lines=9> */
.L_x_4771:
[----:B------:R-:W-:-:S04]  /*b5c0*/  F2FP.F16.F32.PACK_AB R3, RZ, R2 ;  /* 0x00000002ff03723e */ /* 0x000fc800000000ff */
[----:B------:R-:W-:-:S05]  /*b5d0*/  PRMT R3, R3, 0x5410, RZ ;  /* 0x0000541003037816 */ /* 0x000fca00000000ff */
[----:B------:R-:W-:Y:S01]  /*b5e0*/  STG.E desc[UR36][R16.64], R3 ;  /* 0x0000000310007986 */ /* 0x000fe2000c101924 */
[----:B------:R-:W-:Y:S05]  /*b5f0*/  EXIT ;  /* 0x000000000000794d */ /* 0x000fea0003800000 */
.L_x_4770:
[----:B------:R-:W-:-:S06]  /*b600*/  FMUL.FTZ R2, R2, 1 ;  /* 0x3f80000002027820 */ /* 0x000fcc0000410000 */
[----:B------:R-:W0:Y:S02]  /*b610*/  F2F.F64.F32 R2, R2 ;  /* 0x0000000200027310 */ /* 0x000e240000201800 */
[----:B0-----:R-:W-:Y:S01]  /*b620*/  STG.E.64 desc[UR36][R16.64], R2 ;  /* 0x0000000210007986 */ /* 0x001fe2000c101b24 */
[----:B------:R-:W-:Y:S05]  /*b630*/  EXIT ;  /* 0x000000000000794d */ /* 0x000fea0003800000 */
.L_x_4761:
        /* <DEDUP_REMOVED lines=12> */
.L_x_4774:
[----:B------:R-:W-:Y:S01]  /*b700*/  FMUL.FTZ R4, R2, 1 ;  /* 0x3f80000002047820 */ /* 0x000fe20000410000 */
[----:B------:R-:W-:-:S05]  /*b710*/  CS2R R6, SRZ ;  /* 0x0000000000067805 */ /* 0x000fca000001ff00 */
[----:B------:R-:W0:Y:S02]  /*b720*/  F2F.F64.F32 R4, R4 ;  /* 0x0000000400047310 */ /* 0x000e240000201800 */
[----:B0-----:R-:W-:Y:S01]  /*b730*/  STG.E.128 desc[UR36][R16.64], R4 ;  /* 0x0000000410007986 */ /* 0x001fe2000c101d24 */
[----:B------:R-:W-:Y:S05]  /*b740*/  EXIT ;  /* 0x000000000000794d */ /* 0x000fea0003800000 */
.L_x_4773:
        /* <DEDUP_REMOVED lines=20> */
.L_x_4778:
[----:B------:R-:W-:Y:S05]  /*b890*/  BSYNC B0 ;  /* 0x0000000000007941 */ /* 0x000fea0003800000 */
.L_x_4777:
[----:B------:R-:W-:-:S05]  /*b8a0*/  LOP3.LUT R5, R0, R5, RZ, 0xfc, !PT ;  /* 0x0000000500057212 */ /* 0x000fca00078efcff */
[----:B------:R-:W-:Y:S01]  /*b8b0*/  STG.E.U8 desc[UR36][R16.64], R5 ;  /* 0x0000000510007986 */ /* 0x000fe2000c101124 */
[----:B------:R-:W-:Y:S05]  /*b8c0*/  EXIT ;  /* 0x000000000000794d */ /* 0x000fea0003800000 */
.L_x_4776:
        /* <DEDUP_REMOVED lines=12> */
.L_x_4780:
[----:B------:R-:W-:Y:S01]  /*b990*/  IMAD.MOV.U32 R0, RZ, RZ, 0x7f ;  /* 0x0000007fff007424 */ /* 0x000fe200078e00ff */
[----:B------:R-:W-:-:S04]  /*b9a0*/  ISETP.GT.U32.AND P0, PT, R4, 0x7f800000, PT ;  /* 0x7f8000000400780c */ /* 0x000fc80003f04070 */
[----:B------:R-:W-:-:S09]  /*b9b0*/  SEL R0, R0, 0x7c, P0 ;  /* 0x0000007c00007807 */ /* 0x000fd20000000000 */
.L_x_4781:
[----:B------:R-:W-:Y:S05]  /*b9c0*/  BSYNC B0 ;  /* 0x0000000000007941 */ /* 0x000fea0003800000 */
.L_x_4779:
[----:B------:R-:W-:-:S04]  /*b9d0*/  LOP3.LUT R2, R2, 0x80000000, RZ, 0xc0, !PT ;  /* 0x8000000002027812 */ /* 0x000fc800078ec0ff */
[----:B------:R-:W-:-:S04]  /*b9e0*/  SHF.R.U32.HI R3, RZ, 0x18, R2 ;  /* 0x00000018ff037819 */ /* 0x000fc80000011602 */
[----:B------:R-:W-:-:S05]  /*b9f0*/  LOP3.LUT R3, R0, R3, RZ, 0xfc, !PT ;  /* 0x0000000300037212 */ /* 0x000fca00078efcff */
[----:B------:R-:W-:Y:S01]  /*ba00*/  STG.E.U8 desc[UR36][R16.64], R3 ;  /* 0x0000000310007986 */ /* 0x000fe2000c101124 */
[----:B------:R-:W-:Y:S05]  /*ba10*/  EXIT ;  /* 0x000000000000794d */ /* 0x000fea0003800000 */
.L_x_4775:
[----:B------:R-:W-:-:S05]  /*ba20*/  F2FP.BF16.F32.PACK_AB R2, RZ, R2 ;  /* 0x00000002ff02723e */ /* 0x000fca00000010ff */
[----:B------:R-:W-:Y:S01]  /*ba30*/  STG.E.U16 desc[UR36][R16.64], R2 ;  /* 0x0000000210007986 */ /* 0x000fe2000c101524 */
[----:B------:R-:W-:Y:S05]  /*ba40*/  EXIT ;  /* 0x000000000000794d */ /* 0x000fea0003800000 */
.L_x_4772:
        /* <DEDUP_REMOVED lines=11> */
.L_x_4784:
        /* <DEDUP_REMOVED lines=16> */
.L_x_4787:
[----:B------:R-:W-:-:S04]  /*bc00*/  LOP3.LUT R2, R2, 0x80000000, RZ, 0xc0, !PT ;  /* 0x8000000002027812 */ /* 0x000fc800078ec0ff */
[----:B------:R-:W-:-:S04]  /*bc10*/  SHF.R.U32.HI R3, RZ, 0x18, R2 ;  /* 0x00000018ff037819 */ /* 0x000fc80000011602 */
[----:B------:R-:W-:-:S04]  /*bc20*/  LOP3.LUT R0, R0, R3, RZ, 0xfc, !PT ;  /* 0x0000000300007212 */ /* 0x000fc800078efcff */
[----:B------:R-:W-:-:S07]  /*bc30*/  PRMT R8, R0, 0x7610, R8 ;  /* 0x0000761000087816 */ /* 0x000fce0000000008 */
.L_x_4786:
[----:B------:R-:W-:Y:S05]  /*bc40*/  BSYNC B0 ;  /* 0x0000000000007941 */ /* 0x000fea0003800000 */
.L_x_4785:
[----:B------:R-:W-:Y:S01]  /*bc50*/  STG.E.U8 desc[UR36][R16.64], R8 ;  /* 0x0000000810007986 */ /* 0x000fe2000c101124 */
[----:B------:R-:W-:Y:S05]  /*bc60*/  EXIT ;  /* 0x000000000000794d */ /* 0x000fea0003800000 */
.L_x_4783:
        /* <DEDUP_REMOVED lines=16> */
.L_x_4790:
[----:B------:R-:W-:-:S04]  /*bd70*/  LOP3.LUT R2, R2, 0x80000000, RZ, 0xc0, !PT ;  /* 0x8000000002027812 */ /* 0x000fc800078ec0ff */
[----:B------:R-:W-:-:S04]  /*bd80*/  SHF.R.U32.HI R3, RZ, 0x18, R2 ;  /* 0x00000018ff037819 */ /* 0x000fc80000011602 */
[----:B------:R-:W-:-:S04]  /*bd90*/  LOP3.LUT R0, R0, R3, RZ, 0xfc, !PT ;  /* 0x0000000300007212 */ /* 0x000fc800078efcff */
[----:B------:R-:W-:-:S07]  /*bda0*/  PRMT R8, R0, 0x7610, R8 ;  /* 0x0000761000087816 */ /* 0x000fce0000000008 */
.L_x_4789:
[----:B------:R-:W-:Y:S05]  /*bdb0*/  BSYNC B0 ;  /* 0x0000000000007941 */ /* 0x000fea0003800000 */
.L_x_4788:
[----:B------:R-:W-:Y:S01]  /*bdc0*/  STG.E.U8 desc[UR36][R16.64], R8 ;  /* 0x0000000810007986 */ /* 0x000fe2000c101124 */
[----:B------:R-:W-:Y:S05]  /*bdd0*/  EXIT ;  /* 0x000000000000794d */ /* 0x000fea0003800000 */
.L_x_4782:
        /* <DEDUP_REMOVED lines=21> */
.L_x_4765:
        /* <DEDUP_REMOVED lines=16> */
.L_x_4793:
[----:B------:R-:W-:Y:S05]  /*c030*/  EXIT ;  /* 0x000000000000794d */ /* 0x000fea0003800000 */
.L_x_4792:
[----:B------:R-:W0:Y:S02]  /*c040*/  F2I.U64.TRUNC R2, R2 ;  /* 0x0000000200027311 */ /* 0x000e24000020d800 */
[----:B0-----:R-:W-:Y:S01]  /*c050*/  STG.E.64 desc[UR36][R16.64], R2 ;  /* 0x0000000210007986 */ /* 0x001fe2000c101b24 */
[----:B------:R-:W-:Y:S05]  /*c060*/  EXIT ;  /* 0x000000000000794d */ /* 0x000fea0003800000 */
.L_x_4791:
[----:B------:R-:W0:Y:S02]  /*c070*/  F2I.FTZ.U32.TRUNC.NTZ R3, R2 ;  /* 0x0000000200037305 */ /* 0x000e24000021f000 */
[----:B0-----:R-:W-:Y:S01]  /*c080*/  STG.E desc[UR36][R16.64], R3 ;  /* 0x0000000310007986 */ /* 0x001fe2000c101924 */
[----:B------:R-:W-:Y:S05]  /*c090*/  EXIT ;  /* 0x000000000000794d */ /* 0x000fea0003800000 */
.L_x_4794:
        /* <DEDUP_REMOVED lines=14> */
.L_x_5720:


//--------------------- .text._ZN2at6native27unrolled_elementwise_kernelIZZZNS0_66_GLOBAL__N__d53a5ca4_28_ActivationLeakyReluKernel_cu_f5210f67_355417leaky_relu_kernelERNS_18TensorIteratorBaseERKN3c106ScalarEENKUlvE_clEvENKUlvE0_clEvEUlfE_St5arrayIPcLm2EELi4E23TrivialOffsetCalculatorILi1EjESG_NS0_6memory12LoadWithCastILi1EEENSH_13StoreWithCastILi1EEEEEviT_T0_T2_T3_T4_T5_ --------------------------
	.section	.text._ZN2at6native27unrolled_elementwise_kernelIZZZNS0_66_GLOBAL__N__d53a5ca4_28_ActivationLeakyReluKernel_cu_f5210f67_355417leaky_relu_kernelERNS_18TensorIteratorBaseERKN3c106ScalarEENKUlvE_clEvENKUlvE0_clEvEUlfE_St5arrayIPcLm2EELi4E23TrivialOffsetCalculatorILi1EjESG_NS0_6memory12LoadWithCastILi1EEENSH_13StoreWithCastILi1EEEEEviT_T0_T2_T3_T4_T5_,"ax",@progbits
	.align	128
        .global         _ZN2at6native27unrolled_elementwise_kernelIZZZNS0_66_GLOBAL__N__d53a5ca4_28_ActivationLeakyReluKernel_cu_f5210f67_355417leaky_relu_kernelERNS_18TensorIteratorBaseERKN3c106ScalarEENKUlvE_clEvENKUlvE0_clEvEUlfE_St5arrayIPcLm2EELi4E23TrivialOffsetCalculatorILi1EjESG_NS0_6memory12LoadWithCastILi1EEENSH_13StoreWithCastILi1EEEEEviT_T0_T2_T3_T4_T5_
        .type           _ZN2at6native27unrolled_elementwise_kernelIZZZNS0_66_GLOBAL__N__d53a5ca4_28_ActivationLeakyReluKernel_cu_f5210f67_355417leaky_relu_kernelERNS_18TensorIteratorBaseERKN3c106ScalarEENKUlvE_clEvENKUlvE0_clEvEUlfE_St5arrayIPcLm2EELi4E23TrivialOffsetCalculatorILi1EjESG_NS0_6memory12LoadWithCastILi1EEENSH_13StoreWithCastILi1EEEEEviT_T0_T2_T3_T4_T5_,@function
        .size           _ZN2at6native27unrolled_elementwise_kernelIZZZNS0_66_GLOBAL__N__d53a5ca4_28_ActivationLeakyReluKernel_cu_f5210f67_355417leaky_relu_kernelERNS_18TensorIteratorBaseERKN3c106ScalarEENKUlvE_clEvENKUlvE0_clEvEUlfE_St5arrayIPcLm2EELi4E23TrivialOffsetCalculatorILi1EjESG_NS0_6memory12LoadWithCastILi1EEENSH_13StoreWithCastILi1EEEEEviT_T0_T2_T3_T4_T5_,(.L_x_5721 - _ZN2at6native27unrolled_elementwise_kernelIZZZNS0_66_GLOBAL__N__d53a5ca4_28_ActivationLeakyReluKernel_cu_f5210f67_355417leaky_relu_kernelERNS_18TensorIteratorBaseERKN3c106ScalarEENKUlvE_clEvENKUlvE0_clEvEUlfE_St5arrayIPcLm2EELi4E23TrivialOffsetCalculatorILi1EjESG_NS0_6memory12LoadWithCastILi1EEENSH_13StoreWithCastILi1EEEEEviT_T0_T2_T3_T4_T5_)
        .other          _ZN2at6native27unrolled_elementwise_kernelIZZZNS0_66_GLOBAL__N__d53a5ca4_28_ActivationLeakyReluKernel_cu_f5210f67_355417leaky_relu_kernelERNS_18TensorIteratorBaseERKN3c106ScalarEENKUlvE_clEvENKUlvE0_clEvEUlfE_St5arrayIPcLm2EELi4E23TrivialOffsetCalculatorILi1EjESG_NS0_6memory12LoadWithCastILi1EEENSH_13StoreWithCastILi1EEEEEviT_T0_T2_T3_T4_T5_,@"STO_CUDA_ENTRY STV_DEFAULT"
_ZN2at6native27unrolled_elementwise_kernelIZZZNS0_66_GLOBAL__N__d53a5ca4_28_ActivationLeakyReluKernel_cu_f5210f67_355417leaky_relu_kernelERNS_18TensorIteratorBaseERKN3c106ScalarEENKUlvE_clEvENKUlvE0_clEvEUlfE_St5arrayIPcLm2EELi4E23TrivialOffsetCalculatorILi1EjESG_NS0_6memory12LoadWithCastILi1EEENSH_13StoreWithCastILi1EEEEEviT_T0_T2_T3_T4_T5_:
.text._ZN2at6native27unrolled_elementwise_kernelIZZZNS0_66_GLOBAL__N__d53a5ca4_28_ActivationLeakyReluKernel_cu_f5210f67_355417leaky_relu_kernelERNS_18TensorIteratorBaseERKN3c106ScalarEENKUlvE_clEvENKUlvE0_clEvEUlfE_St5arrayIPcLm2EELi4E23TrivialOffsetCalculatorILi1EjESG_NS0_6memory12LoadWithCastILi1EEENSH_13StoreWithCastILi1EEEEEviT_T0_T2_T3_T4_T5_:
        /* <DEDUP_REMOVED lines=9> */
[----:B-1----:R-:W-:-:S05]  /*0090*/  IMAD R26, R2, -0x200, R3 ;  /* 0xfffffe00021a7824 */ /* 0x002fca00078e0203 */
[----:B--2---:R-:W-:-:S13]  /*00a0*/  ISETP.GE.AND P0, PT, R17, R26, PT ;  /* 0x0000001a1100720c */ /* 0x004fda0003f06270 */
[----:B0--3--:R-:W-:Y:S05]  /*00b0*/  @P0 BRA `(.L_x_4796) ;  /* 0x0000000c009c0947 */ /* 0x009fea0003800000 */
        /* <DEDUP_REMOVED lines=21> */
.L_x_4801:
[----:B------:R-:W2:Y:S02]  /*0210*/  LDG.E.U8 R4, desc[UR36][R4.64] ;  /* 0x0000002404047981 */ /* 0x000ea4000c1e1100 */
[----:B--2---:R-:W-:Y:S01]  /*0220*/  I2FP.F32.U32 R18, R4 ;  /* 0x0000000400127245 */ /* 0x004fe20000201000 */
[----:B------:R-:W-:Y:S06]  /*0230*/  BRA `(.L_x_4803) ;  /* 0x0000000c00307947 */ /* 0x000fec0003800000 */
.L_x_4800:
        /* <DEDUP_REMOVED lines=9> */
.L_x_4805:
[----:B------:R-:W2:Y:S02]  /*02d0*/  LDG.E R4, desc[UR36][R4.64] ;  /* 0x0000002404047981 */ /* 0x000ea4000c1e1900 */
[----:B--2---:R-:W-:Y:S01]  /*02e0*/  I2FP.F32.S32 R18, R4 ;  /* 0x0000000400127245 */ /* 0x004fe20000201400 */
[----:B------:R-:W-:Y:S06]  /*02f0*/  BRA `(.L_x_4803) ;  /* 0x0000000c00007947 */ /* 0x000fec0003800000 */
.L_x_4804:
[----:B------:R-:W2:Y:S02]  /*0300*/  LDG.E.U16 R4, desc[UR36][R4.64] ;  /* 0x0000002404047981 */ /* 0x000ea4000c1e1500 */
[----:B--2---:R2:W3:Y:S01]  /*0310*/  I2F.S16 R18, R4 ;  /* 0x0000000400127306 */ /* 0x0044e20000101400 */
[----:B------:R-:W-:Y:S05]  /*0320*/  BRA `(.L_x_4803) ;  /* 0x0000000800f47947 */ /* 0x000fea0003800000 */
.L_x_4799:
        /* <DEDUP_REMOVED lines=8> */
.L_x_4807:
[----:B------:R-:W2:Y:S02]  /*03b0*/  LDG.E.U16 R4, desc[UR36][R4.64] ;  /* 0x0000002404047981 */ /* 0x000ea4000c1e1500 */
[----:B--2---:R-:W-:Y:S01]  /*03c0*/  HADD2.F32 R18, -RZ, R4.H0_H0 ;  /* 0x20000004ff127230 */ /* 0x004fe20000004100 */
[----:B------:R-:W-:Y:S06]  /*03d0*/  BRA `(.L_x_4803) ;  /* 0x0000000800c87947 */ /* 0x000fec0003800000 */
.L_x_4806:
        /* <DEDUP_REMOVED lines=8> */
.L_x_4809:
[----:B------:R-:W2:Y:S02]  /*0460*/  LDG.E.U16 R4, desc[UR36][R4.64] ;  /* 0x0000002404047981 */ /* 0x000ea4000c1e1500 */
[----:B--2---:R-:W-:Y:S01]  /*0470*/  HADD2.F32 R18, -RZ, R4.H0_H0 ;  /* 0x20000004ff127230 */ /* 0x004fe20000004100 */
[----:B------:R-:W-:Y:S06]  /*0480*/  BRA `(.L_x_4803) ;  /* 0x00000008009c7947 */ /* 0x000fec0003800000 */
.L_x_4808:
[----:B------:R-:W2:Y:S01]  /*0490*/  LDG.E.64 R4, desc[UR36][R4.64] ;  /* 0x0000002404047981 */ /* 0x000ea2000c1e1b00 */
[----:B------:R-:W-:Y:S01]  /*04a0*/  UMOV UR4, 0xf0000000 ;  /* 0xf000000000047882 */ /* 0x000fe20000000000 */
[----:B------:R-:W-:Y:S01]  /*04b0*/  UMOV UR5, 0x380fffff ;  /* 0x380fffff00057882 */ /* 0x000fe20000000000 */
[----:B--2---:R-:W0:Y:S01]  /*04c0*/  F2F.F32.F64 R18, R4 ;  /* 0x0000000400127310 */ /* 0x004e220000301000 */
[----:B------:R-:W-:-:S14]  /*04d0*/  DSETP.GEU.AND P0, PT, |R4|, UR4, PT ;  /* 0x0000000404007e2a */ /* 0x000fdc000bf0e200 */
[----:B0-----:R-:W-:Y:S01]  /*04e0*/  @!P0 FMUL R18, R18, 1.175494350822287508e-38 ;  /* 0x0080000012128820 */ /* 0x001fe20000400000 */
[----:B------:R-:W-:Y:S06]  /*04f0*/  BRA `(.L_x_4803) ;  /* 0x0000000800807947 */ /* 0x000fec0003800000 */
.L_x_4798:
        /* <DEDUP_REMOVED lines=12> */
.L_x_4812:
[----:B------:R-:W2:Y:S01]  /*05c0*/  LDG.E.64 R4, desc[UR36][R4.64] ;  /* 0x0000002404047981 */ /* 0x000ea2000c1e1b00 */
[----:B------:R-:W-:Y:S01]  /*05d0*/  UMOV UR4, 0xf0000000 ;  /* 0xf000000000047882 */ /* 0x000fe20000000000 */
[----:B------:R-:W-:Y:S01]  /*05e0*/  UMOV UR5, 0x380fffff ;  /* 0x380fffff00057882 */ /* 0x000fe20000000000 */
[----:B--2---:R-:W0:Y:S01]  /*05f0*/  F2F.F32.F64 R18, R4 ;  /* 0x0000000400127310 */ /* 0x004e220000301000 */
[----:B------:R-:W-:-:S14]  /*0600*/  DSETP.GEU.AND P0, PT, |R4|, UR4, PT ;  /* 0x0000000404007e2a */ /* 0x000fdc000bf0e200 */
[----:B0-----:R-:W-:Y:S01]  /*0610*/  @!P0 FMUL R18, R18, 1.175494350822287508e-38 ;  /* 0x0080000012128820 */ /* 0x001fe20000400000 */
[----:B------:R-:W-:Y:S06]  /*0620*/  BRA `(.L_x_4803) ;  /* 0x0000000800347947 */ /* 0x000fec0003800000 */
.L_x_4811:
        /* <DEDUP_REMOVED lines=26> */
.L_x_4814:
        /* <DEDUP_REMOVED lines=14> */
.L_x_4813:
[----:B------:R-:W2:Y:S02]  /*08b0*/  LDG.E.U16 R4, desc[UR36][R4.64] ;  /* 0x0000002404047981 */ /* 0x000ea4000c1e1500 */
[----:B--2---:R-:W-:Y:S01]  /*08c0*/  IMAD.U32 R18, R4, 0x10000, RZ ;  /* 0x0001000004127824 */ /* 0x004fe200078e00ff */
[----:B------:R-:W-:Y:S06]  /*08d0*/  BRA `(.L_x_4803) ;  /* 0x0000000400887947 */ /* 0x000fec0003800000 */
.L_x_4810:
        /* <DEDUP_REMOVED lines=11> */
.L_x_4817:
        /* <DEDUP_REMOVED lines=20> */
.L_x_4819:
[----:B------:R-:W-:Y:S05]  /*0ad0*/  BSYNC B0 ;  /* 0x0000000000007941 */ /* 0x000fea0003800000 */
.L_x_4818:
[----:B------:R-:W-:Y:S01]  /*0ae0*/  IMAD.SHL.U32 R3, R3, 0x100000, RZ ;  /* 0x0010000003037824 */ /* 0x000fe200078e00ff */
[----:B------:R-:W-:-:S04]  /*0af0*/  LEA R5, R0, 0x3b800000, 0x17 ;  /* 0x3b80000000057811 */ /* 0x000fc800078eb8ff */
[----:B------:R-:W-:Y:S01]  /*0b00*/  LOP3.LUT R18, R5, R3, R18, 0xfe, !PT ;  /* 0x0000000305127212 */ /* 0x000fe200078efe12 */
[----:B------:R-:W-:Y:S06]  /*0b10*/  BRA `(.L_x_4803) ;  /* 0x0000000000f87947 */ /* 0x000fec0003800000 */
.L_x_4816:
        /* <DEDUP_REMOVED lines=20> */
.L_x_4821:
[----:B------:R-:W-:Y:S05]  /*0c60*/  BSYNC B0 ;  /* 0x0000000000007941 */ /* 0x000fea0003800000 */
.L_x_4820:
[----:B------:R-:W-:Y:S01]  /*0c70*/  IMAD.SHL.U32 R3, R3, 0x200000, RZ ;  /* 0x0020000003037824 */ /* 0x000fe200078e00ff */
[----:B------:R-:W-:-:S04]  /*0c80*/  LEA R5, R0, 0x37800000, 0x17 ;  /* 0x3780000000057811 */ /* 0x000fc800078eb8ff */
[----:B------:R-:W-:Y:S01]  /*0c90*/  LOP3.LUT R18, R5, R3, R18, 0xfe, !PT ;  /* 0x0000000305127212 */ /* 0x000fe200078efe12 */
[----:B------:R-:W-:Y:S06]  /*0ca0*/  BRA `(.L_x_4803) ;  /* 0x0000000000947947 */ /* 0x000fec0003800000 */
.L_x_4815:
        /* <DEDUP_REMOVED lines=14> */
.L_x_4802:
        /* <DEDUP_REMOVED lines=16> */
.L_x_4824:
[----:B------:R-:W-:Y:S01]  /*0e90*/  IMAD.MOV.U32 R18, RZ, RZ, RZ ;  /* 0x000000ffff127224 */ /* 0x000fe200078e00ff */
[----:B------:R-:W-:Y:S06]  /*0ea0*/  BRA `(.L_x_4803) ;  /* 0x0000000000147947 */ /* 0x000fec0003800000 */
.L_x_4823:
[----:B------:R-:W2:Y:S02]  /*0eb0*/  LDG.E.64 R4, desc[UR36][R4.64] ;  /* 0x0000002404047981 */ /* 0x000ea4000c1e1b00 */
[----:B--2---:R0:W1:Y:S01]  /*0ec0*/  I2F.U64 R18, R4 ;  /* 0x0000000400127312 */ /* 0x0040620000301000 */
[----:B------:R-:W-:Y:S05]  /*0ed0*/  BRA `(.L_x_4803) ;  /* 0x0000000000087947 */ /* 0x000fea0003800000 */
.L_x_4822:
[----:B------:R-:W2:Y:S02]  /*0ee0*/  LDG.E R4, desc[UR36][R4.64] ;  /* 0x0000002404047981 */ /* 0x000ea4000c1e1900 */
[----:B--2---:R-:W-:-:S07]  /*0ef0*/  I2FP.F32.U32 R18, R4 ;  /* 0x0000000400127245 */ /* 0x004fce0000201000 */
.L_x_4803:
[----:B------:R-:W-:Y:S05]  /*0f00*/  BSYNC B6 ;  /* 0x0000000000067941 */ /* 0x000fea0003800000 */
.L_x_4797:
[----:B------:R-:W2:Y:S02]  /*0f10*/  S2R R17, SR_TID.X ;  /* 0x0000000000117919 */ /* 0x000ea40000002100 */
[----:B--2---:R-:W-:-:S07]  /*0f20*/  VIADD R17, R17, 0x80 ;  /* 0x0000008011117836 */ /* 0x004fce0000000000 */
.L_x_4796:
[----:B------:R-:W-:Y:S05]  /*0f30*/  BSYNC B7 ;  /* 0x0000000000077941 */ /* 0x000fea0003800000 */
.L_x_4795:
[----:B------:R-:W-:Y:S01]  /*0f40*/  ISETP.GE.AND P0, PT, R17, R26, PT ;  /* 0x0000001a1100720c */ /* 0x000fe20003f06270 */
[----:B------:R-:W-:-:S12]  /*0f50*/  BSSY B7, `(.L_x_4825) ;  /* 0x00000e8000077945 */ /* 0x000fd80003800000 */
[----:B------:R-:W-:Y:S05]  /*0f60*/  @P0 BRA `(.L_x_4826) ;  /* 0x0000000c00980947 */ /* 0x000fea0003800000 */
[----:B0---4-:R-:W0:Y:S01]  /*0f70*/  LDC.64 R4, c[0x0][0x230] ;  /* 0x00008c00ff047b82 */ /* 0x011e220000000a00 */
[----:B------:R-:W-:Y:S01]  /*0f80*/  IMAD R0, R2, 0x200, R17 ;  /* 0x0000020002007824 */ /* 0x000fe200078e0211 */
[----:B------:R-:W-:Y:S01]  /*0f90*/  PRMT R6, R19, 0x9910, RZ ;  /* 0x0000991013067816 */ /* 0x000fe200000000ff */
[----:B------:R-:W-:Y:S01]  /*0fa0*/  ULDC UR4, c[0x0][0x240] ;  /* 0x0000900000047ab9 */ /* 0x000fe20000000800 */
[----:B------:R-:W-:Y:S01]  /*0fb0*/  BSSY B6, `(.L_x_4827) ;  /* 0x00000e0000067945 */ /* 0x000fe20003800000 */
        /* <DEDUP_REMOVED lines=17> */
.L_x_4831:
[----:B------:R-:W2:Y:S02]  /*10d0*/  LDG.E.U8 R4, desc[UR36][R4.64] ;  /* 0x0000002404047981 */ /* 0x000ea4000c1e1100 */
[----:B--2---:R-:W-:Y:S01]  /*10e0*/  I2FP.F32.U32 R22, R4 ;  /* 0x0000000400167245 */ /* 0x004fe20000201000 */
[----:B------:R-:W-:Y:S06]  /*10f0*/  BRA `(.L_x_4833) ;  /* 0x0000000c002c7947 */ /* 0x000fec0003800000 */
.L_x_4830:
        /* <DEDUP_REMOVED lines=9> */
.L_x_4835:
[----:B------:R-:W2:Y:S02]  /*1190*/  LDG.E R4, desc[UR36][R4.64] ;  /* 0x0000002404047981 */ /* 0x000ea4000c1e1900 */
[----:B--2---:R-:W-:Y:S01]  /*11a0*/  I2FP.F32.S32 R22, R4 ;  /* 0x0000000400167245 */ /* 0x004fe20000201400 */
[----:B------:R-:W-:Y:S06]  /*11b0*/  BRA `(.L_x_4833) ;  /* 0x0000000800fc7947 */ /* 0x000fec0003800000 */
.L_x_4834:
[----:B------:R-:W2:Y:S02]  /*11c0*/  LDG.E.U16 R4, desc[UR36][R4.64] ;  /* 0x0000002404047981 */ /* 0x000ea4000c1e1500 */
[----:B--2---:R0:W2:Y:S01]  /*11d0*/  I2F.S16 R22, R4 ;  /* 0x0000000400167306 */ /* 0x0040a20000101400 */
[----:B------:R-:W-:Y:S05]  /*11e0*/  BRA `(.L_x_4833) ;  /* 0x0000000800f07947 */ /* 0x000fea0003800000 */
.L_x_4829:
        /* <DEDUP_REMOVED lines=8> */
.L_x_4837:
[----:B------:R-:W2:Y:S02]  /*1270*/  LDG.E.U16 R4, desc[UR36][R4.64] ;  /* 0x0000002404047981 */ /* 0x000ea4000c1e1500 */
[----:B--2---:R-:W-:Y:S01]  /*1280*/  HADD2.F32 R22, -RZ, R4.H0_H0 ;  /* 0x20000004ff167230 */ /* 0x004fe20000004100 */
[----:B------:R-:W-:Y:S06]  /*1290*/  BRA `(.L_x_4833) ;  /* 0x0000000800c47947 */ /* 0x000fec0003800000 */
.L_x_4836:
        /* <DEDUP_REMOVED lines=8> */
.L_x_4839:
[----:B------:R-:W2:Y:S02]  /*1320*/  LDG.E.U16 R4, desc[UR36][R4.64] ;  /* 0x0000002404047981 */ /* 0x000ea4000c1e1500 */
[----:B--2---:R-:W-:Y:S01]  /*1330*/  HADD2.F32 R22, -RZ, R4.H0_H0 ;  /* 0x20000004ff167230 */ /* 0x004fe20000004100 */
[----:B------:R-:W-:Y:S06]  /*1340*/  BRA `(.L_x_4833) ;  /* 0x0000000800987947 */ /* 0x000fec0003800000 */
.L_x_4838:
[----:B------:R-:W2:Y:S01]  /*1350*/  LDG.E.64 R4, desc[UR36][R4.64] ;  /* 0x0000002404047981 */ /* 0x000ea2000c1e1b00 */
[----:B------:R-:W-:Y:S01]  /*1360*/  UMOV UR4, 0xf0000000 ;  /* 0xf000000000047882 */ /* 0x000fe20000000000 */
[----:B------:R-:W-:Y:S01]  /*1370*/  UMOV UR5, 0x380fffff ;  /* 0x380fffff00057882 */ /* 0x000fe20000000000 */
[----:B--2---:R-:W0:Y:S01]  /*1380*/  F2F.F32.F64 R22, R4 ;  /* 0x0000000400167310 */ /* 0x004e220000301000 */
[----:B------:R-:W-:-:S14]  /*1390*/  DSETP.GEU.AND P0, PT, |R4|, UR4, PT ;  /* 0x0000000404007e2a */ /* 0x000fdc000bf0e200 */
[----:B0-----:R-:W-:Y:S01]  /*13a0*/  @!P0 FMUL R22, R22, 1.175494350822287508e-38 ;  /* 0x0080000016168820 */ /* 0x001fe20000400000 */
[----:B------:R-:W-:Y:S06]  /*13b0*/  BRA `(.L_x_4833) ;  /* 0x00000008007c7947 */ /* 0x000fec0003800000 */
.L_x_4828:
        /* <DEDUP_REMOVED lines=12> */
.L_x_4842:
[----:B------:R-:W2:Y:S01]  /*1480*/  LDG.E.64 R4, desc[UR36][R4.64] ;  /* 0x0000002404047981 */ /* 0x000ea2000c1e1b00 */
[----:B------:R-:W-:Y:S01]  /*1490*/  UMOV UR4, 0xf0000000 ;  /* 0xf000000000047882 */ /* 0x000fe20000000000 */
[----:B------:R-:W-:Y:S01]  /*14a0*/  UMOV UR5, 0x380fffff ;  /* 0x380fffff00057882 */ /* 0x000fe20000000000 */
[----:B--2---:R-:W0:Y:S01]  /*14b0*/  F2F.F32.F64 R22, R4 ;  /* 0x0000000400167310 */ /* 0x004e220000301000 */
[----:B------:R-:W-:-:S14]  /*14c0*/  DSETP.GEU.AND P0, PT, |R4|, UR4, PT ;  /* 0x0000000404007e2a */ /* 0x000fdc000bf0e200 */
[----:B0-----:R-:W-:Y:S01]  /*14d0*/  @!P0 FMUL R22, R22, 1.175494350822287508e-38 ;  /* 0x0080000016168820 */ /* 0x001fe20000400000 */
[----:B------:R-:W-:Y:S06]  /*14e0*/  BRA `(.L_x_4833) ;  /* 0x0000000800307947 */ /* 0x000fec0003800000 */
.L_x_4841:
        /* <DEDUP_REMOVED lines=26> */
.L_x_4844:
        /* <DEDUP_REMOVED lines=13> */
.L_x_4843:
[----:B------:R-:W2:Y:S02]  /*1760*/  LDG.E.U16 R4, desc[UR36][R4.64] ;  /* 0x0000002404047981 */ /* 0x000ea4000c1e1500 */
[----:B--2---:R-:W-:Y:S01]  /*1770*/  IMAD.U32 R22, R4, 0x10000, RZ ;  /* 0x0001000004167824 */ /* 0x004fe200078e00ff */
[----:B------:R-:W-:Y:S06]  /*1780*/  BRA `(.L_x_4833) ;  /* 0x0000000400887947 */ /* 0x000fec0003800000 */
.L_x_4840:
        /* <DEDUP_REMOVED lines=11> */
.L_x_4847:
        /* <DEDUP_REMOVED lines=20> */
.L_x_4849:
[----:B------:R-:W-:Y:S05]  /*1980*/  BSYNC B0 ;  /* 0x0000000000007941 */ /* 0x000fea0003800000 */
.L_x_4848:
[----:B------:R-:W-:Y:S01]  /*1990*/  IMAD.SHL.U32 R3, R3, 0x100000, RZ ;  /* 0x0010000003037824 */ /* 0x000fe200078e00ff */
[----:B------:R-:W-:-:S04]  /*19a0*/  LEA R5, R0, 0x3b800000, 0x17 ;  /* 0x3b80000000057811 */ /* 0x000fc800078eb8ff */
[----:B------:R-:W-:Y:S01]  /*19b0*/  LOP3.LUT R22, R5, R3, R22, 0xfe, !PT ;  /* 0x0000000305167212 */ /* 0x000fe200078efe16 */
[----:B------:R-:W-:Y:S06]  /*19c0*/  BRA `(.L_x_4833) ;  /* 0x0000000000f87947 */ /* 0x000fec0003800000 */
.L_x_4846:
        /* <DEDUP_REMOVED lines=20> */
.L_x_4851:
[----:B------:R-:W-:Y:S05]  /*1b10*/  BSYNC B0 ;  /* 0x0000000000007941 */ /* 0x000fea0003800000 */
.L_x_4850:
[----:B------:R-:W-:Y:S01]  /*1b20*/  IMAD.SHL.U32 R3, R3, 0x200000, RZ ;  /* 0x0020000003037824 */ /* 0x000fe200078e00ff */
[----:B------:R-:W-:-:S04]  /*1b30*/  LEA R5, R0, 0x37800000, 0x17 ;  /* 0x3780000000057811 */ /* 0x000fc800078eb8ff */
[----:B------:R-:W-:Y:S01]  /*1b40*/  LOP3.LUT R22, R5, R3, R22, 0xfe, !PT ;  /* 0x0000000305167212 */ /* 0x000fe200078efe16 */
[----:B------:R-:W-:Y:S06]  /*1b50*/  BRA `(.L_x_4833) ;  /* 0x0000000000947947 */ /* 0x000fec0003800000 */
.L_x_4845:
        /* <DEDUP_REMOVED lines=14> */
.L_x_4832:
        /* <DEDUP_REMOVED lines=16> */
.L_x_4854:
[----:B------:R-:W-:Y:S01]  /*1d40*/  IMAD.MOV.U32 R22, RZ, RZ, RZ ;  /* 0x000000ffff167224 */ /* 0x000fe200078e00ff */
[----:B------:R-:W-:Y:S06]  /*1d50*/  BRA `(.L_x_4833) ;  /* 0x0000000000147947 */ /* 0x000fec0003800000 */
.L_x_4853:
[----:B------:R-:W2:Y:S02]  /*1d60*/  LDG.E.64 R22, desc[UR36][R4.64] ;  /* 0x0000002404167981 */ /* 0x000ea4000c1e1b00 */
[----:B--2---:R0:W2:Y:S01]  /*1d70*/  I2F.U64 R22, R22 ;  /* 0x0000001600167312 */ /* 0x0040a20000301000 */
[----:B------:R-:W-:Y:S05]  /*1d80*/  BRA `(.L_x_4833) ;  /* 0x0000000000087947 */ /* 0x000fea0003800000 */
.L_x_4852:
[----:B------:R-:W2:Y:S02]  /*1d90*/  LDG.E R4, desc[UR36][R4.64] ;  /* 0x0000002404047981 */ /* 0x000ea4000c1e1900 */
[----:B--2---:R-:W-:-:S07]  /*1da0*/  I2FP.F32.U32 R22, R4 ;  /* 0x0000000400167245 */ /* 0x004fce0000201000 */
.L_x_4833:
[----:B------:R-:W-:Y:S05]  /*1db0*/  BSYNC B6 ;  /* 0x0000000000067941 */ /* 0x000fea0003800000 */
.L_x_4827:
[----:B------:R-:W-:-:S07]  /*1dc0*/  VIADD R17, R17, 0x80 ;  /* 0x0000008011117836 */ /* 0x000fce0000000000 */
.L_x_4826:
[----:B------:R-:W-:Y:S05]  /*1dd0*/  BSYNC B7 ;  /* 0x0000000000077941 */ /* 0x000fea0003800000 */
.L_x_4825:
[----:B------:R-:W-:Y:S01]  /*1de0*/  ISETP.GE.AND P0, PT, R17, R26, PT ;  /* 0x0000001a1100720c */ /* 0x000fe20003f06270 */
[----:B------:R-:W-:Y:S01]  /*1df0*/  BSSY B7, `(.L_x_4855) ;  /* 0x00000ea000077945 */ /* 0x000fe20003800000 */
[----:B------:R-:W-:Y:S02]  /*1e00*/  IMAD.MOV.U32 R16, RZ, RZ, RZ ;  /* 0x000000ffff107224 */ /* 0x000fe400078e00ff */
[----:B------:R-:W-:-:S09]  /*1e10*/  IMAD.MOV.U32 R24, RZ, RZ, RZ ;  /* 0x000000ffff187224 */ /* 0x000fd200078e00ff */
[----:B------:R-:W-:Y:S05]  /*1e20*/  @P0 BRA `(.L_x_4856) ;  /* 0x0000000c00980947 */ /* 0x000fea0003800000 */
[----:B0-2-4-:R-:W0:Y:S01]  /*1e30*/  LDC.64 R4, c[0x0][0x230] ;  /* 0x00008c00ff047b82 */ /* 0x015e220000000a00 */
        /* <DEDUP_REMOVED lines=21> */
.L_x_4861:
[----:B------:R-:W2:Y:S02]  /*1f90*/  LDG.E.U8 R4, desc[UR36][R4.64] ;  /* 0x0000002404047981 */ /* 0x000ea4000c1e1100 */
[----:B--2---:R-:W-:Y:S01]  /*1fa0*/  I2FP.F32.U32 R24, R4 ;  /* 0x0000000400187245 */ /* 0x004fe20000201000 */
[----:B------:R-:W-:Y:S06]  /*1fb0*/  BRA `(.L_x_4863) ;  /* 0x0000000c002c7947 */ /* 0x000fec0003800000 */
.L_x_4860:
        /* <DEDUP_REMOVED lines=9> */
.L_x_4865:
[----:B------:R-:W2:Y:S02]  /*2050*/  LDG.E R4, desc[UR36][R4.64] ;  /* 0x0000002404047981 */ /* 0x000ea4000c1e1900 */
[----:B--2---:R-:W-:Y:S01]  /*2060*/  I2FP.F32.S32 R24, R4 ;  /* 0x0000000400187245 */ /* 0x004fe20000201400 */
[----:B------:R-:W-:Y:S06]  /*2070*/  BRA `(.L_x_4863) ;  /* 0x0000000800fc7947 */ /* 0x000fec0003800000 */
.L_x_4864:
[----:B------:R-:W2:Y:S02]  /*2080*/  LDG.E.U16 R4, desc[UR36][R4.64] ;  /* 0x0000002404047981 */ /* 0x000ea4000c1e1500 */
[----:B--2---:R4:W0:Y:S01]  /*2090*/  I2F.S16 R24, R4 ;  /* 0x0000000400187306 */ /* 0x0048220000101400 */
[----:B------:R-:W-:Y:S05]  /*20a0*/  BRA `(.L_x_4863) ;  /* 0x0000000800f07947 */ /* 0x000fea0003800000 */
.L_x_4859:
        /* <DEDUP_REMOVED lines=8> */
.L_x_4867:
[----:B------:R-:W2:Y:S02]  /*2130*/  LDG.E.U16 R4, desc[UR36][R4.64] ;  /* 0x0000002404047981 */ /* 0x000ea4000c1e1500 */
[----:B--2---:R-:W-:Y:S01]  /*2140*/  HADD2.F32 R24, -RZ, R4.H0_H0 ;  /* 0x20000004ff187230 */ /* 0x004fe20000004100 */
[----:B------:R-:W-:Y:S06]  /*2150*/  BRA `(.L_x_4863) ;  /* 0x0000000800c47947 */ /* 0x000fec0003800000 */
.L_x_4866:
        /* <DEDUP_REMOVED lines=8> */
.L_x_4869:
[----:B------:R-:W2:Y:S02]  /*21e0*/  LDG.E.U16 R4, desc[UR36][R4.64] ;  /* 0x0000002404047981 */ /* 0x000ea4000c1e1500 */
[----:B--2---:R-:W-:Y:S01]  /*21f0*/  HADD2.F32 R24, -RZ, R4.H0_H0 ;  /* 0x20000004ff187230 */ /* 0x004fe20000004100 */
[----:B------:R-:W-:Y:S06]  /*2200*/  BRA `(.L_x_4863) ;  /* 0x0000000800987947 */ /* 0x000fec0003800000 */
.L_x_4868:
[----:B------:R-:W2:Y:S01]  /*2210*/  LDG.E.64 R4, desc[UR36][R4.64] ;  /* 0x0000002404047981 */ /* 0x000ea2000c1e1b00 */
[----:B------:R-:W-:Y:S01]  /*2220*/  UMOV UR4, 0xf0000000 ;  /* 0xf000000000047882 */ /* 0x000fe20000000000 */
[----:B------:R-:W-:Y:S01]  /*2230*/  UMOV UR5, 0x380fffff ;  /* 0x380fffff00057882 */ /* 0x000fe20000000000 */
[----:B--2---:R-:W0:Y:S01]  /*2240*/  F2F.F32.F64 R24, R4 ;  /* 0x0000000400187310 */ /* 0x004e220000301000 */
[----:B------:R-:W-:-:S14]  /*2250*/  DSETP.GEU.AND P0, PT, |R4|, UR4, PT ;  /* 0x0000000404007e2a */ /* 0x000fdc000bf0e200 */
[----:B0-----:R-:W-:Y:S01]  /*2260*/  @!P0 FMUL R24, R24, 1.175494350822287508e-38 ;  /* 0x0080000018188820 */ /* 0x001fe20000400000 */
[----:B------:R-:W-:Y:S06]  /*2270*/  BRA `(.L_x_4863) ;  /* 0x00000008007c7947 */ /* 0x000fec0003800000 */
.L_x_4858:
        /* <DEDUP_REMOVED lines=12> */
.L_x_4872:
[----:B------:R-:W2:Y:S01]  /*2340*/  LDG.E.64 R4, desc[UR36][R4.64] ;  /* 0x0000002404047981 */ /* 0x000ea2000c1e1b00 */
[----:B------:R-:W-:Y:S01]  /*2350*/  UMOV UR4, 0xf0000000 ;  /* 0xf000000000047882 */ /* 0x000fe20000000000 */
[----:B------:R-:W-:Y:S01]  /*2360*/  UMOV UR5, 0x380fffff ;  /* 0x380fffff00057882 */ /* 0x000fe20000000000 */
[----:B--2---:R-:W0:Y:S01]  /*2370*/  F2F.F32.F64 R24, R4 ;  /* 0x0000000400187310 */ /* 0x004e220000301000 */
[----:B------:R-:W-:-:S14]  /*2380*/  DSETP.GEU.AND P0, PT, |R4|, UR4, PT ;  /* 0x0000000404007e2a */ /* 0x000fdc000bf0e200 */
[----:B0-----:R-:W-:Y:S01]  /*2390*/  @!P0 FMUL R24, R24, 1.175494350822287508e-38 ;  /* 0x0080000018188820 */ /* 0x001fe20000400000 */
[----:B------:R-:W-:Y:S06]  /*23a0*/  BRA `(.L_x_4863) ;  /* 0x0000000800307947 */ /* 0x000fec0003800000 */
.L_x_4871:
        /* <DEDUP_REMOVED lines=26> */
.L_x_4874:
        /* <DEDUP_REMOVED lines=13> */
.L_x_4873:
[----:B------:R-:W2:Y:S02]  /*2620*/  LDG.E.U16 R4, desc[UR36][R4.64] ;  /* 0x0000002404047981 */ /* 0x000ea4000c1e1500 */
[----:B--2---:R-:W-:Y:S01]  /*2630*/  IMAD.U32 R24, R4, 0x10000, RZ ;  /* 0x0001000004187824 */ /* 0x004fe200078e00ff */
[----:B------:R-:W-:Y:S06]  /*2640*/  BRA `(.L_x_4863) ;  /* 0x0000000400887947 */ /* 0x000fec0003800000 */
.L_x_4870:
        /* <DEDUP_REMOVED lines=11> */
.L_x_4877:
        /* <DEDUP_REMOVED lines=20> */
.L_x_4879:
[----:B------:R-:W-:Y:S05]  /*2840*/  BSYNC B0 ;  /* 0x0000000000007941 */ /* 0x000fea0003800000 */
.L_x_4878:
[----:B------:R-:W-:Y:S01]  /*2850*/  IMAD.SHL.U32 R3, R3, 0x100000, RZ ;  /* 0x0010000003037824 */ /* 0x000fe200078e00ff */
[----:B------:R-:W-:-:S04]  /*2860*/  LEA R5, R0, 0x3b800000, 0x17 ;  /* 0x3b80000000057811 */ /* 0x000fc800078eb8ff */
[----:B------:R-:W-:Y:S01]  /*2870*/  LOP3.LUT R24, R5, R3, R24, 0xfe, !PT ;  /* 0x0000000305187212 */ /* 0x000fe200078efe18 */
[----:B------:R-:W-:Y:S06]  /*2880*/  BRA `(.L_x_4863) ;  /* 0x0000000000f87947 */ /* 0x000fec0003800000 */
.L_x_4876:
        /* <DEDUP_REMOVED lines=20> */
.L_x_4881:
[----:B------:R-:W-:Y:S05]  /*29d0*/  BSYNC B0 ;  /* 0x0000000000007941 */ /* 0x000fea0003800000 */
.L_x_4880:
[----:B------:R-:W-:Y:S01]  /*29e0*/  IMAD.SHL.U32 R3, R3, 0x200000, RZ ;  /* 0x0020000003037824 */ /* 0x000fe200078e00ff */
[----:B------:R-:W-:-:S04]  /*29f0*/  LEA R5, R0, 0x37800000, 0x17 ;  /* 0x3780000000057811 */ /* 0x000fc800078eb8ff */
[----:B------:R-:W-:Y:S01]  /*2a00*/  LOP3.LUT R24, R5, R3, R24, 0xfe, !PT ;  /* 0x0000000305187212 */ /* 0x000fe200078efe18 */
[----:B------:R-:W-:Y:S06]  /*2a10*/  BRA `(.L_x_4863) ;  /* 0x0000000000947947 */ /* 0x000fec0003800000 */
.L_x_4875:
        /* <DEDUP_REMOVED lines=14> */
.L_x_4862:
        /* <DEDUP_REMOVED lines=16> */
.L_x_4884:
[----:B------:R-:W-:Y:S01]  /*2c00*/  IMAD.MOV.U32 R24, RZ, RZ, RZ ;  /* 0x000000ffff187224 */ /* 0x000fe200078e00ff */
[----:B------:R-:W-:Y:S06]  /*2c10*/  BRA `(.L_x_4863) ;  /* 0x0000000000147947 */ /* 0x000fec0003800000 */
.L_x_4883:
[----:B------:R-:W2:Y:S02]  /*2c20*/  LDG.E.64 R4, desc[UR36][R4.64] ;  /* 0x0000002404047981 */ /* 0x000ea4000c1e1b00 */
[----:B--2---:R0:W2:Y:S01]  /*2c30*/  I2F.U64 R24, R4 ;  /* 0x0000000400187312 */ /* 0x0040a20000301000 */
[----:B------:R-:W-:Y:S05]  /*2c40*/  BRA `(.L_x_4863) ;  /* 0x0000000000087947 */ /* 0x000fea0003800000 */
.L_x_4882:
[----:B------:R-:W2:Y:S02]  /*2c50*/  LDG.E R4, desc[UR36][R4.64] ;  /* 0x0000002404047981 */ /* 0x000ea4000c1e1900 */
[----:B--2---:R-:W-:-:S07]  /*2c60*/  I2FP.F32.U32 R24, R4 ;  /* 0x0000000400187245 */ /* 0x004fce0000201000 */
.L_x_4863:
[----:B------:R-:W-:Y:S05]  /*2c70*/  BSYNC B6 ;  /* 0x0000000000067941 */ /* 0x000fea0003800000 */
.L_x_4857:
[----:B------:R-:W-:-:S07]  /*2c80*/  VIADD R17, R17, 0x80 ;  /* 0x0000008011117836 */ /* 0x000fce0000000000 */
.L_x_4856:
[----:B------:R-:W-:Y:S05]  /*2c90*/  BSYNC B7 ;  /* 0x0000000000077941 */ /* 0x000fea0003800000 */
.L_x_4855:
[----:B------:R-:W-:Y:S01]  /*2ca0*/  ISETP.GE.AND P0, PT, R17, R26, PT ;  /* 0x0000001a1100720c */ /* 0x000fe20003f06270 */
[----:B------:R-:W-:-:S12]  /*2cb0*/  BSSY B6, `(.L_x_4885) ;  /* 0x00000e1000067945 */ /* 0x000fd80003800000 */
[----:B------:R-:W-:Y:S05]  /*2cc0*/  @P0 BRA `(.L_x_4886) ;  /* 0x0000000c007c0947 */ /* 0x000fea0003800000 */
[----:B0-2-4-:R-:W0:Y:S01]  /*2cd0*/  LDC.64 R4, c[0x0][0x230] ;  /* 0x00008c00ff047b82 */ /* 0x015e220000000a00 */
        /* <DEDUP_REMOVED lines=19> */
.L_x_4890:
[----:B------:R-:W2:Y:S02]  /*2e10*/  LDG.E.U8 R4, desc[UR36][R4.64] ;  /* 0x0000002404047981 */ /* 0x000ea4000c1e1100 */
[----:B--2---:R-:W-:Y:S01]  /*2e20*/  I2FP.F32.U32 R16, R4 ;  /* 0x0000000400107245 */ /* 0x004fe20000201000 */
[----:B------:R-:W-:Y:S06]  /*2e30*/  BRA `(.L_x_4886) ;  /* 0x0000000c00207947 */ /* 0x000fec0003800000 */
.L_x_4889:
        /* <DEDUP_REMOVED lines=9> */
.L_x_4893:
[----:B------:R-:W2:Y:S02]  /*2ed0*/  LDG.E R4, desc[UR36][R4.64] ;  /* 0x0000002404047981 */ /* 0x000ea4000c1e1900 */
[----:B--2---:R-:W-:Y:S01]  /*2ee0*/  I2FP.F32.S32 R16, R4 ;  /* 0x0000000400107245 */ /* 0x004fe20000201400 */
[----:B------:R-:W-:Y:S06]  /*2ef0*/  BRA `(.L_x_4886) ;  /* 0x0000000800f07947 */ /* 0x000fec0003800000 */
.L_x_4892:
[----:B------:R-:W2:Y:S02]  /*2f00*/  LDG.E.U16 R4, desc[UR36][R4.64] ;  /* 0x0000002404047981 */ /* 0x000ea4000c1e1500 */
[----:B--2---:R0:W2:Y:S01]  /*2f10*/  I2F.S16 R16, R4 ;  /* 0x0000000400107306 */ /* 0x0040a20000101400 */
[----:B------:R-:W-:Y:S05]  /*2f20*/  BRA `(.L_x_4886) ;  /* 0x0000000800e47947 */ /* 0x000fea0003800000 */
.L_x_4888:
        /* <DEDUP_REMOVED lines=8> */
.L_x_4895:
[----:B------:R-:W2:Y:S02]  /*2fb0*/  LDG.E.U16 R4, desc[UR36][R4.64] ;  /* 0x0000002404047981 */ /* 0x000ea4000c1e1500 */
[----:B--2---:R-:W-:Y:S01]  /*2fc0*/  HADD2.F32 R16, -RZ, R4.H0_H0 ;  /* 0x20000004ff107230 */ /* 0x004fe20000004100 */
[----:B------:R-:W-:Y:S06]  /*2fd0*/  BRA `(.L_x_4886) ;  /* 0x0000000800b87947 */ /* 0x000fec0003800000 */
.L_x_4894:
        /* <DEDUP_REMOVED lines=8> */
.L_x_4897:
[----:B------:R-:W2:Y:S02]  /*3060*/  LDG.E.U16 R4, desc[UR36][R4.64] ;  /* 0x0000002404047981 */ /* 0x000ea4000c1e1500 */
[----:B--2---:R-:W-:Y:S01]  /*3070*/  HADD2.F32 R16, -RZ, R4.H0_H0 ;  /* 0x20000004ff107230 */ /* 0x004fe20000004100 */
[----:B------:R-:W-:Y:S06]  /*3080*/  BRA `(.L_x_4886) ;  /* 0x00000008008c7947 */ /* 0x000fec0003800000 */
.L_x_4896:
[----:B------:R-:W2:Y:S01]  /*3090*/  LDG.E.64 R4, desc[UR36][R4.64] ;  /* 0x0000002404047981 */ /* 0x000ea2000c1e1b00 */
[----:B------:R-:W-:Y:S01]  /*30a0*/  UMOV UR4, 0xf0000000 ;  /* 0xf000000000047882 */ /* 0x000fe20000000000 */
[----:B------:R-:W-:Y:S01]  /*30b0*/  UMOV UR5, 0x380fffff ;  /* 0x380fffff00057882 */ /* 0x000fe20000000000 */
[----:B--2---:R-:W0:Y:S01]  /*30c0*/  F2F.F32.F64 R16, R4 ;  /* 0x0000000400107310 */ /* 0x004e220000301000 */
[----:B------:R-:W-:-:S14]  /*30d0*/  DSETP.GEU.AND P0, PT, |R4|, UR4, PT ;  /* 0x0000000404007e2a */ /* 0x000fdc000bf0e200 */
[----:B0-----:R-:W-:Y:S01]  /*30e0*/  @!P0 FMUL R16, R16, 1.175494350822287508e-38 ;  /* 0x0080000010108820 */ /* 0x001fe20000400000 */
[----:B------:R-:W-:Y:S06]  /*30f0*/  BRA `(.L_x_4886) ;  /* 0x0000000800707947 */ /* 0x000fec0003800000 */
.L_x_4887:
        /* <DEDUP_REMOVED lines=12> */
.L_x_4900:
[----:B------:R-:W2:Y:S01]  /*31c0*/  LDG.E.64 R4, desc[UR36][R4.64] ;  /* 0x0000002404047981 */ /* 0x000ea2000c1e1b00 */
[----:B------:R-:W-:Y:S01]  /*31d0*/  UMOV UR4, 0xf0000000 ;  /* 0xf000000000047882 */ /* 0x000fe20000000000 */
[----:B------:R-:W-:Y:S01]  /*31e0*/  UMOV UR5, 0x380fffff ;  /* 0x380fffff00057882 */ /* 0x000fe20000000000 */
[----:B--2---:R-:W0:Y:S01]  /*31f0*/  F2F.F32.F64 R16, R4 ;  /* 0x0000000400107310 */ /* 0x004e220000301000 */
[----:B------:R-:W-:-:S14]  /*3200*/  DSETP.GEU.AND P0, PT, |R4|, UR4, PT ;  /* 0x0000000404007e2a */ /* 0x000fdc000bf0e200 */
[----:B0-----:R-:W-:Y:S01]  /*3210*/  @!P0 FMUL R16, R16, 1.175494350822287508e-38 ;  /* 0x0080000010108820 */ /* 0x001fe20000400000 */
[----:B------:R-:W-:Y:S06]  /*3220*/  BRA `(.L_x_4886) ;  /* 0x0000000800247947 */ /* 0x000fec0003800000 */
.L_x_4899:
        /* <DEDUP_REMOVED lines=26> */
.L_x_4902:
        /* <DEDUP_REMOVED lines=13> */
.L_x_4901:
[----:B------:R-:W2:Y:S02]  /*34a0*/  LDG.E.U16 R4, desc[UR36][R4.64] ;  /* 0x0000002404047981 */ /* 0x000ea4000c1e1500 */
[----:B--2---:R-:W-:Y:S01]  /*34b0*/  IMAD.U32 R16, R4, 0x10000, RZ ;  /* 0x0001000004107824 */ /* 0x004fe200078e00ff */
[----:B------:R-:W-:Y:S06]  /*34c0*/  BRA `(.L_x_4886) ;  /* 0x00000004007c7947 */ /* 0x000fec0003800000 */
.L_x_4898:
        /* <DEDUP_REMOVED lines=11> */
.L_x_4905:
        /* <DEDUP_REMOVED lines=19> */
.L_x_4907:
[----:B------:R-:W-:Y:S05]  /*36b0*/  BSYNC B0 ;  /* 0x0000000000007941 */ /* 0x000fea0003800000 */
.L_x_4906:
[----:B------:R-:W-:Y:S01]  /*36c0*/  IMAD.SHL.U32 R3, R3, 0x100000, RZ ;  /* 0x0010000003037824 */ /* 0x000fe200078e00ff */
[----:B------:R-:W-:-:S04]  /*36d0*/  LEA R5, R0, 0x3b800000, 0x17 ;  /* 0x3b80000000057811 */ /* 0x000fc800078eb8ff */
[----:B------:R-:W-:Y:S01]  /*36e0*/  LOP3.LUT R16, R5, R3, R16, 0xfe, !PT ;  /* 0x0000000305107212 */ /* 0x000fe200078efe10 */
[----:B------:R-:W-:Y:S06]  /*36f0*/  BRA `(.L_x_4886) ;  /* 0x0000000000f07947 */ /* 0x000fec0003800000 */
.L_x_4904:
        /* <DEDUP_REMOVED lines=19> */
.L_x_4909:
[----:B------:R-:W-:Y:S05]  /*3830*/  BSYNC B0 ;  /* 0x0000000000007941 */ /* 0x000fea0003800000 */
.L_x_4908:
[----:B------:R-:W-:Y:S01]  /*3840*/  IMAD.SHL.U32 R3, R3, 0x200000, RZ ;  /* 0x0020000003037824 */ /* 0x000fe200078e00ff */
[----:B------:R-:W-:-:S04]  /*3850*/  LEA R5, R0, 0x37800000, 0x17 ;  /* 0x3780000000057811 */ /* 0x000fc800078eb8ff */
[----:B------:R-:W-:Y:S01]  /*3860*/  LOP3.LUT R16, R5, R3, R16, 0xfe, !PT ;  /* 0x0000000305107212 */ /* 0x000fe200078efe10 */
[----:B------:R-:W-:Y:S06]  /*3870*/  BRA `(.L_x_4886) ;  /* 0x0000000000907947 */ /* 0x000fec0003800000 */
.L_x_4903:
        /* <DEDUP_REMOVED lines=14> */
.L_x_4891:
        /* <DEDUP_REMOVED lines=16> */
.L_x_4912:
[----:B------:R-:W-:Y:S05]  /*3a60*/  BRA `(.L_x_4886) ;  /* 0x0000000000147947 */ /* 0x000fea0003800000 */
.L_x_4911:
[----:B------:R-:W2:Y:S02]  /*3a70*/  LDG.E.64 R16, desc[UR36][R4.64] ;  /* 0x0000002404107981 */ /* 0x000ea4000c1e1b00 */
[----:B--2---:R0:W2:Y:S01]  /*3a80*/  I2F.U64 R16, R16 ;  /* 0x0000001000107312 */ /* 0x0040a20000301000 */
[----:B------:R-:W-:Y:S05]  /*3a90*/  BRA `(.L_x_4886) ;  /* 0x0000000000087947 */ /* 0x000fea0003800000 */
.L_x_4910:
[----:B------:R-:W2:Y:S02]  /*3aa0*/  LDG.E R4, desc[UR36][R4.64] ;  /* 0x0000002404047981 */ /* 0x000ea4000c1e1900 */
[----:B--2---:R-:W-:-:S07]  /*3ab0*/  I2FP.F32.U32 R16, R4 ;  /* 0x0000000400107245 */ /* 0x004fce0000201000 */
.L_x_4886:
[----:B------:R-:W-:Y:S05]  /*3ac0*/  BSYNC B6 ;  /* 0x0000000000067941 */ /* 0x000fea0003800000 */
.L_x_4885:
[----:B------:R-:W4:Y:S01]  /*3ad0*/  S2R R27, SR_TID.X ;  /* 0x00000000001b7919 */ /* 0x000f220000002100 */
[----:B0-----:R-:W0:Y:S01]  /*3ae0*/  LDC.U8 R17, c[0x0][0x244] ;  /* 0x00009100ff117b82 */ /* 0x001e220000000000 */
[----:B-1-3-5:R-:W-:Y:S01]  /*3af0*/  FSETP.GT.FTZ.AND P0, PT, R18, RZ, PT ;  /* 0x000000ff1200720b */ /* 0x02afe20003f14000 */
[----:B------:R-:W-:Y:S01]  /*3b00*/  ULDC UR4, c[0x0][0x218] ;  /* 0x0000860000047ab9 */ /* 0x000fe20000000800 */
[----:B--2---:R-:W-:Y:S01]  /*3b10*/  FSETP.GT.FTZ.AND P1, PT, R22, RZ, PT ;  /* 0x000000ff1600720b */ /* 0x004fe20003f34000 */
[----:B------:R-:W-:Y:S01]  /*3b20*/  BSSY B6, `(.L_x_4913) ;  /* 0x00000f3000067945 */ /* 0x000fe20003800000 */
[----:B------:R-:W-:Y:S02]  /*3b30*/  FSETP.GT.FTZ.AND P2, PT, R24, RZ, PT ;  /* 0x000000ff1800720b */ /* 0x000fe40003f54000 */
[----:B------:R-:W-:-:S07]  /*3b40*/  FSETP.GT.FTZ.AND P3, PT, R16, RZ, PT ;  /* 0x000000ff1000720b */ /* 0x000fce0003f74000 */
[----:B------:R-:W-:Y:S02]  /*3b50*/  @!P0 FMUL.FTZ R18, R18, UR4 ;  /* 0x0000000412128c20 */ /* 0x000fe40008410000 */
[----:B------:R-:W-:Y:S02]  /*3b60*/  @!P1 FMUL.FTZ R22, R22, UR4 ;  /* 0x0000000416169c20 */ /* 0x000fe40008410000 */
[----:B------:R-:W-:Y:S02]  /*3b70*/  @!P2 FMUL.FTZ R24, R24, UR4 ;  /* 0x000000041818ac20 */ /* 0x000fe40008410000 */
[----:B------:R-:W-:Y:S01]  /*3b80*/  @!P3 FMUL.FTZ R16, R16, UR4 ;  /* 0x000000041010bc20 */ /* 0x000fe20008410000 */
[----:B----4-:R-:W-:-:S13]  /*3b90*/  ISETP.GE.AND P4, PT, R27, R26, PT ;  /* 0x0000001a1b00720c */ /* 0x010fda0003f86270 */
        /* <DEDUP_REMOVED lines=23> */
.L_x_4918:
[----:B------:R-:W0:Y:S02]  /*3d10*/  F2I.S64.TRUNC R18, R18 ;  /* 0x0000001200127311 */ /* 0x000e24000020d900 */
[----:B0-----:R-:W-:-:S05]  /*3d20*/  IMAD.MOV.U32 R3, RZ, RZ, R18 ;  /* 0x000000ffff037224 */ /* 0x001fca00078e0012 */
[----:B------:R0:W-:Y:S01]  /*3d30*/  STG.E.U8 desc[UR36][R8.64], R3 ;  /* 0x0000000308007986 */ /* 0x0001e2000c101124 */
[----:B------:R-:W-:Y:S05]  /*3d40*/  BRA `(.L_x_4914) ;  /* 0x0000000c00407947 */ /* 0x000fea0003800000 */
.L_x_4917:
        /* <DEDUP_REMOVED lines=9> */
.L_x_4921:
[----:B------:R-:W0:Y:S02]  /*3de0*/  F2I.FTZ.TRUNC.NTZ R3, R18 ;  /* 0x0000001200037305 */ /* 0x000e24000021f100 */
[----:B0-----:R0:W-:Y:S01]  /*3df0*/  STG.E desc[UR36][R8.64], R3 ;  /* 0x0000000308007986 */ /* 0x0011e2000c101924 */
[----:B------:R-:W-:Y:S05]  /*3e00*/  BRA `(.L_x_4914) ;  /* 0x0000000c00107947 */ /* 0x000fea0003800000 */
.L_x_4920:
[----:B------:R-:W0:Y:S02]  /*3e10*/  F2I.FTZ.TRUNC.NTZ R3, R18 ;  /* 0x0000001200037305 */ /* 0x000e24000021f100 */
[----:B0-----:R0:W-:Y:S01]  /*3e20*/  STG.E.U16 desc[UR36][R8.64], R3 ;  /* 0x0000000308007986 */ /* 0x0011e2000c101524 */
[----:B------:R-:W-:Y:S05]  /*3e30*/  BRA `(.L_x_4914) ;  /* 0x0000000c00047947 */ /* 0x000fea0003800000 */
.L_x_4916:
        /* <DEDUP_REMOVED lines=8> */
.L_x_4923:
[----:B------:R-:W-:-:S05]  /*3ec0*/  F2FP.F16.F32.PACK_AB R18, RZ, R18 ;  /* 0x00000012ff12723e */ /* 0x000fca00000000ff */
[----:B------:R0:W-:Y:S01]  /*3ed0*/  STG.E.U16 desc[UR36][R8.64], R18 ;  /* 0x0000001208007986 */ /* 0x0001e2000c101524 */
[----:B------:R-:W-:Y:S05]  /*3ee0*/  BRA `(.L_x_4914) ;  /* 0x0000000800d87947 */ /* 0x000fea0003800000 */
.L_x_4922:
        /* <DEDUP_REMOVED lines=9> */
.L_x_4925:
[----:B------:R-:W-:-:S04]  /*3f80*/  F2FP.F16.F32.PACK_AB R3, RZ, R18 ;  /* 0x00000012ff03723e */ /* 0x000fc800000000ff */
[----:B------:R-:W-:-:S05]  /*3f90*/  PRMT R3, R3, 0x5410, RZ ;  /* 0x0000541003037816 */ /* 0x000fca00000000ff */
[----:B------:R0:W-:Y:S01]  /*3fa0*/  STG.E desc[UR36][R8.64], R3 ;  /* 0x0000000308007986 */ /* 0x0001e2000c101924 */
[----:B------:R-:W-:Y:S05]  /*3fb0*/  BRA `(.L_x_4914) ;  /* 0x0000000800a47947 */ /* 0x000fea0003800000 */
.L_x_4924:
[----:B------:R-:W-:-:S06]  /*3fc0*/  FMUL.FTZ R4, R18, 1 ;  /* 0x3f80000012047820 */ /* 0x000fcc0000410000 */
[----:B------:R-:W0:Y:S02]  /*3fd0*/  F2F.F64.F32 R4, R4 ;  /* 0x0000000400047310 */ /* 0x000e240000201800 */
[----:B0-----:R0:W-:Y:S01]  /*3fe0*/  STG.E.64 desc[UR36][R8.64], R4 ;  /* 0x0000000408007986 */ /* 0x0011e2000c101b24 */
[----:B------:R-:W-:Y:S05]  /*3ff0*/  BRA `(.L_x_4914) ;  /* 0x0000000800947947 */ /* 0x000fea0003800000 */
.L_x_4915:
        /* <DEDUP_REMOVED lines=12> */
.L_x_4928:
[----:B------:R-:W-:Y:S01]  /*40c0*/  FMUL.FTZ R4, R18, 1 ;  /* 0x3f80000012047820 */ /* 0x000fe20000410000 */
[----:B------:R-:W-:-:S05]  /*40d0*/  CS2R R6, SRZ ;  /* 0x0000000000067805 */ /* 0x000fca000001ff00 */
[----:B------:R-:W0:Y:S02]  /*40e0*/  F2F.F64.F32 R4, R4 ;  /* 0x0000000400047310 */ /* 0x000e240000201800 */
[----:B0-----:R0:W-:Y:S01]  /*40f0*/  STG.E.128 desc[UR36][R8.64], R4 ;  /* 0x0000000408007986 */ /* 0x0011e2000c101d24 */
[----:B------:R-:W-:Y:S05]  /*4100*/  BRA `(.L_x_4914) ;  /* 0x0000000800507947 */ /* 0x000fea0003800000 */
.L_x_4927:
        /* <DEDUP_REMOVED lines=20> */
.L_x_4932:
[----:B------:R-:W-:Y:S05]  /*4250*/  BSYNC B0 ;  /* 0x0000000000007941 */ /* 0x000fea0003800000 */
.L_x_4931:
[----:B------:R-:W-:-:S05]  /*4260*/  LOP3.LUT R5, R0, R5, RZ, 0xfc, !PT ;  /* 0x0000000500057212 */ /* 0x000fca00078efcff */
[----:B------:R0:W-:Y:S01]  /*4270*/  STG.E.U8 desc[UR36][R8.64], R5 ;  /* 0x0000000508007986 */ /* 0x0001e2000c101124 */
[----:B------:R-:W-:Y:S05]  /*4280*/  BRA `(.L_x_4914) ;  /* 0x0000000400f07947 */ /* 0x000fea0003800000 */
.L_x_4930:
        /* <DEDUP_REMOVED lines=12> */
.L_x_4934:
[----:B------:R-:W-:Y:S01]  /*4350*/  IMAD.MOV.U32 R0, RZ, RZ, 0x7f ;  /* 0x0000007fff007424 */ /* 0x000fe200078e00ff */
[----:B------:R-:W-:-:S04]  /*4360*/  ISETP.GT.U32.AND P0, PT, R4, 0x7f800000, PT ;  /* 0x7f8000000400780c */ /* 0x000fc80003f04070 */
[----:B------:R-:W-:-:S09]  /*4370*/  SEL R0, R0, 0x7c, P0 ;  /* 0x0000007c00007807 */ /* 0x000fd20000000000 */
.L_x_4935:
[----:B------:R-:W-:Y:S05]  /*4380*/  BSYNC B0 ;  /* 0x0000000000007941 */ /* 0x000fea0003800000 */
.L_x_4933:
[----:B------:R-:W-:-:S04]  /*4390*/  LOP3.LUT R18, R18, 0x80000000, RZ, 0xc0, !PT ;  /* 0x8000000012127812 */ /* 0x000fc800078ec0ff */
[----:B------:R-:W-:-:S04]  /*43a0*/  SHF.R.U32.HI R3, RZ, 0x18, R18 ;  /* 0x00000018ff037819 */ /* 0x000fc80000011612 */
[----:B------:R-:W-:-:S05]  /*43b0*/  LOP3.LUT R3, R0, R3, RZ, 0xfc, !PT ;  /* 0x0000000300037212 */ /* 0x000fca00078efcff */
[----:B------:R0:W-:Y:S01]  /*43c0*/  STG.E.U8 desc[UR36][R8.64], R3 ;  /* 0x0000000308007986 */ /* 0x0001e2000c101124 */
[----:B------:R-:W-:Y:S05]  /*43d0*/  BRA `(.L_x_4914) ;  /* 0x00000004009c7947 */ /* 0x000fea0003800000 */
.L_x_4929:
[----:B------:R-:W-:-:S05]  /*43e0*/  F2FP.BF16.F32.PACK_AB R18, RZ, R18 ;  /* 0x00000012ff12723e */ /* 0x000fca00000010ff */
[----:B------:R0:W-:Y:S01]  /*43f0*/  STG.E.U16 desc[UR36][R8.64], R18 ;  /* 0x0000001208007986 */ /* 0x0001e2000c101524 */
[----:B------:R-:W-:Y:S05]  /*4400*/  BRA `(.L_x_4914) ;  /* 0x0000000400907947 */ /* 0x000fea0003800000 */
.L_x_4926:
        /* <DEDUP_REMOVED lines=11> */
.L_x_4938:
        /* <DEDUP_REMOVED lines=16> */
.L_x_4941:
[----:B------:R-:W-:-:S04]  /*45c0*/  LOP3.LUT R18, R18, 0x80000000, RZ, 0xc0, !PT ;  /* 0x8000000012127812 */ /* 0x000fc800078ec0ff */
[----:B------:R-:W-:-:S04]  /*45d0*/  SHF.R.U32.HI R3, RZ, 0x18, R18 ;  /* 0x00000018ff037819 */ /* 0x000fc80000011612 */
[----:B------:R-:W-:-:S04]  /*45e0*/  LOP3.LUT R0, R0, R3, RZ, 0xfc, !PT ;  /* 0x0000000300007212 */ /* 0x000fc800078efcff */
[----:B------:R-:W-:-:S07]  /*45f0*/  PRMT R4, R0, 0x7610, R4 ;  /* 0x0000761000047816 */ /* 0x000fce0000000004 */
.L_x_4940:
[----:B------:R-:W-:Y:S05]  /*4600*/  BSYNC B0 ;  /* 0x0000000000007941 */ /* 0x000fea0003800000 */
.L_x_4939:
[----:B------:R4:W-:Y:S01]  /*4610*/  STG.E.U8 desc[UR36][R8.64], R4 ;  /* 0x0000000408007986 */ /* 0x0009e2000c101124 */
[----:B------:R-:W-:Y:S05]  /*4620*/  BRA `(.L_x_4914) ;  /* 0x0000000400087947 */ /* 0x000fea0003800000 */
.L_x_4937:
        /* <DEDUP_REMOVED lines=16> */
.L_x_4944:
[----:B------:R-:W-:-:S04]  /*4730*/  LOP3.LUT R18, R18, 0x80000000, RZ, 0xc0, !PT ;  /* 0x8000000012127812 */ /* 0x000fc800078ec0ff */
[----:B------:R-:W-:-:S04]  /*4740*/  SHF.R.U32.HI R3, RZ, 0x18, R18 ;  /* 0x00000018ff037819 */ /* 0x000fc80000011612 */
[----:B------:R-:W-:-:S04]  /*4750*/  LOP3.LUT R0, R0, R3, RZ, 0xfc, !PT ;  /* 0x0000000300007212 */ /* 0x000fc800078efcff */
[----:B------:R-:W-:-:S07]  /*4760*/  PRMT R4, R0, 0x7610, R4 ;  /* 0x0000761000047816 */ /* 0x000fce0000000004 */
.L_x_4943:
[----:B------:R-:W-:Y:S05]  /*4770*/  BSYNC B0 ;  /* 0x0000000000007941 */ /* 0x000fea0003800000 */
.L_x_4942:
[----:B------:R0:W-:Y:S01]  /*4780*/  STG.E.U8 desc[UR36][R8.64], R4 ;  /* 0x0000000408007986 */ /* 0x0001e2000c101124 */
[----:B------:R-:W-:Y:S05]  /*4790*/  BRA `(.L_x_4914) ;  /* 0x0000000000ac7947 */ /* 0x000fea0003800000 */
.L_x_4936:
        /* <DEDUP_REMOVED lines=21> */
.L_x_4919:
        /* <DEDUP_REMOVED lines=16> */
.L_x_4947:
[----:B------:R-:W-:Y:S05]  /*49f0*/  BRA `(.L_x_4914) ;  /* 0x0000000000147947 */ /* 0x000fea0003800000 */
.L_x_4946:
[----:B------:R-:W0:Y:S02]  /*4a00*/  F2I.U64.TRUNC R18, R18 ;  /* 0x0000001200127311 */ /* 0x000e24000020d800 */
[----:B0-----:R3:W-:Y:S01]  /*4a10*/  STG.E.64 desc[UR36][R8.64], R18 ;  /* 0x0000001208007986 */ /* 0x0017e2000c101b24 */
[----:B------:R-:W-:Y:S05]  /*4a20*/  BRA `(.L_x_4914) ;  /* 0x0000000000087947 */ /* 0x000fea0003800000 */
.L_x_4945:
[----:B------:R-:W0:Y:S02]  /*4a30*/  F2I.FTZ.U32.TRUNC.NTZ R3, R18 ;  /* 0x0000001200037305 */ /* 0x000e24000021f000 */
[----:B0-----:R1:W-:Y:S02]  /*4a40*/  STG.E desc[UR36][R8.64], R3 ;  /* 0x0000000308007986 */ /* 0x0013e4000c101924 */
.L_x_4914:
[----:B------:R-:W-:Y:S05]  /*4a50*/  BSYNC B6 ;  /* 0x0000000000067941 */ /* 0x000fea0003800000 */
.L_x_4913:
        /* <DEDUP_REMOVED lines=24> */
.L_x_4953:
[----:B------:R-:W0:Y:S02]  /*4be0*/  F2I.S64.TRUNC R22, R22 ;  /* 0x0000001600167311 */ /* 0x000e24000020d900 */
[----:B0-----:R-:W-:-:S05]  /*4bf0*/  IMAD.MOV.U32 R3, RZ, RZ, R22 ;  /* 0x000000ffff037224 */ /* 0x001fca00078e0016 */
[----:B------:R0:W-:Y:S01]  /*4c00*/  STG.E.U8 desc[UR36][R8.64], R3 ;  /* 0x0000000308007986 */ /* 0x0001e2000c101124 */
[----:B------:R-:W-:Y:S05]  /*4c10*/  BRA `(.L_x_4955) ;  /* 0x0000000c00407947 */ /* 0x000fea0003800000 */
.L_x_4952:
        /* <DEDUP_REMOVED lines=9> */
.L_x_4957:
[----:B------:R-:W0:Y:S02]  /*4cb0*/  F2I.FTZ.TRUNC.NTZ R3, R22 ;  /* 0x0000001600037305 */ /* 0x000e24000021f100 */
[----:B0-----:R0:W-:Y:S01]  /*4cc0*/  STG.E desc[UR36][R8.64], R3 ;  /* 0x0000000308007986 */ /* 0x0011e2000c101924 */
[----:B------:R-:W-:Y:S05]  /*4cd0*/  BRA `(.L_x_4955) ;  /* 0x0000000c00107947 */ /* 0x000fea0003800000 */
.L_x_4956:
[----:B------:R-:W0:Y:S02]  /*4ce0*/  F2I.FTZ.TRUNC.NTZ R3, R22 ;  /* 0x0000001600037305 */ /* 0x000e24000021f100 */
[----:B0-----:R0:W-:Y:S01]  /*4cf0*/  STG.E.U16 desc[UR36][R8.64], R3 ;  /* 0x0000000308007986 */ /* 0x0011e2000c101524 */
[----:B------:R-:W-:Y:S05]  /*4d00*/  BRA `(.L_x_4955) ;  /* 0x0000000c00047947 */ /* 0x000fea0003800000 */
.L_x_4951:
        /* <DEDUP_REMOVED lines=8> */
.L_x_4959:
[----:B------:R-:W-:-:S05]  /*4d90*/  F2FP.F16.F32.PACK_AB R22, RZ, R22 ;  /* 0x00000016ff16723e */ /* 0x000fca00000000ff */
[----:B------:R0:W-:Y:S01]  /*4da0*/  STG.E.U16 desc[UR36][R8.64], R22 ;  /* 0x0000001608007986 */ /* 0x0001e2000c101524 */
[----:B------:R-:W-:Y:S05]  /*4db0*/  BRA `(.L_x_4955) ;  /* 0x0000000800d87947 */ /* 0x000fea0003800000 */
.L_x_4958:
        /* <DEDUP_REMOVED lines=9> */
.L_x_4961:
[----:B------:R-:W-:-:S04]  /*4e50*/  F2FP.F16.F32.PACK_AB R3, RZ, R22 ;  /* 0x00000016ff03723e */ /* 0x000fc800000000ff */
[----:B------:R-:W-:-:S05]  /*4e60*/  PRMT R3, R3, 0x5410, RZ ;  /* 0x0000541003037816 */ /* 0x000fca00000000ff */
[----:B------:R0:W-:Y:S01]  /*4e70*/  STG.E desc[UR36][R8.64], R3 ;  /* 0x0000000308007986 */ /* 0x0001e2000c101924 */
[----:B------:R-:W-:Y:S05]  /*4e80*/  BRA `(.L_x_4955) ;  /* 0x0000000800a47947 */ /* 0x000fea0003800000 */
.L_x_4960:
[----:B------:R-:W-:-:S06]  /*4e90*/  FMUL.FTZ R4, R22, 1 ;  /* 0x3f80000016047820 */ /* 0x000fcc0000410000 */
[----:B------:R-:W0:Y:S02]  /*4ea0*/  F2F.F64.F32 R4, R4 ;  /* 0x0000000400047310 */ /* 0x000e240000201800 */
[----:B0-----:R0:W-:Y:S01]  /*4eb0*/  STG.E.64 desc[UR36][R8.64], R4 ;  /* 0x0000000408007986 */ /* 0x0011e2000c101b24 */
[----:B------:R-:W-:Y:S05]  /*4ec0*/  BRA `(.L_x_4955) ;  /* 0x0000000800947947 */ /* 0x000fea0003800000 */
.L_x_4950:
        /* <DEDUP_REMOVED lines=12> */
.L_x_4964:
[----:B------:R-:W-:Y:S01]  /*4f90*/  FMUL.FTZ R4, R22, 1 ;  /* 0x3f80000016047820 */ /* 0x000fe20000410000 */
[----:B------:R-:W-:-:S05]  /*4fa0*/  CS2R R6, SRZ ;  /* 0x0000000000067805 */ /* 0x000fca000001ff00 */
[----:B------:R-:W0:Y:S02]  /*4fb0*/  F2F.F64.F32 R4, R4 ;  /* 0x0000000400047310 */ /* 0x000e240000201800 */
[----:B0-----:R0:W-:Y:S01]  /*4fc0*/  STG.E.128 desc[UR36][R8.64], R4 ;  /* 0x0000000408007986 */ /* 0x0011e2000c101d24 */
[----:B------:R-:W-:Y:S05]  /*4fd0*/  BRA `(.L_x_4955) ;  /* 0x0000000800507947 */ /* 0x000fea0003800000 */
.L_x_4963:
        /* <DEDUP_REMOVED lines=20> */
.L_x_4968:
[----:B------:R-:W-:Y:S05]  /*5120*/  BSYNC B0 ;  /* 0x0000000000007941 */ /* 0x000fea0003800000 */
.L_x_4967:
[----:B------:R-:W-:-:S05]  /*5130*/  LOP3.LUT R5, R0, R5, RZ, 0xfc, !PT ;  /* 0x0000000500057212 */ /* 0x000fca00078efcff */
[----:B------:R0:W-:Y:S01]  /*5140*/  STG.E.U8 desc[UR36][R8.64], R5 ;  /* 0x0000000508007986 */ /* 0x0001e2000c101124 */
[----:B------:R-:W-:Y:S05]  /*5150*/  BRA `(.L_x_4955) ;  /* 0x0000000400f07947 */ /* 0x000fea0003800000 */
.L_x_4966:
        /* <DEDUP_REMOVED lines=12> */
.L_x_4970:
[----:B------:R-:W-:Y:S01]  /*5220*/  IMAD.MOV.U32 R0, RZ, RZ, 0x7f ;  /* 0x0000007fff007424 */ /* 0x000fe200078e00ff */
[----:B------:R-:W-:-:S04]  /*5230*/  ISETP.GT.U32.AND P0, PT, R4, 0x7f800000, PT ;  /* 0x7f8000000400780c */ /* 0x000fc80003f04070 */
[----:B------:R-:W-:-:S09]  /*5240*/  SEL R0, R0, 0x7c, P0 ;  /* 0x0000007c00007807 */ /* 0x000fd20000000000 */
.L_x_4971:
[----:B------:R-:W-:Y:S05]  /*5250*/  BSYNC B0 ;  /* 0x0000000000007941 */ /* 0x000fea0003800000 */
.L_x_4969:
[----:B------:R-:W-:-:S04]  /*5260*/  LOP3.LUT R22, R22, 0x80000000, RZ, 0xc0, !PT ;  /* 0x8000000016167812 */ /* 0x000fc800078ec0ff */
[----:B------:R-:W-:-:S04]  /*5270*/  SHF.R.U32.HI R3, RZ, 0x18, R22 ;  /* 0x00000018ff037819 */ /* 0x000fc80000011616 */
[----:B------:R-:W-:-:S05]  /*5280*/  LOP3.LUT R3, R0, R3, RZ, 0xfc, !PT ;  /* 0x0000000300037212 */ /* 0x000fca00078efcff */
[----:B------:R0:W-:Y:S01]  /*5290*/  STG.E.U8 desc[UR36][R8.64], R3 ;  /* 0x0000000308007986 */ /* 0x0001e2000c101124 */
[----:B------:R-:W-:Y:S05]  /*52a0*/  BRA `(.L_x_4955) ;  /* 0x00000004009c7947 */ /* 0x000fea0003800000 */
.L_x_4965:
[----:B------:R-:W-:-:S05]  /*52b0*/  F2FP.BF16.F32.PACK_AB R22, RZ, R22 ;  /* 0x00000016ff16723e */ /* 0x000fca00000010ff */
[----:B------:R0:W-:Y:S01]  /*52c0*/  STG.E.U16 desc[UR36][R8.64], R22 ;  /* 0x0000001608007986 */ /* 0x0001e2000c101524 */
[----:B------:R-:W-:Y:S05]  /*52d0*/  BRA `(.L_x_4955) ;  /* 0x0000000400907947 */ /* 0x000fea0003800000 */
.L_x_4962:
        /* <DEDUP_REMOVED lines=11> */
.L_x_4974:
        /* <DEDUP_REMOVED lines=16> */
.L_x_4977:
[----:B------:R-:W-:-:S04]  /*5490*/  LOP3.LUT R22, R22, 0x80000000, RZ, 0xc0, !PT ;  /* 0x8000000016167812 */ /* 0x000fc800078ec0ff */
[----:B------:R-:W-:-:S04]  /*54a0*/  SHF.R.U32.HI R3, RZ, 0x18, R22 ;  /* 0x00000018ff037819 */ /* 0x000fc80000011616 */
[----:B------:R-:W-:-:S04]  /*54b0*/  LOP3.LUT R0, R0, R3, RZ, 0xfc, !PT ;  /* 0x0000000300007212 */ /* 0x000fc800078efcff */
[----:B------:R-:W-:-:S07]  /*54c0*/  PRMT R4, R0, 0x7610, R4 ;  /* 0x0000761000047816 */ /* 0x000fce0000000004 */
.L_x_4976:
[----:B------:R-:W-:Y:S05]  /*54d0*/  BSYNC B0 ;  /* 0x0000000000007941 */ /* 0x000fea0003800000 */
.L_x_4975:
[----:B------:R3:W-:Y:S01]  /*54e0*/  STG.E.U8 desc[UR36][R8.64], R4 ;  /* 0x0000000408007986 */ /* 0x0007e2000c101124 */
[----:B------:R-:W-:Y:S05]  /*54f0*/  BRA `(.L_x_4955) ;  /* 0x0000000400087947 */ /* 0x000fea0003800000 */
.L_x_4973:
        /* <DEDUP_REMOVED lines=16> */
.L_x_4980:
[----:B------:R-:W-:-:S04]  /*5600*/  LOP3.LUT R22, R22, 0x80000000, RZ, 0xc0, !PT ;  /* 0x8000000016167812 */ /* 0x000fc800078ec0ff */
[----:B------:R-:W-:-:S04]  /*5610*/  SHF.R.U32.HI R3, RZ, 0x18, R22 ;  /* 0x00000018ff037819 */ /* 0x000fc80000011616 */
[----:B------:R-:W-:-:S04]  /*5620*/  LOP3.LUT R0, R0, R3, RZ, 0xfc, !PT ;  /* 0x0000000300007212 */ /* 0x000fc800078efcff */
[----:B------:R-:W-:-:S07]  /*5630*/  PRMT R4, R0, 0x7610, R4 ;  /* 0x0000761000047816 */ /* 0x000fce0000000004 */
.L_x_4979:
[----:B------:R-:W-:Y:S05]  /*5640*/  BSYNC B0 ;  /* 0x0000000000007941 */ /* 0x000fea0003800000 */
.L_x_4978:
[----:B------:R0:W-:Y:S01]  /*5650*/  STG.E.U8 desc[UR36][R8.64], R4 ;  /* 0x0000000408007986 */ /* 0x0001e2000c101124 */
[----:B------:R-:W-:Y:S05]  /*5660*/  BRA `(.L_x_4955) ;  /* 0x0000000000ac7947 */ /* 0x000fea0003800000 */
.L_x_4972:
        /* <DEDUP_REMOVED lines=21> */
.L_x_4954:
        /* <DEDUP_REMOVED lines=16> */
.L_x_4983:
[----:B------:R-:W-:Y:S05]  /*58c0*/  BRA `(.L_x_4955) ;  /* 0x0000000000147947 */ /* 0x000fea0003800000 */
.L_x_4982:
[----:B------:R-:W0:Y:S02]  /*58d0*/  F2I.U64.TRUNC R22, R22 ;  /* 0x0000001600167311 */ /* 0x000e24000020d800 */
[----:B0-----:R2:W-:Y:S01]  /*58e0*/  STG.E.64 desc[UR36][R8.64], R22 ;  /* 0x0000001608007986 */ /* 0x0015e2000c101b24 */
[----:B------:R-:W-:Y:S05]  /*58f0*/  BRA `(.L_x_4955) ;  /* 0x0000000000087947 */ /* 0x000fea0003800000 */
.L_x_4981:
[----:B------:R-:W0:Y:S02]  /*5900*/  F2I.FTZ.U32.TRUNC.NTZ R3, R22 ;  /* 0x0000001600037305 */ /* 0x000e24000021f000 */
[----:B0-----:R0:W-:Y:S02]  /*5910*/  STG.E desc[UR36][R8.64], R3 ;  /* 0x0000000308007986 */ /* 0x0011e4000c101924 */
.L_x_4955:
        /* <DEDUP_REMOVED lines=24> */
.L_x_4987:
[----:B------:R-:W0:Y:S02]  /*5aa0*/  F2I.S64.TRUNC R24, R24 ;  /* 0x0000001800187311 */ /* 0x000e24000020d900 */
[----:B0-----:R-:W-:-:S05]  /*5ab0*/  IMAD.MOV.U32 R3, RZ, RZ, R24 ;  /* 0x000000ffff037224 */ /* 0x001fca00078e0018 */
[----:B------:R0:W-:Y:S01]  /*5ac0*/  STG.E.U8 desc[UR36][R8.64], R3 ;  /* 0x0000000308007986 */ /* 0x0001e2000c101124 */
[----:B------:R-:W-:Y:S05]  /*5ad0*/  BRA `(.L_x_4989) ;  /* 0x0000000c00407947 */ /* 0x000fea0003800000 */
.L_x_4986:
        /* <DEDUP_REMOVED lines=9> */
.L_x_4991:
[----:B------:R-:W0:Y:S02]  /*5b70*/  F2I.FTZ.TRUNC.NTZ R3, R24 ;  /* 0x0000001800037305 */ /* 0x000e24000021f100 */
[----:B0-----:R3:W-:Y:S01]  /*5b80*/  STG.E desc[UR36][R8.64], R3 ;  /* 0x0000000308007986 */ /* 0x0017e2000c101924 */
[----:B------:R-:W-:Y:S05]  /*5b90*/  BRA `(.L_x_4989) ;  /* 0x0000000c00107947 */ /* 0x000fea0003800000 */
.L_x_4990:
[----:B------:R-:W0:Y:S02]  /*5ba0*/  F2I.FTZ.TRUNC.NTZ R3, R24 ;  /* 0x0000001800037305 */ /* 0x000e24000021f100 */
[----:B0-----:R2:W-:Y:S01]  /*5bb0*/  STG.E.U16 desc[UR36][R8.64], R3 ;  /* 0x0000000308007986 */ /* 0x0015e2000c101524 */
[----:B------:R-:W-:Y:S05]  /*5bc0*/  BRA `(.L_x_4989) ;  /* 0x0000000c00047947 */ /* 0x000fea0003800000 */
.L_x_4985:
        /* <DEDUP_REMOVED lines=8> */
.L_x_4993:
[----:B------:R-:W-:-:S05]  /*5c50*/  F2FP.F16.F32.PACK_AB R24, RZ, R24 ;  /* 0x00000018ff18723e */ /* 0x000fca00000000ff */
[----:B------:R0:W-:Y:S01]  /*5c60*/  STG.E.U16 desc[UR36][R8.64], R24 ;  /* 0x0000001808007986 */ /* 0x0001e2000c101524 */
[----:B------:R-:W-:Y:S05]  /*5c70*/  BRA `(.L_x_4989) ;  /* 0x0000000800d87947 */ /* 0x000fea0003800000 */
.L_x_4992:
        /* <DEDUP_REMOVED lines=9> */
.L_x_4995:
[----:B------:R-:W-:-:S04]  /*5d10*/  F2FP.F16.F32.PACK_AB R3, RZ, R24 ;  /* 0x00000018ff03723e */ /* 0x000fc800000000ff */
[----:B------:R-:W-:-:S05]  /*5d20*/  PRMT R3, R3, 0x5410, RZ ;  /* 0x0000541003037816 */ /* 0x000fca00000000ff */
[----:B------:R0:W-:Y:S01]  /*5d30*/  STG.E desc[UR36][R8.64], R3 ;  /* 0x0000000308007986 */ /* 0x0001e2000c101924 */
[----:B------:R-:W-:Y:S05]  /*5d40*/  BRA `(.L_x_4989) ;  /* 0x0000000800a47947 */ /* 0x000fea0003800000 */
.L_x_4994:
[----:B------:R-:W-:-:S06]  /*5d50*/  FMUL.FTZ R4, R24, 1 ;  /* 0x3f80000018047820 */ /* 0x000fcc0000410000 */
[----:B------:R-:W0:Y:S02]  /*5d60*/  F2F.F64.F32 R4, R4 ;  /* 0x0000000400047310 */ /* 0x000e240000201800 */
[----:B0-----:R0:W-:Y:S01]  /*5d70*/  STG.E.64 desc[UR36][R8.64], R4 ;  /* 0x0000000408007986 */ /* 0x0011e2000c101b24 */
[----:B------:R-:W-:Y:S05]  /*5d80*/  BRA `(.L_x_4989) ;  /* 0x0000000800947947 */ /* 0x000fea0003800000 */
.L_x_4984:
        /* <DEDUP_REMOVED lines=12> */
.L_x_4998:
[----:B------:R-:W-:Y:S01]  /*5e50*/  FMUL.FTZ R4, R24, 1 ;  /* 0x3f80000018047820 */ /* 0x000fe20000410000 */
[----:B------:R-:W-:-:S05]  /*5e60*/  CS2R R6, SRZ ;  /* 0x0000000000067805 */ /* 0x000fca000001ff00 */
[----:B------:R-:W0:Y:S02]  /*5e70*/  F2F.F64.F32 R4, R4 ;  /* 0x0000000400047310 */ /* 0x000e240000201800 */
[----:B0-----:R0:W-:Y:S01]  /*5e80*/  STG.E.128 desc[UR36][R8.64], R4 ;  /* 0x0000000408007986 */ /* 0x0011e2000c101d24 */
[----:B------:R-:W-:Y:S05]  /*5e90*/  BRA `(.L_x_4989) ;  /* 0x0000000800507947 */ /* 0x000fea0003800000 */
.L_x_4997:
        /* <DEDUP_REMOVED lines=20> */
.L_x_5002:
[----:B------:R-:W-:Y:S05]  /*5fe0*/  BSYNC B0 ;  /* 0x0000000000007941 */ /* 0x000fea0003800000 */
.L_x_5001:
[----:B------:R-:W-:-:S05]  /*5ff0*/  LOP3.LUT R5, R0, R5, RZ, 0xfc, !PT ;  /* 0x0000000500057212 */ /* 0x000fca00078efcff */
[----:B------:R0:W-:Y:S01]  /*6000*/  STG.E.U8 desc[UR36][R8.64], R5 ;  /* 0x0000000508007986 */ /* 0x0001e2000c101124 */
[----:B------:R-:W-:Y:S05]  /*6010*/  BRA `(.L_x_4989) ;  /* 0x0000000400f07947 */ /* 0x000fea0003800000 */
.L_x_5000:
        /* <DEDUP_REMOVED lines=12> */
.L_x_5004:
[----:B------:R-:W-:Y:S01]  /*60e0*/  IMAD.MOV.U32 R0, RZ, RZ, 0x7f ;  /* 0x0000007fff007424 */ /* 0x000fe200078e00ff */
[----:B------:R-:W-:-:S04]  /*60f0*/  ISETP.GT.U32.AND P0, PT, R4, 0x7f800000, PT ;  /* 0x7f8000000400780c */ /* 0x000fc80003f04070 */
[----:B------:R-:W-:-:S09]  /*6100*/  SEL R0, R0, 0x7c, P0 ;  /* 0x0000007c00007807 */ /* 0x000fd20000000000 */
.L_x_5005:
[----:B------:R-:W-:Y:S05]  /*6110*/  BSYNC B0 ;  /* 0x0000000000007941 */ /* 0x000fea0003800000 */
.L_x_5003:
[----:B------:R-:W-:-:S04]  /*6120*/  LOP3.LUT R24, R24, 0x80000000, RZ, 0xc0, !PT ;  /* 0x8000000018187812 */ /* 0x000fc800078ec0ff */
[----:B------:R-:W-:-:S04]  /*6130*/  SHF.R.U32.HI R3, RZ, 0x18, R24 ;  /* 0x00000018ff037819 */ /* 0x000fc80000011618 */
[----:B------:R-:W-:-:S05]  /*6140*/  LOP3.LUT R3, R0, R3, RZ, 0xfc, !PT ;  /* 0x0000000300037212 */ /* 0x000fca00078efcff */
[----:B------:R0:W-:Y:S01]  /*6150*/  STG.E.U8 desc[UR36][R8.64], R3 ;  /* 0x0000000308007986 */ /* 0x0001e2000c101124 */
[----:B------:R-:W-:Y:S05]  /*6160*/  BRA `(.L_x_4989) ;  /* 0x00000004009c7947 */ /* 0x000fea0003800000 */
.L_x_4999:
[----:B------:R-:W-:-:S05]  /*6170*/  F2FP.BF16.F32.PACK_AB R24, RZ, R24 ;  /* 0x00000018ff18723e */ /* 0x000fca00000010ff */
[----:B------:R0:W-:Y:S01]  /*6180*/  STG.E.U16 desc[UR36][R8.64], R24 ;  /* 0x0000001808007986 */ /* 0x0001e2000c101524 */
[----:B------:R-:W-:Y:S05]  /*6190*/  BRA `(.L_x_4989) ;  /* 0x0000000400907947 */ /* 0x000fea0003800000 */
.L_x_4996:
        /* <DEDUP_REMOVED lines=11> */
.L_x_5008:
        /* <DEDUP_REMOVED lines=16> */
.L_x_5011:
[----:B------:R-:W-:-:S04]  /*6350*/  LOP3.LUT R24, R24, 0x80000000, RZ, 0xc0, !PT ;  /* 0x8000000018187812 */ /* 0x000fc800078ec0ff */
[----:B------:R-:W-:-:S04]  /*6360*/  SHF.R.U32.HI R3, RZ, 0x18, R24 ;  /* 0x00000018ff037819 */ /* 0x000fc80000011618 */
[----:B------:R-:W-:-:S04]  /*6370*/  LOP3.LUT R0, R0, R3, RZ, 0xfc, !PT ;  /* 0x0000000300007212 */ /* 0x000fc800078efcff */
[----:B------:R-:W-:-:S07]  /*6380*/  PRMT R4, R0, 0x7610, R4 ;  /* 0x0000761000047816 */ /* 0x000fce0000000004 */
.L_x_5010:
[----:B------:R-:W-:Y:S05]  /*6390*/  BSYNC B0 ;  /* 0x0000000000007941 */ /* 0x000fea0003800000 */
.L_x_5009:
[----:B------:R0:W-:Y:S01]  /*63a0*/  STG.E.U8 desc[UR36][R8.64], R4 ;  /* 0x0000000408007986 */ /* 0x0001e2000c101124 */
[----:B------:R-:W-:Y:S05]  /*63b0*/  BRA `(.L_x_4989) ;  /* 0x0000000400087947 */ /* 0x000fea0003800000 */
.L_x_5007:
        /* <DEDUP_REMOVED lines=16> */
.L_x_5014:
[----:B------:R-:W-:-:S04]  /*64c0*/  LOP3.LUT R24, R24, 0x80000000, RZ, 0xc0, !PT ;  /* 0x8000000018187812 */ /* 0x000fc800078ec0ff */
[----:B------:R-:W-:-:S04]  /*64d0*/  SHF.R.U32.HI R3, RZ, 0x18, R24 ;  /* 0x00000018ff037819 */ /* 0x000fc80000011618 */
[----:B------:R-:W-:-:S04]  /*64e0*/  LOP3.LUT R0, R0, R3, RZ, 0xfc, !PT ;  /* 0x0000000300007212 */ /* 0x000fc800078efcff */
[----:B------:R-:W-:-:S07]  /*64f0*/  PRMT R4, R0, 0x7610, R4 ;  /* 0x0000761000047816 */ /* 0x000fce0000000004 */
.L_x_5013:
[----:B------:R-:W-:Y:S05]  /*6500*/  BSYNC B0 ;  /* 0x0000000000007941 */ /* 0x000fea0003800000 */
.L_x_5012:
[----:B------:R0:W-:Y:S01]  /*6510*/  STG.E.U8 desc[UR36][R8.64], R4 ;  /* 0x0000000408007986 */ /* 0x0001e2000c101124 */
[----:B------:R-:W-:Y:S05]  /*6520*/  BRA `(.L_x_4989) ;  /* 0x0000000000ac7947 */ /* 0x000fea0003800000 */
.L_x_5006:
        /* <DEDUP_REMOVED lines=21> */
.L_x_4988:
        /* <DEDUP_REMOVED lines=16> */
.L_x_5017:
[----:B------:R-:W-:Y:S05]  /*6780*/  BRA `(.L_x_4989) ;  /* 0x0000000000147947 */ /* 0x000fea0003800000 */
.L_x_5016:
[----:B------:R-:W0:Y:S02]  /*6790*/  F2I.U64.TRUNC R24, R24 ;  /* 0x0000001800187311 */ /* 0x000e24000020d800 */
[----:B0-----:R0:W-:Y:S01]  /*67a0*/  STG.E.64 desc[UR36][R8.64], R24 ;  /* 0x0000001808007986 */ /* 0x0011e2000c101b24 */
[----:B------:R-:W-:Y:S05]  /*67b0*/  BRA `(.L_x_4989) ;  /* 0x0000000000087947 */ /* 0x000fea0003800000 */
.L_x_5015:
[----:B------:R-:W0:Y:S02]  /*67c0*/  F2I.FTZ.U32.TRUNC.NTZ R3, R24 ;  /* 0x0000001800037305 */ /* 0x000e24000021f000 */
[----:B0-----:R0:W-:Y:S02]  /*67d0*/  STG.E desc[UR36][R8.64], R3 ;  /* 0x0000000308007986 */ /* 0x0011e4000c101924 */
.L_x_4989:
[----:B------:R-:W-:-:S07]  /*67e0*/  VIADD R27, R27, 0x80 ;  /* 0x000000801b1b7836 */ /* 0x000fce0000000000 */
.L_x_4949:
[----:B------:R-:W-:Y:S05]  /*67f0*/  BSYNC B6 ;  /* 0x0000000000067941 */ /* 0x000fea0003800000 */
.L_x_4948:
[----:B------:R-:W-:-:S13]  /*6800*/  ISETP.GE.AND P0, PT, R27, R26, PT ;  /* 0x0000001a1b00720c */ /* 0x000fda0003f06270 */
[----:B------:R-:W-:Y:S05]  /*6810*/  @P0 EXIT ;  /* 0x000000000000094d */ /* 0x000fea0003800000 */
[----:B0--34-:R-:W0:Y:S01]  /*6820*/  LDC.64 R4, c[0x0][0x228] ;  /* 0x00008a00ff047b82 */ /* 0x019e220000000a00 */
[----:B------:R-:W-:Y:S01]  /*6830*/  PRMT R0, R17, 0x9910, RZ ;  /* 0x0000991011007816 */ /* 0x000fe200000000ff */
[----:B------:R-:W-:Y:S01]  /*6840*/  IMAD R2, R2, 0x200, R27 ;  /* 0x0000020002027824 */ /* 0x000fe200078e021b */
[----:B------:R-:W-:Y:S02]  /*6850*/  ULDC UR4, c[0x0][0x248] ;  /* 0x0000920000047ab9 */ /* 0x000fe40000000800 */
[----:B------:R-:W-:Y:S01]  /*6860*/  ISETP.GT.AND P1, PT, R0, 0x9, PT ;  /* 0x000000090000780c */ /* 0x000fe20003f24270 */
[----:B-12---:R-:W-:-:S05]  /*6870*/  IMAD R3, R2, UR4, RZ ;  /* 0x0000000402037c24 */ /* 0x006fca000f8e02ff */
        /* <DEDUP_REMOVED lines=14> */
.L_x_5021:
[----:B------:R-:W0:Y:S02]  /*6960*/  F2I.S64.TRUNC R16, R16 ;  /* 0x0000001000107311 */ /* 0x000e24000020d900 */
[----:B0-----:R-:W-:-:S05]  /*6970*/  IMAD.MOV.U32 R5, RZ, RZ, R16 ;  /* 0x000000ffff057224 */ /* 0x001fca00078e0010 */
[----:B------:R-:W-:Y:S01]  /*6980*/  STG.E.U8 desc[UR36][R2.64], R5 ;  /* 0x0000000502007986 */ /* 0x000fe2000c101124 */
[----:B------:R-:W-:Y:S05]  /*6990*/  EXIT ;  /* 0x000000000000794d */ /* 0x000fea0003800000 */
.L_x_5020:
        /* <DEDUP_REMOVED lines=9> */
.L_x_5024:
[----:B------:R-:W0:Y:S02]  /*6a30*/  F2I.FTZ.TRUNC.NTZ R5, R16 ;  /* 0x0000001000057305 */ /* 0x000e24000021f100 */
[----:B0-----:R-:W-:Y:S01]  /*6a40*/  STG.E desc[UR36][R2.64], R5 ;  /* 0x0000000502007986 */ /* 0x001fe2000c101924 */
[----:B------:R-:W-:Y:S05]  /*6a50*/  EXIT ;  /* 0x000000000000794d */ /* 0x000fea0003800000 */
.L_x_5023:
[----:B------:R-:W0:Y:S02]  /*6a60*/  F2I.FTZ.TRUNC.NTZ R5, R16 ;  /* 0x0000001000057305 */ /* 0x000e24000021f100 */
[----:B0-----:R-:W-:Y:S01]  /*6a70*/  STG.E.U16 desc[UR36][R2.64], R5 ;  /* 0x0000000502007986 */ /* 0x001fe2000c101524 */
[----:B------:R-:W-:Y:S05]  /*6a80*/  EXIT ;  /* 0x000000000000794d */ /* 0x000fea0003800000 */
.L_x_5019:
        /* <DEDUP_REMOVED lines=8> */
.L_x_5026:
[----:B------:R-:W-:-:S05]  /*6b10*/  F2FP.F16.F32.PACK_AB R16, RZ, R16 ;  /* 0x00000010ff10723e */ /* 0x000fca00000000ff */
[----:B------:R-:W-:Y:S01]  /*6b20*/  STG.E.U16 desc[UR36][R2.64], R16 ;  /* 0x0000001002007986 */ /* 0x000fe2000c101524 */
[----:B------:R-:W-:Y:S05]  /*6b30*/  EXIT ;  /* 0x000000000000794d */ /* 0x000fea0003800000 */
.L_x_5025:
        /* <DEDUP_REMOVED lines=9> */
.L_x_5028:
[----:B------:R-:W-:-:S04]  /*6bd0*/  F2FP.F16.F32.PACK_AB R5, RZ, R16 ;  /* 0x00000010ff05723e */ /* 0x000fc800000000ff */
[----:B------:R-:W-:-:S05]  /*6be0*/  PRMT R5, R5, 0x5410, RZ ;  /* 0x0000541005057816 */ /* 0x000fca00000000ff */
[----:B------:R-:W-:Y:S01]  /*6bf0*/  STG.E desc[UR36][R2.64], R5 ;  /* 0x0000000502007986 */ /* 0x000fe2000c101924 */
[----:B------:R-:W-:Y:S05]  /*6c00*/  EXIT ;  /* 0x000000000000794d */ /* 0x000fea0003800000 */
.L_x_5027:
[----:B------:R-:W-:-:S06]  /*6c10*/  FMUL.FTZ R4, R16, 1 ;  /* 0x3f80000010047820 */ /* 0x000fcc0000410000 */
[----:B------:R-:W0:Y:S02]  /*6c20*/  F2F.F64.F32 R4, R4 ;  /* 0x0000000400047310 */ /* 0x000e240000201800 */
[----:B0-----:R-:W-:Y:S01]  /*6c30*/  STG.E.64 desc[UR36][R2.64], R4 ;  /* 0x0000000402007986 */ /* 0x001fe2000c101b24 */
[----:B------:R-:W-:Y:S05]  /*6c40*/  EXIT ;  /* 0x000000000000794d */ /* 0x000fea0003800000 */
.L_x_5018:
        /* <DEDUP_REMOVED lines=12> */
.L_x_5031:
[----:B------:R-:W-:Y:S01]  /*6d10*/  FMUL.FTZ R4, R16, 1 ;  /* 0x3f80000010047820 */ /* 0x000fe20000410000 */
[----:B------:R-:W-:-:S05]  /*6d20*/  CS2R R6, SRZ ;  /* 0x0000000000067805 */ /* 0x000fca000001ff00 */
[----:B------:R-:W0:Y:S02]  /*6d30*/  F2F.F64.F32 R4, R4 ;  /* 0x0000000400047310 */ /* 0x000e240000201800 */
[----:B0-----:R-:W-:Y:S01]  /*6d40*/  STG.E.128 desc[UR36][R2.64], R4 ;  /* 0x0000000402007986 */ /* 0x001fe2000c101d24 */
[----:B------:R-:W-:Y:S05]  /*6d50*/  EXIT ;  /* 0x000000000000794d */ /* 0x000fea0003800000 */
.L_x_5030:
        /* <DEDUP_REMOVED lines=20> */
.L_x_5035:
[----:B------:R-:W-:Y:S05]  /*6ea0*/  BSYNC B0 ;  /* 0x0000000000007941 */ /* 0x000fea0003800000 */
.L_x_5034:
[----:B------:R-:W-:-:S05]  /*6eb0*/  LOP3.LUT R7, R0, R7, RZ, 0xfc, !PT ;  /* 0x0000000700077212 */ /* 0x000fca00078efcff */
[----:B------:R-:W-:Y:S01]  /*6ec0*/  STG.E.U8 desc[UR36][R2.64], R7 ;  /* 0x0000000702007986 */ /* 0x000fe2000c101124 */
[----:B------:R-:W-:Y:S05]  /*6ed0*/  EXIT ;  /* 0x000000000000794d */ /* 0x000fea0003800000 */
.L_x_5033:
        /* <DEDUP_REMOVED lines=12> */
.L_x_5037:
[----:B------:R-:W-:Y:S01]  /*6fa0*/  IMAD.MOV.U32 R0, RZ, RZ, 0x7f ;  /* 0x0000007fff007424 */ /* 0x000fe200078e00ff */
[----:B------:R-:W-:-:S04]  /*6fb0*/  ISETP.GT.U32.AND P0, PT, R4, 0x7f800000, PT ;  /* 0x7f8000000400780c */ /* 0x000fc80003f04070 */
[----:B------:R-:W-:-:S09]  /*6fc0*/  SEL R0, R0, 0x7c, P0 ;  /* 0x0000007c00007807 */ /* 0x000fd20000000000 */
.L_x_5038:
[----:B------:R-:W-:Y:S05]  /*6fd0*/  BSYNC B0 ;  /* 0x0000000000007941 */ /* 0x000fea0003800000 */
.L_x_5036:
[----:B------:R-:W-:-:S04]  /*6fe0*/  LOP3.LUT R16, R16, 0x80000000, RZ, 0xc0, !PT ;  /* 0x8000000010107812 */ /* 0x000fc800078ec0ff */
[----:B------:R-:W-:-:S04]  /*6ff0*/  SHF.R.U32.HI R5, RZ, 0x18, R16 ;  /* 0x00000018ff057819 */ /* 0x000fc80000011610 */
[----:B------:R-:W-:-:S05]  /*7000*/  LOP3.LUT R5, R0, R5, RZ, 0xfc, !PT ;  /* 0x0000000500057212 */ /* 0x000fca00078efcff */
[----:B------:R-:W-:Y:S01]  /*7010*/  STG.E.U8 desc[UR36][R2.64], R5 ;  /* 0x0000000502007986 */ /* 0x000fe2000c101124 */
[----:B------:R-:W-:Y:S05]  /*7020*/  EXIT ;  /* 0x000000000000794d */ /* 0x000fea0003800000 */
.L_x_5032:
[----:B------:R-:W-:-:S05]  /*7030*/  F2FP.BF16.F32.PACK_AB R16, RZ, R16 ;  /* 0x00000010ff10723e */ /* 0x000fca00000010ff */
[----:B------:R-:W-:Y:S01]  /*7040*/  STG.E.U16 desc[UR36][R2.64], R16 ;  /* 0x0000001002007986 */ /* 0x000fe2000c101524 */
[----:B------:R-:W-:Y:S05]  /*7050*/  EXIT ;  /* 0x000000000000794d */ /* 0x000fea0003800000 */
.L_x_5029:
        /* <DEDUP_REMOVED lines=11> */
.L_x_5041:
        /* <DEDUP_REMOVED lines=16> */
.L_x_5044:
[----:B------:R-:W-:-:S04]  /*7210*/  LOP3.LUT R16, R16, 0x80000000, RZ, 0xc0, !PT ;  /* 0x8000000010107812 */ /* 0x000fc800078ec0ff */
[----:B------:R-:W-:-:S04]  /*7220*/  SHF.R.U32.HI R5, RZ, 0x18, R16 ;  /* 0x00000018ff057819 */ /* 0x000fc80000011610 */
[----:B------:R-:W-:-:S04]  /*7230*/  LOP3.LUT R4, R4, R5, RZ, 0xfc, !PT ;  /* 0x0000000504047212 */ /* 0x000fc800078efcff */
[----:B------:R-:W-:-:S07]  /*7240*/  PRMT R0, R4, 0x7610, R0 ;  /* 0x0000761004007816 */ /* 0x000fce0000000000 */
.L_x_5043:
[----:B------:R-:W-:Y:S05]  /*7250*/  BSYNC B0 ;  /* 0x0000000000007941 */ /* 0x000fea0003800000 */
.L_x_5042:
[----:B------:R-:W-:Y:S01]  /*7260*/  STG.E.U8 desc[UR36][R2.64], R0 ;  /* 0x0000000002007986 */ /* 0x000fe2000c101124 */
[----:B------:R-:W-:Y:S05]  /*7270*/  EXIT ;  /* 0x000000000000794d */ /* 0x000fea0003800000 */
.L_x_5040:
        /* <DEDUP_REMOVED lines=16> */
.L_x_5047:
[----:B------:R-:W-:-:S04]  /*7380*/  LOP3.LUT R16, R16, 0x80000000, RZ, 0xc0, !PT ;  /* 0x8000000010107812 */ /* 0x000fc800078ec0ff */
[----:B------:R-:W-:-:S04]  /*7390*/  SHF.R.U32.HI R5, RZ, 0x18, R16 ;  /* 0x00000018ff057819 */ /* 0x000fc80000011610 */
[----:B------:R-:W-:-:S04]  /*73a0*/  LOP3.LUT R4, R4, R5, RZ, 0xfc, !PT ;  /* 0x0000000504047212 */ /* 0x000fc800078efcff */
[----:B------:R-:W-:-:S07]  /*73b0*/  PRMT R0, R4, 0x7610, R0 ;  /* 0x0000761004007816 */ /* 0x000fce0000000000 */
.L_x_5046:
[----:B------:R-:W-:Y:S05]  /*73c0*/  BSYNC B0 ;  /* 0x0000000000007941 */ /* 0x000fea0003800000 */
.L_x_5045:
[----:B------:R-:W-:Y:S01]  /*73d0*/  STG.E.U8 desc[UR36][R2.64], R0 ;  /* 0x0000000002007986 */ /* 0x000fe2000c101124 */
[----:B------:R-:W-:Y:S05]  /*73e0*/  EXIT ;  /* 0x000000000000794d */ /* 0x000fea0003800000 */
.L_x_5039:
        /* <DEDUP_REMOVED lines=21> */
.L_x_5022:
        /* <DEDUP_REMOVED lines=16> */
.L_x_5050:
[----:B------:R-:W-:Y:S05]  /*7640*/  EXIT ;  /* 0x000000000000794d */ /* 0x000fea0003800000 */
.L_x_5049:
[----:B------:R-:W0:Y:S02]  /*7650*/  F2I.U64.TRUNC R16, R16 ;  /* 0x0000001000107311 */ /* 0x000e24000020d800 */
[----:B0-----:R-:W-:Y:S01]  /*7660*/  STG.E.64 desc[UR36][R2.64], R16 ;  /* 0x0000001002007986 */ /* 0x001fe2000c101b24 */
[----:B------:R-:W-:Y:S05]  /*7670*/  EXIT ;  /* 0x000000000000794d */ /* 0x000fea0003800000 */
.L_x_5048:
[----:B------:R-:W0:Y:S02]  /*7680*/  F2I.FTZ.U32.TRUNC.NTZ R5, R16 ;  /* 0x0000001000057305 */ /* 0x000e24000021f000 */
[----:B0-----:R-:W-:Y:S01]  /*7690*/  STG.E desc[UR36][R2.64], R5 ;  /* 0x0000000502007986 */ /* 0x001fe2000c101924 */
[----:B------:R-:W-:Y:S05]  /*76a0*/  EXIT ;  /* 0x000000000000794d */ /* 0x000fea0003800000 */
.L_x_5051:
        /* <DEDUP_REMOVED lines=13> */
.L_x_5721:


//--------------------- .text._ZN2at6native18elementwise_kernelILi128ELi2EZNS0_22gpu_kernel_impl_nocastIZZZNS0_66_GLOBAL__N__d53a5ca4_28_ActivationLeakyReluKernel_cu_f5210f67_355417leaky_relu_kernelERNS_18TensorIteratorBaseERKN3c106ScalarEENKUlvE_clEvENKUlvE0_clEvEUlfE_EEvS5_RKT_EUliE_EEviT1_ --------------------------
	.section	.text._ZN2at6native18elementwise_kernelILi128ELi2EZNS0_22gpu_kernel_impl_nocastIZZZNS0_66_GLOBAL__N__d53a5ca4_28_ActivationLeakyReluKernel_cu_f5210f67_355417leaky_relu_kernelERNS_18TensorIteratorBaseERKN3c106ScalarEENKUlvE_clEvENKUlvE0_clEvEUlfE_EEvS5_RKT_EUliE_EEviT1_,"ax",@progbits
	.align	128
        .global         _ZN2at6native18elementwise_kernelILi128ELi2EZNS0_22gpu_kernel_impl_nocastIZZZNS0_66_GLOBAL__N__d53a5ca4_28_ActivationLeakyReluKernel_cu_f5210f67_355417leaky_relu_kernelERNS_18TensorIteratorBaseERKN3c106ScalarEENKUlvE_clEvENKUlvE0_clEvEUlfE_EEvS5_RKT_EUliE_EEviT1_
        .type           _ZN2at6native18elementwise_kernelILi128ELi2EZNS0_22gpu_kernel_impl_nocastIZZZNS0_66_GLOBAL__N__d53a5ca4_28_ActivationLeakyReluKernel_cu_f5210f67_355417leaky_relu_kernelERNS_18TensorIteratorBaseERKN3c106ScalarEENKUlvE_clEvENKUlvE0_clEvEUlfE_EEvS5_RKT_EUliE_EEviT1_,@function
        .size           _ZN2at6native18elementwise_kernelILi128ELi2EZNS0_22gpu_kernel_impl_nocastIZZZNS0_66_GLOBAL__N__d53a5ca4_28_ActivationLeakyReluKernel_cu_f5210f67_355417leaky_relu_kernelERNS_18TensorIteratorBaseERKN3c106ScalarEENKUlvE_clEvENKUlvE0_clEvEUlfE_EEvS5_RKT_EUliE_EEviT1_,(.L_x_5722 - _ZN2at6native18elementwise_kernelILi128ELi2EZNS0_22gpu_kernel_impl_nocastIZZZNS0_66_GLOBAL__N__d53a5ca4_28_ActivationLeakyReluKernel_cu_f5210f67_355417leaky_relu_kernelERNS_18TensorIteratorBaseERKN3c106ScalarEENKUlvE_clEvENKUlvE0_clEvEUlfE_EEvS5_RKT_EUliE_EEviT1_)
        .other          _ZN2at6native18elementwise_kernelILi128ELi2EZNS0_22gpu_kernel_impl_nocastIZZZNS0_66_GLOBAL__N__d53a5ca4_28_ActivationLeakyReluKernel_cu_f5210f67_355417leaky_relu_kernelERNS_18TensorIteratorBaseERKN3c106ScalarEENKUlvE_clEvENKUlvE0_clEvEUlfE_EEvS5_RKT_EUliE_EEviT1_,@"STO_CUDA_ENTRY STV_DEFAULT"
_ZN2at6native18elementwise_kernelILi128ELi2EZNS0_22gpu_kernel_impl_nocastIZZZNS0_66_GLOBAL__N__d53a5ca4_28_ActivationLeakyReluKernel_cu_f5210f67_355417leaky_relu_kernelERNS_18TensorIteratorBaseERKN3c106ScalarEENKUlvE_clEvENKUlvE0_clEvEUlfE_EEvS5_RKT_EUliE_EEviT1_:
.text._ZN2at6native18elementwise_kernelILi128ELi2EZNS0_22gpu_kernel_impl_nocastIZZZNS0_66_GLOBAL__N__d53a5ca4_28_ActivationLeakyReluKernel_cu_f5210f67_355417leaky_relu_kernelERNS_18TensorIteratorBaseERKN3c106ScalarEENKUlvE_clEvENKUlvE0_clEvEUlfE_EEvS5_RKT_EUliE_EEviT1_:
        /* <DEDUP_REMOVED lines=312> */
.L_x_5054:
[----:B------:R-:W-:Y:S01]  /*1380*/  ULDC.64 UR8, c[0x0][0x418] ;  /* 0x0001060000087ab9 */ /* 0x000fe20000000a00 */
[----:B------:R-:W-:Y:S01]  /*1390*/  ULDC UR7, c[0x0][0x420] ;  /* 0x0001080000077ab9 */ /* 0x000fe20000000800 */
[----:B------:R-:W-:-:S04]  /*13a0*/  IADD3 R4, P0, R2, UR8, RZ ;  /* 0x0000000802047c10 */ /* 0x000fc8000ff1e0ff */
[----:B------:R-:W-:Y:S01]  /*13b0*/  IADD3.X R5, RZ, UR9, RZ, P0, !PT ;  /* 0x00000009ff057c10 */ /* 0x000fe200087fe4ff */
[----:B------:R-:W-:-:S04]  /*13c0*/  ULDC.64 UR8, c[0x0][0x410] ;  /* 0x0001040000087ab9 */ /* 0x000fc80000000a00 */
[----:B------:R-:W2:Y:S01]  /*13d0*/  LDG.E R9, desc[UR4][R4.64] ;  /* 0x0000000404097981 */ /* 0x000ea2000c1e1900 */
[----:B------:R-:W-:Y:S01]  /*13e0*/  IADD3 R2, P1, R3, UR8, RZ ;  /* 0x0000000803027c10 */ /* 0x000fe2000ff3e0ff */
[----:B------:R-:W-:-:S03]  /*13f0*/  VIADD R7, R0, 0x80 ;  /* 0x0000008000077836 */ /* 0x000fc60000000000 */
[----:B------:R-:W-:Y:S02]  /*1400*/  IADD3.X R3, RZ, UR9, RZ, P1, !PT ;  /* 0x00000009ff037c10 */ /* 0x000fe40008ffe4ff */
[----:B--2---:R-:W-:-:S13]  /*1410*/  FSETP.GT.FTZ.AND P0, PT, R9, RZ, PT ;  /* 0x000000ff0900720b */ /* 0x004fda0003f14000 */
[----:B------:R-:W-:-:S05]  /*1420*/  @!P0 FMUL.FTZ R9, R9, UR7 ;  /* 0x0000000709098c20 */ /* 0x000fca0008410000 */
[----:B------:R0:W-:Y:S02]  /*1430*/  STG.E desc[UR4][R2.64], R9 ;  /* 0x0000000902007986 */ /* 0x0001e4000c101904 */
.L_x_5053:
[----:B------:R-:W-:Y:S05]  /*1440*/  BSYNC B0 ;  /* 0x0000000000007941 */ /* 0x000fea0003800000 */
.L_x_5052:
[----:B------:R-:W-:-:S13]  /*1450*/  ISETP.GE.AND P0, PT, R7, UR6, PT ;  /* 0x0000000607007c0c */ /* 0x000fda000bf06270 */
[----:B------:R-:W-:Y:S05]  /*1460*/  @P0 EXIT ;  /* 0x000000000000094d */ /* 0x000fea0003800000 */
[----:B------:R-:W1:Y:S01]  /*1470*/  LDC R8, c[0x0][0x218] ;  /* 0x00008600ff087b82 */ /* 0x000e620000000800 */
[----:B0-----:R-:W-:Y:S01]  /*1480*/  HFMA2.MMA R3, -RZ, RZ, 0, 0 ;  /* 0x00000000ff037435 */ /* 0x001fe200000001ff */
[----:B------:R-:W-:Y:S02]  /*1490*/  MOV R0, RZ ;  /* 0x000000ff00007202 */ /* 0x000fe40000000f00 */
[----:B-1----:R-:W-:-:S13]  /*14a0*/  ISETP.NE.AND P0, PT, R8, RZ, PT ;  /* 0x000000ff0800720c */ /* 0x002fda0003f05270 */
        /* <DEDUP_REMOVED lines=299> */
.L_x_5055:
[----:B------:R-:W-:Y:S02]  /*2760*/  ULDC.64 UR6, c[0x0][0x418] ;  /* 0x0001060000067ab9 */ /* 0x000fe40000000a00 */
[----:B------:R-:W-:-:S04]  /*2770*/  IADD3 R4, P0, R0, UR6, RZ ;  /* 0x0000000600047c10 */ /* 0x000fc8000ff1e0ff */
[----:B------:R-:W-:Y:S01]  /*2780*/  IADD3.X R5, RZ, UR7, RZ, P0, !PT ;  /* 0x00000007ff057c10 */ /* 0x000fe200087fe4ff */
[----:B------:R-:W-:-:S04]  /*2790*/  ULDC.64 UR6, c[0x0][0x410] ;  /* 0x0001040000067ab9 */ /* 0x000fc80000000a00 */
[----:B------:R-:W2:Y:S01]  /*27a0*/  LDG.E R7, desc[UR4][R4.64] ;  /* 0x0000000404077981 */ /* 0x000ea2000c1e1900 */
[----:B------:R-:W-:Y:S01]  /*27b0*/  IADD3 R2, P1, R3, UR6, RZ ;  /* 0x0000000603027c10 */ /* 0x000fe2000ff3e0ff */
[----:B------:R-:W-:-:S03]  /*27c0*/  ULDC UR6, c[0x0][0x420] ;  /* 0x0001080000067ab9 */ /* 0x000fc60000000800 */
[----:B------:R-:W-:Y:S02]  /*27d0*/  IADD3.X R3, RZ, UR7, RZ, P1, !PT ;  /* 0x00000007ff037c10 */ /* 0x000fe40008ffe4ff */
[----:B--2---:R-:W-:-:S13]  /*27e0*/  FSETP.GT.FTZ.AND P0, PT, R7, RZ, PT ;  /* 0x000000ff0700720b */ /* 0x004fda0003f14000 */
[----:B------:R-:W-:-:S05]  /*27f0*/  @!P0 FMUL.FTZ R7, R7, UR6 ;  /* 0x0000000607078c20 */ /* 0x000fca0008410000 */
[----:B------:R-:W-:Y:S01]  /*2800*/  STG.E desc[UR4][R2.64], R7 ;  /* 0x0000000702007986 */ /* 0x000fe2000c101904 */
[----:B------:R-:W-:Y:S05]  /*2810*/  EXIT ;  /* 0x000000000000794d */ /* 0x000fea0003800000 */
.L_x_5056:
        /* <DEDUP_REMOVED lines=14> */
.L_x_5722:


//--------------------- .text._ZN2at6native27unrolled_elementwise_kernelIZZZNS0_66_GLOBAL__N__d53a5ca4_28_ActivationLeakyReluKernel_cu_f5210f67_355417leaky_relu_kernelERNS_18TensorIteratorBaseERKN3c106ScalarEENKUlvE_clEvENKUlvE0_clEvEUlfE_St5arrayIPcLm2EELi4E23TrivialOffsetCalculatorILi1EjESG_NS0_6memory15LoadWithoutCastENSH_16StoreWithoutCastEEEviT_T0_T2_T3_T4_T5_ --------------------------
	.section	.text._ZN2at6native27unrolled_elementwise_kernelIZZZNS0_66_GLOBAL__N__d53a5ca4_28_ActivationLeakyReluKernel_cu_f5210f67_355417leaky_relu_kernelERNS_18TensorIteratorBaseERKN3c106ScalarEENKUlvE_clEvENKUlvE0_clEvEUlfE_St5arrayIPcLm2EELi4E23TrivialOffsetCalculatorILi1EjESG_NS0_6memory15LoadWithoutCastENSH_16StoreWithoutCastEEEviT_T0_T2_T3_T4_T5_,"ax",@progbits
	.align	128
        .global         _ZN2at6native27unrolled_elementwise_kernelIZZZNS0_66_GLOBAL__N__d53a5ca4_28_ActivationLeakyReluKernel_cu_f5210f67_355417leaky_relu_kernelERNS_18TensorIteratorBaseERKN3c106ScalarEENKUlvE_clEvENKUlvE0_clEvEUlfE_St5arrayIPcLm2EELi4E23TrivialOffsetCalculatorILi1EjESG_NS0_6memory15LoadWithoutCastENSH_16StoreWithoutCastEEEviT_T0_T2_T3_T4_T5_
        .type           _ZN2at6native27unrolled_elementwise_kernelIZZZNS0_66_GLOBAL__N__d53a5ca4_28_ActivationLeakyReluKernel_cu_f5210f67_355417leaky_relu_kernelERNS_18TensorIteratorBaseERKN3c106ScalarEENKUlvE_clEvENKUlvE0_clEvEUlfE_St5arrayIPcLm2EELi4E23TrivialOffsetCalculatorILi1EjESG_NS0_6memory15LoadWithoutCastENSH_16StoreWithoutCastEEEviT_T0_T2_T3_T4_T5_,@function
        .size           _ZN2at6native27unrolled_elementwise_kernelIZZZNS0_66_GLOBAL__N__d53a5ca4_28_ActivationLeakyReluKernel_cu_f5210f67_355417leaky_relu_kernelERNS_18TensorIteratorBaseERKN3c106ScalarEENKUlvE_clEvENKUlvE0_clEvEUlfE_St5arrayIPcLm2EELi4E23TrivialOffsetCalculatorILi1EjESG_NS0_6memory15LoadWithoutCastENSH_16StoreWithoutCastEEEviT_T0_T2_T3_T4_T5_,(.L_x_5723 - _ZN2at6native27unrolled_elementwise_kernelIZZZNS0_66_GLOBAL__N__d53a5ca4_28_ActivationLeakyReluKernel_cu_f5210f67_355417leaky_relu_kernelERNS_18TensorIteratorBaseERKN3c106ScalarEENKUlvE_clEvENKUlvE0_clEvEUlfE_St5arrayIPcLm2EELi4E23TrivialOffsetCalculatorILi1EjESG_NS0_6memory15LoadWithoutCastENSH_16StoreWithoutCastEEEviT_T0_T2_T3_T4_T5_)
        .other          _ZN2at6native27unrolled_elementwise_kernelIZZZNS0_66_GLOBAL__N__d53a5ca4_28_ActivationLeakyReluKernel_cu_f5210f67_355417leaky_relu_kernelERNS_18TensorIteratorBaseERKN3c106ScalarEENKUlvE_clEvENKUlvE0_clEvEUlfE_St5arrayIPcLm2EELi4E23TrivialOffsetCalculatorILi1EjESG_NS0_6memory15LoadWithoutCastENSH_16StoreWithoutCastEEEviT_T0_T2_T3_T4_T5_,@"STO_CUDA_ENTRY STV_DEFAULT"
_ZN2at6native27unrolled_elementwise_kernelIZZZNS0_66_GLOBAL__N__d53a5ca4_28_ActivationLeakyReluKernel_cu_f5210f67_355417leaky_relu_kernelERNS_18TensorIteratorBaseERKN3c106ScalarEENKUlvE_clEvENKUlvE0_clEvEUlfE_St5arrayIPcLm2EELi4E23TrivialOffsetCalculatorILi1EjESG_NS0_6memory15LoadWithoutCastENSH_16StoreWithoutCastEEEviT_T0_T2_T3_T4_T5_:
.text._ZN2at6native27unrolled_elementwise_kernelIZZZNS0_66_GLOBAL__N__d53a5ca4_28_ActivationLeakyReluKernel_cu_f5210f67_355417leaky_relu_kernelERNS_18TensorIteratorBaseERKN3c106ScalarEENKUlvE_clEvENKUlvE0_clEvEUlfE_St5arrayIPcLm2EELi4E23TrivialOffsetCalculatorILi1EjESG_NS0_6memory15LoadWithoutCastENSH_16StoreWithoutCastEEEviT_T0_T2_T3_T4_T5_:
[----:B------:R-:W-:Y:S01]  /*0000*/  LDC R1, c[0x0][0x28] ;  /* 0x00000a00ff017b82 */ /* 0x000fe20000000800 */
[----:B------:R-:W0:Y:S07]  /*0010*/  S2R R0, SR_CTAID.X ;  /* 0x0000000000007919 */ /* 0x000e2e0000002500 */
[----:B------:R-:W0:Y:S01]  /*0020*/  LDC R3, c[0x0][0x210] ;  /* 0x00008400ff037b82 */ /* 0x000e220000000800 */
[----:B------:R-:W-:Y:S01]  /*0030*/  IMAD.MOV.U32 R4, RZ, RZ, RZ ;  /* 0x000000ffff047224 */ /* 0x000fe200078e00ff */
[----:B------:R-:W-:Y:S01]  /*0040*/  ULDC.64 UR4, c[0x0][0x208] ;  /* 0x0000820000047ab9 */ /* 0x000fe20000000a00 */
[----:B------:R-:W1:Y:S01]  /*0050*/  S2R R5, SR_TID.X ;  /* 0x0000000000057919 */ /* 0x000e620000002100 */
[----:B------:R-:W-:Y:S01]  /*0060*/  ULDC UR6, c[0x0][0x218] ;  /* 0x0000860000067ab9 */ /* 0x000fe20000000800 */
[----:B0-----:R-:W-:Y:S01]  /*0070*/  IMAD R2, R0, -0x200, R3 ;  /* 0xfffffe0000027824 */ /* 0x001fe200078e0203 */
[----:B-1----:R-:W-:-:S04]  /*0080*/  MOV R3, R5 ;  /* 0x0000000500037202 */ /* 0x002fc80000000f00 */
[----:B------:R-:W-:-:S13]  /*0090*/  ISETP.GE.AND P0, PT, R5, R2, PT ;  /* 0x000000020500720c */ /* 0x000fda0003f06270 */
[----:B------:R-:W-:Y:S01]  /*00a0*/  @!P0 IMAD R15, R0, 0x200, R3 ;  /* 0x00000200000f8824 */ /* 0x000fe200078e0203 */
[----:B------:R-:W-:Y:S01]  /*00b0*/  @!P0 IADD3 R3, R3, 0x80, RZ ;  /* 0x0000008003038810 */ /* 0x000fe20007ffe0ff */
[----:B------:R-:W0:Y:S03]  /*00c0*/  @!P0 LDC.64 R10, c[0x0][0x230] ;  /* 0x00008c00ff0a8b82 */ /* 0x000e260000000a00 */
[----:B------:R-:W-:-:S13]  /*00d0*/  ISETP.GE.AND P1, PT, R3, R2, PT ;  /* 0x000000020300720c */ /* 0x000fda0003f26270 */
[----:B------:R-:W-:Y:S01]  /*00e0*/  @!P1 IMAD R17, R0, 0x200, R3 ;  /* 0x0000020000119824 */ /* 0x000fe200078e0203 */
[----:B------:R-:W-:Y:S01]  /*00f0*/  @!P1 IADD3 R3, R3, 0x80, RZ ;  /* 0x0000008003039810 */ /* 0x000fe20007ffe0ff */
[----:B------:R-:W1:Y:S03]  /*0100*/  @!P1 LDC.64 R12, c[0x0][0x230] ;  /* 0x00008c00ff0c9b82 */ /* 0x000e660000000a00 */
[----:B------:R-:W-:Y:S01]  /*0110*/  ISETP.GE.AND P3, PT, R3, R2, PT ;  /* 0x000000020300720c */ /* 0x000fe20003f66270 */
[----:B0-----:R-:W-:-:S05]  /*0120*/  @!P0 IMAD.WIDE.U32 R10, R15, 0x4, R10 ;  /* 0x000000040f0a8825 */ /* 0x001fca00078e000a */
[----:B------:R0:W2:Y:S07]  /*0130*/  @!P0 LDG.E R4, desc[UR4][R10.64] ;  /* 0x000000040a048981 */ /* 0x0000ae000c1e1900 */
[----:B------:R-:W-:Y:S01]  /*0140*/  @!P3 IMAD R19, R0, 0x200, R3 ;  /* 0x000002000013b824 */ /* 0x000fe200078e0203 */
[----:B------:R-:W-:Y:S01]  /*0150*/  @!P3 IADD3 R3, R3, 0x80, RZ ;  /* 0x000000800303b810 */ /* 0x000fe20007ffe0ff */
[----:B------:R-:W3:Y:S03]  /*0160*/  @!P3 LDC.64 R8, c[0x0][0x230] ;  /* 0x00008c00ff08bb82 */ /* 0x000ee60000000a00 */
[----:B------:R-:W-:-:S13]  /*0170*/  ISETP.GE.AND P2, PT, R3, R2, PT ;  /* 0x000000020300720c */ /* 0x000fda0003f46270 */
[----:B------:R-:W4:Y:S01]  /*0180*/  @!P2 LDC.64 R6, c[0x0][0x230] ;  /* 0x00008c00ff06ab82 */ /* 0x000f220000000a00 */
[----:B------:R-:W-:Y:S01]  /*0190*/  @!P2 LEA R3, R0, R3, 0x9 ;  /* 0x000000030003a211 */ /* 0x000fe200078e48ff */
[----:B-1----:R-:W-:Y:S01]  /*01a0*/  @!P1 IMAD.WIDE.U32 R12, R17, 0x4, R12 ;  /* 0x00000004110c9825 */ /* 0x002fe200078e000c */
[----:B------:R-:W-:-:S03]  /*01b0*/  HFMA2.MMA R17, -RZ, RZ, 0, 0 ;  /* 0x00000000ff117435 */ /* 0x000fc600000001ff */
[----:B---3--:R-:W-:Y:S02]  /*01c0*/  @!P3 IMAD.WIDE.U32 R14, R19, 0x4, R8 ;  /* 0x00000004130eb825 */ /* 0x008fe400078e0008 */
[----:B------:R-:W1:Y:S02]  /*01d0*/  @!P0 LDC.64 R8, c[0x0][0x228] ;  /* 0x00008a00ff088b82 */ /* 0x000e640000000a00 */
[----:B------:R-:W-:-:S03]  /*01e0*/  IMAD.MOV.U32 R19, RZ, RZ, RZ ;  /* 0x000000ffff137224 */ /* 0x000fc600078e00ff */
[----:B------:R-:W3:Y:S04]  /*01f0*/  @!P3 LDG.E R17, desc[UR4][R14.64] ;  /* 0x000000040e11b981 */ /* 0x000ee8000c1e1900 */
[----:B------:R-:W5:Y:S01]  /*0200*/  @!P1 LDG.E R19, desc[UR4][R12.64] ;  /* 0x000000040c139981 */ /* 0x000f62000c1e1900 */
[----:B----4-:R-:W-:-:S04]  /*0210*/  @!P2 IMAD.WIDE.U32 R6, R3, 0x4, R6 ;  /* 0x000000040306a825 */ /* 0x010fc800078e0006 */
[----:B------:R-:W-:-:S06]  /*0220*/  IMAD.MOV.U32 R3, RZ, RZ, RZ ;  /* 0x000000ffff037224 */ /* 0x000fcc00078e00ff */
[----:B------:R-:W4:Y:S01]  /*0230*/  @!P2 LDG.E R3, desc[UR4][R6.64] ;  /* 0x000000040603a981 */ /* 0x000f22000c1e1900 */
[----:B0-----:R-:W-:Y:S01]  /*0240*/  IADD3 R10, R5, 0x80, RZ ;  /* 0x00000080050a7810 */ /* 0x001fe20007ffe0ff */
[--C-:B------:R-:W-:Y:S02]  /*0250*/  IMAD.MOV.U32 R11, RZ, RZ, R5.reuse ;  /* 0x000000ffff0b7224 */ /* 0x100fe400078e0005 */
[----:B------:R-:W-:-:S04]  /*0260*/  @!P0 IMAD R5, R0, 0x200, R5 ;  /* 0x0000020000058824 */ /* 0x000fc800078e0205 */
[----:B-1----:R-:W-:Y:S01]  /*0270*/  @!P0 IMAD.WIDE.U32 R8, R5, 0x4, R8 ;  /* 0x0000000405088825 */ /* 0x002fe200078e0008 */
[----:B------:R-:W-:-:S04]  /*0280*/  @!P0 MOV R11, R10 ;  /* 0x0000000a000b8202 */ /* 0x000fc80000000f00 */
[----:B------:R-:W-:Y:S01]  /*0290*/  ISETP.GE.AND P5, PT, R11, R2, PT ;  /* 0x000000020b00720c */ /* 0x000fe20003fa6270 */
[----:B------:R-:W-:Y:S01]  /*02a0*/  BSSY B0, `(.L_x_5057) ;  /* 0x0000015000007945 */ /* 0x000fe20003800000 */
[----:B--2---:R-:W-:-:S13]  /*02b0*/  FSETP.GT.FTZ.AND P1, PT, R4, RZ, PT ;  /* 0x000000ff0400720b */ /* 0x004fda0003f34000 */
[----:B------:R-:W-:-:S05]  /*02c0*/  @!P1 FMUL.FTZ R4, R4, UR6 ;  /* 0x0000000604049c20 */ /* 0x000fca0008410000 */
[----:B------:R0:W-:Y:S01]  /*02d0*/  @!P0 STG.E desc[UR4][R8.64], R4 ;  /* 0x0000000408008986 */ /* 0x0001e2000c101904 */
[----:B---3--:R-:W-:Y:S02]  /*02e0*/  FSETP.GT.FTZ.AND P3, PT, R17, RZ, PT ;  /* 0x000000ff1100720b */ /* 0x008fe40003f74000 */
[----:B-----5:R-:W-:Y:S02]  /*02f0*/  FSETP.GT.FTZ.AND P2, PT, R19, RZ, PT ;  /* 0x000000ff1300720b */ /* 0x020fe40003f54000 */
[----:B----4-:R-:W-:-:S11]  /*0300*/  FSETP.GT.FTZ.AND P4, PT, R3, RZ, PT ;  /* 0x000000ff0300720b */ /* 0x010fd60003f94000 */
[----:B------:R-:W-:Y:S01]  /*0310*/  @!P2 FMUL.FTZ R19, R19, UR6 ;  /* 0x000000061313ac20 */ /* 0x000fe20008410000 */
[----:B------:R-:W-:Y:S01]  /*0320*/  @!P3 FMUL.FTZ R17, R17, UR6 ;  /* 0x000000061111bc20 */ /* 0x000fe20008410000 */
        /* <DEDUP_REMOVED lines=12> */
.L_x_5058:
[----:B------:R-:W-:Y:S05]  /*03f0*/  BSYNC B0 ;  /* 0x0000000000007941 */ /* 0x000fea0003800000 */
.L_x_5057:
[----:B------:R-:W-:-:S13]  /*0400*/  ISETP.GE.AND P0, PT, R11, R2, PT ;  /* 0x000000020b00720c */ /* 0x000fda0003f06270 */
[----:B------:R-:W-:Y:S05]  /*0410*/  @P0 EXIT ;  /* 0x000000000000094d */ /* 0x000fea0003800000 */
[----:B0-----:R-:W0:Y:S01]  /*0420*/  LDC.64 R4, c[0x0][0x228] ;  /* 0x00008a00ff047b82 */ /* 0x001e220000000a00 */
[----:B------:R-:W-:-:S05]  /*0430*/  LEA R11, R0, R11, 0x9 ;  /* 0x0000000b000b7211 */ /* 0x000fca00078e48ff */
[----:B0-----:R-:W-:-:S05]  /*0440*/  IMAD.WIDE.U32 R4, R11, 0x4, R4 ;  /* 0x000000040b047825 */ /* 0x001fca00078e0004 */
[----:B------:R-:W-:Y:S01]  /*0450*/  STG.E desc[UR4][R4.64], R3 ;  /* 0x0000000304007986 */ /* 0x000fe2000c101904 */
[----:B------:R-:W-:Y:S05]  /*0460*/  EXIT ;  /* 0x000000000000794d */ /* 0x000fea0003800000 */
.L_x_5059:
        /* <DEDUP_REMOVED lines=9> */
.L_x_5723:


//--------------------- .text._ZN2at6native29vectorized_elementwise_kernelILi2EZZZNS0_66_GLOBAL__N__d53a5ca4_28_ActivationLeakyReluKernel_cu_f5210f67_355417leaky_relu_kernelERNS_18TensorIteratorBaseERKN3c106ScalarEENKUlvE_clEvENKUlvE0_clEvEUlfE_St5arrayIPcLm2EEEEviT0_T1_ --------------------------
	.section	.text._ZN2at6native29vectorized_elementwise_kernelILi2EZZZNS0_66_GLOBAL__N__d53a5ca4_28_ActivationLeakyReluKernel_cu_f5210f67_355417leaky_relu_kernelERNS_18TensorIteratorBaseERKN3c106ScalarEENKUlvE_clEvENKUlvE0_clEvEUlfE_St5arrayIPcLm2EEEEviT0_T1_,"ax",@progbits
	.align	128
        .global         _ZN2at6native29vectorized_elementwise_kernelILi2EZZZNS0_66_GLOBAL__N__d53a5ca4_28_ActivationLeakyReluKernel_cu_f5210f67_355417leaky_relu_kernelERNS_18TensorIteratorBaseERKN3c106ScalarEENKUlvE_clEvENKUlvE0_clEvEUlfE_St5arrayIPcLm2EEEEviT0_T1_
        .type           _ZN2at6native29vectorized_elementwise_kernelILi2EZZZNS0_66_GLOBAL__N__d53a5ca4_28_ActivationLeakyReluKernel_cu_f5210f67_355417leaky_relu_kernelERNS_18TensorIteratorBaseERKN3c106ScalarEENKUlvE_clEvENKUlvE0_clEvEUlfE_St5arrayIPcLm2EEEEviT0_T1_,@function
        .size           _ZN2at6native29vectorized_elementwise_kernelILi2EZZZNS0_66_GLOBAL__N__d53a5ca4_28_ActivationLeakyReluKernel_cu_f5210f67_355417leaky_relu_kernelERNS_18TensorIteratorBaseERKN3c106ScalarEENKUlvE_clEvENKUlvE0_clEvEUlfE_St5arrayIPcLm2EEEEviT0_T1_,(.L_x_5724 - _ZN2at6native29vectorized_elementwise_kernelILi2EZZZNS0_66_GLOBAL__N__d53a5ca4_28_ActivationLeakyReluKernel_cu_f5210f67_355417leaky_relu_kernelERNS_18TensorIteratorBaseERKN3c106ScalarEENKUlvE_clEvENKUlvE0_clEvEUlfE_St5arrayIPcLm2EEEEviT0_T1_)
        .other          _ZN2at6native29vectorized_elementwise_kernelILi2EZZZNS0_66_GLOBAL__N__d53a5ca4_28_ActivationLeakyReluKernel_cu_f5210f67_355417leaky_relu_kernelERNS_18TensorIteratorBaseERKN3c106ScalarEENKUlvE_clEvENKUlvE0_clEvEUlfE_St5arrayIPcLm2EEEEviT0_T1_,@"STO_CUDA_ENTRY STV_DEFAULT"
_ZN2at6native29vectorized_elementwise_kernelILi2EZZZNS0_66_GLOBAL__N__d53a5ca4_28_ActivationLeakyReluKernel_cu_f5210f67_355417leaky_relu_kernelERNS_18TensorIteratorBaseERKN3c106ScalarEENKUlvE_clEvENKUlvE0_clEvEUlfE_St5arrayIPcLm2EEEEviT0_T1_:
.text._ZN2at6native29vectorized_elementwise_kernelILi2EZZZNS0_66_GLOBAL__N__d53a5ca4_28_ActivationLeakyReluKernel_cu_f5210f67_355417leaky_relu_kernelERNS_18TensorIteratorBaseERKN3c106ScalarEENKUlvE_clEvENKUlvE0_clEvEUlfE_St5arrayIPcLm2EEEEviT0_T1_:
        /* <DEDUP_REMOVED lines=15> */
[----:B------:R-:W4:Y:S04]  /*00f0*/  LDG.E.64 R8, desc[UR4][R2.64+0x400] ;  /* 0x0004000402087981 */ /* 0x000f28000c1e1b00 */
[----:B------:R-:W5:Y:S04]  /*0100*/  LDG.E.64 R10, desc[UR4][R2.64+0x800] ;  /* 0x00080004020a7981 */ /* 0x000f68000c1e1b00 */
[----:B------:R-:W5:Y:S01]  /*0110*/  LDG.E.64 R12, desc[UR4][R2.64+0xc00] ;  /* 0x000c0004020c7981 */ /* 0x000f62000c1e1b00 */
[----:B--2---:R-:W-:-:S04]  /*0120*/  IMAD.WIDE.U32 R4, R0, 0x4, R4 ;  /* 0x0000000400047825 */ /* 0x004fc800078e0004 */
[----:B------:R-:W-:Y:S01]  /*0130*/  IMAD.WIDE R4, R15, 0x8, R4 ;  /* 0x000000080f047825 */ /* 0x000fe200078e0204 */
[----:B---3--:R-:W-:Y:S02]  /*0140*/  FSETP.GT.FTZ.AND P6, PT, R6, RZ, PT ;  /* 0x000000ff0600720b */ /* 0x008fe40003fd4000 */
[----:B------:R-:W-:Y:S02]  /*0150*/  FSETP.GT.FTZ.AND P5, PT, R7, RZ, PT ;  /* 0x000000ff0700720b */ /* 0x000fe40003fb4000 */
[----:B----4-:R-:W-:Y:S02]  /*0160*/  FSETP.GT.FTZ.AND P4, PT, R8, RZ, PT ;  /* 0x000000ff0800720b */ /* 0x010fe40003f94000 */
[----:B------:R-:W-:Y:S02]  /*0170*/  FSETP.GT.FTZ.AND P3, PT, R9, RZ, PT ;  /* 0x000000ff0900720b */ /* 0x000fe40003f74000 */
[----:B-----5:R-:W-:Y:S02]  /*0180*/  FSETP.GT.FTZ.AND P2, PT, R10, RZ, PT ;  /* 0x000000ff0a00720b */ /* 0x020fe40003f54000 */
[----:B------:R-:W-:-:S02]  /*0190*/  FSETP.GT.FTZ.AND P1, PT, R11, RZ, PT ;  /* 0x000000ff0b00720b */ /* 0x000fc40003f34000 */
[----:B------:R-:W-:Y:S01]  /*01a0*/  FSETP.GT.FTZ.AND P0, PT, R13, RZ, PT ;  /* 0x000000ff0d00720b */ /* 0x000fe20003f14000 */
[----:B------:R-:W-:Y:S01]  /*01b0*/  @!P6 FMUL.FTZ R6, R6, UR6 ;  /* 0x000000060606ec20 */ /* 0x000fe20008410000 */
[----:B------:R-:W-:Y:S01]  /*01c0*/  FSETP.GT.FTZ.AND P6, PT, R12, RZ, PT ;  /* 0x000000ff0c00720b */ /* 0x000fe20003fd4000 */
[----:B------:R-:W-:Y:S02]  /*01d0*/  @!P5 FMUL.FTZ R7, R7, UR6 ;  /* 0x000000060707dc20 */ /* 0x000fe40008410000 */
[----:B------:R-:W-:Y:S02]  /*01e0*/  @!P4 FMUL.FTZ R8, R8, UR6 ;  /* 0x000000060808cc20 */ /* 0x000fe40008410000 */
[----:B------:R-:W-:Y:S01]  /*01f0*/  @!P3 FMUL.FTZ R9, R9, UR6 ;  /* 0x000000060909bc20 */ /* 0x000fe20008410000 */
[----:B------:R-:W-:Y:S01]  /*0200*/  STG.E.64 desc[UR4][R4.64], R6 ;  /* 0x0000000604007986 */ /* 0x000fe2000c101b04 */
[----:B------:R-:W-:Y:S02]  /*0210*/  @!P2 FMUL.FTZ R10, R10, UR6 ;  /* 0x000000060a0aac20 */ /* 0x000fe40008410000 */
[----:B------:R-:W-:Y:S01]  /*0220*/  @!P1 FMUL.FTZ R11, R11, UR6 ;  /* 0x000000060b0b9c20 */ /* 0x000fe20008410000 */
[----:B------:R-:W-:Y:S01]  /*0230*/  STG.E.64 desc[UR4][R4.64+0x400], R8 ;  /* 0x0004000804007986 */ /* 0x000fe2000c101b04 */
[----:B------:R-:W-:-:S02]  /*0240*/  @!P0 FMUL.FTZ R13, R13, UR6 ;  /* 0x000000060d0d8c20 */ /* 0x000fc40008410000 */
[----:B------:R-:W-:Y:S01]  /*0250*/  @!P6 FMUL.FTZ R12, R12, UR6 ;  /* 0x000000060c0cec20 */ /* 0x000fe20008410000 */
[----:B------:R-:W-:Y:S04]  /*0260*/  STG.E.64 desc[UR4][R4.64+0x800], R10 ;  /* 0x0008000a04007986 */ /* 0x000fe8000c101b04 */
[----:B------:R-:W-:Y:S01]  /*0270*/  STG.E.64 desc[UR4][R4.64+0xc00], R12 ;  /* 0x000c000c04007986 */ /* 0x000fe2000c101b04 */
[----:B------:R-:W-:Y:S05]  /*0280*/  EXIT ;  /* 0x000000000000794d */ /* 0x000fea0003800000 */
.L_x_5060:
[----:B------:R-:W0:Y:S01]  /*0290*/  S2R R19, SR_TID.X ;  /* 0x0000000000137919 */ /* 0x000e220000002100 */
[----:B------:R-:W-:Y:S01]  /*02a0*/  HFMA2.MMA R17, -RZ, RZ, 0, 0 ;  /* 0x00000000ff117435 */ /* 0x000fe200000001ff */
[----:B------:R-:W-:Y:S01]  /*02b0*/  ULDC UR6, c[0x0][0x218] ;  /* 0x0000860000067ab9 */ /* 0x000fe20000000800 */
[C---:B0-----:R-:W-:Y:S01]  /*02c0*/  ISETP.GE.AND P1, PT, R19.reuse, R16, PT ;  /* 0x000000101300720c */ /* 0x041fe20003f26270 */
[----:B------:R-:W-:Y:S01]  /*02d0*/  IMAD.MOV.U32 R27, RZ, RZ, R19 ;  /* 0x000000ffff1b7224 */ /* 0x000fe200078e0013 */
[----:B------:R-:W-:-:S11]  /*02e0*/  IADD3 R20, R19, 0x80, RZ ;  /* 0x0000008013147810 */ /* 0x000fd60007ffe0ff */
[----:B------:R-:W-:Y:S01]  /*02f0*/  @!P1 IMAD.MOV.U32 R27, RZ, RZ, R20 ;  /* 0x000000ffff1b9224 */ /* 0x000fe200078e0014 */
[----:B------:R-:W0:Y:S04]  /*0300*/  @!P1 LDC.64 R14, c[0x0][0x230] ;  /* 0x00008c00ff0e9b82 */ /* 0x000e280000000a00 */
[----:B------:R-:W-:-:S13]  /*0310*/  ISETP.GE.AND P6, PT, R27, R16, PT ;  /* 0x000000101b00720c */ /* 0x000fda0003fc6270 */
[----:B------:R-:W-:Y:S01]  /*0320*/  @!P6 IADD3 R5, R0, R27, RZ ;  /* 0x0000001b0005e210 */ /* 0x000fe20007ffe0ff */
[----:B------:R-:W-:Y:S01]  /*0330*/  @!P6 VIADD R27, R27, 0x80 ;  /* 0x000000801b1be836 */ /* 0x000fe20000000000 */
[----:B------:R-:W1:Y:S04]  /*0340*/  @!P6 LDC.64 R2, c[0x0][0x230] ;  /* 0x00008c00ff02eb82 */ /* 0x000e680000000a00 */
[----:B------:R-:W-:-:S13]  /*0350*/  ISETP.GE.AND P5, PT, R27, R16, PT ;  /* 0x000000101b00720c */ /* 0x000fda0003fa6270 */
[----:B------:R-:W-:Y:S01]  /*0360*/  @!P5 IADD3 R22, R0, R27, RZ ;  /* 0x0000001b0016d210 */ /* 0x000fe20007ffe0ff */
[----:B------:R-:W-:Y:S01]  /*0370*/  @!P5 VIADD R27, R27, 0x80 ;  /* 0x000000801b1bd836 */ /* 0x000fe20000000000 */
[----:B------:R-:W2:Y:S04]  /*0380*/  @!P5 LDC.64 R12, c[0x0][0x230] ;  /* 0x00008c00ff0cdb82 */ /* 0x000ea80000000a00 */
[----:B------:R-:W-:Y:S01]  /*0390*/  ISETP.GE.AND P4, PT, R27, R16, PT ;  /* 0x000000101b00720c */ /* 0x000fe20003f86270 */
[----:B-1----:R-:W-:-:S05]  /*03a0*/  @!P6 IMAD.WIDE.U32 R2, R5, 0x4, R2 ;  /* 0x000000040502e825 */ /* 0x002fca00078e0002 */
[----:B------:R1:W3:Y:S07]  /*03b0*/  @!P6 LDG.E R17, desc[UR4][R2.64] ;  /* 0x000000040211e981 */ /* 0x0002ee000c1e1900 */
[C---:B------:R-:W-:Y:S01]  /*03c0*/  @!P4 IADD3 R29, R0.reuse, R27, RZ ;  /* 0x0000001b001dc210 */ /* 0x040fe20007ffe0ff */
[----:B------:R-:W-:Y:S02]  /*03d0*/  @!P4 VIADD R27, R27, 0x80 ;  /* 0x000000801b1bc836 */ /* 0x000fe40000000000 */
[----:B------:R-:W-:Y:S01]  /*03e0*/  @!P1 IMAD.IADD R18, R0, 0x1, R19 ;  /* 0x0000000100129824 */ /* 0x000fe200078e0213 */
[----:B-1----:R-:W1:Y:S02]  /*03f0*/  @!P4 LDC.64 R2, c[0x0][0x230] ;  /* 0x00008c00ff02cb82 */ /* 0x002e640000000a00 */
[----:B------:R-:W-:-:S13]  /*0400*/  ISETP.GE.AND P3, PT, R27, R16, PT ;  /* 0x000000101b00720c */ /* 0x000fda0003f66270 */
[----:B------:R-:W-:Y:S01]  /*0410*/  @!P3 IADD3 R25, R0, R27, RZ ;  /* 0x0000001b0019b210 */ /* 0x000fe20007ffe0ff */
[----:B------:R-:W-:Y:S01]  /*0420*/  @!P3 VIADD R27, R27, 0x80 ;  /* 0x000000801b1bb836 */ /* 0x000fe20000000000 */
[----:B------:R-:W4:Y:S04]  /*0430*/  @!P3 LDC.64 R4, c[0x0][0x230] ;  /* 0x00008c00ff04bb82 */ /* 0x000f280000000a00 */
[----:B------:R-:W-:-:S13]  /*0440*/  ISETP.GE.AND P2, PT, R27, R16, PT ;  /* 0x000000101b00720c */ /* 0x000fda0003f46270 */
[----:B------:R-:W-:Y:S01]  /*0450*/  @!P2 IADD3 R23, R0, R27, RZ ;  /* 0x0000001b0017a210 */ /* 0x000fe20007ffe0ff */
[----:B------:R-:W-:Y:S01]  /*0460*/  @!P2 VIADD R27, R27, 0x80 ;  /* 0x000000801b1ba836 */ /* 0x000fe20000000000 */
[----:B------:R-:W5:Y:S04]  /*0470*/  @!P2 LDC.64 R6, c[0x0][0x230] ;  /* 0x00008c00ff06ab82 */ /* 0x000f680000000a00 */
[----:B------:R-:W-:-:S13]  /*0480*/  ISETP.GE.AND P0, PT, R27, R16, PT ;  /* 0x000000101b00720c */ /* 0x000fda0003f06270 */
[----:B------:R-:W-:Y:S01]  /*0490*/  @!P0 IMAD.IADD R21, R0, 0x1, R27 ;  /* 0x0000000100158824 */ /* 0x000fe200078e021b */
[----:B------:R-:W-:Y:S01]  /*04a0*/  @!P0 IADD3 R27, R27, 0x80, RZ ;  /* 0x000000801b1b8810 */ /* 0x000fe20007ffe0ff */
[----:B0-----:R-:W-:Y:S01]  /*04b0*/  @!P1 IMAD.WIDE.U32 R14, R18, 0x4, R14 ;  /* 0x00000004120e9825 */ /* 0x001fe200078e000e */
[----:B------:R-:W0:Y:S02]  /*04c0*/  @!P0 LDC.64 R8, c[0x0][0x230] ;  /* 0x00008c00ff088b82 */ /* 0x000e240000000a00 */
[----:B------:R-:W-:Y:S02]  /*04d0*/  ISETP.GE.AND P6, PT, R27, R16, PT ;  /* 0x000000101b00720c */ /* 0x000fe40003fc6270 */
[----:B------:R-:W-:-:S06]  /*04e0*/  MOV R18, RZ ;  /* 0x000000ff00127202 */ /* 0x000fcc0000000f00 */
[----:B------:R1:W3:Y:S05]  /*04f0*/  @!P1 LDG.E R18, desc[UR4][R14.64] ;  /* 0x000000040e129981 */ /* 0x0002ea000c1e1900 */
[----:B------:R-:W4:Y:S01]  /*0500*/  @!P6 LDC.64 R10, c[0x0][0x230] ;  /* 0x00008c00ff0aeb82 */ /* 0x000f220000000a00 */
[----:B--2---:R-:W-:Y:S01]  /*0510*/  @!P5 IMAD.WIDE.U32 R12, R22, 0x4, R12 ;  /* 0x00000004160cd825 */ /* 0x004fe200078e000c */
[----:B------:R-:W-:-:S03]  /*0520*/  @!P6 IADD3 R27, R0, R27, RZ ;  /* 0x0000001b001be210 */ /* 0x000fc60007ffe0ff */
[----:B------:R-:W-:Y:S02]  /*0530*/  IMAD.MOV.U32 R22, RZ, RZ, RZ ;  /* 0x000000ffff167224 */ /* 0x000fe400078e00ff */
[----:B-----5:R-:W-:Y:S01]  /*0540*/  @!P2 IMAD.WIDE.U32 R6, R23, 0x4, R6 ;  /* 0x000000041706a825 */ /* 0x020fe200078e0006 */
[----:B------:R-:W-:Y:S01]  /*0550*/  HFMA2.MMA R23, -RZ, RZ, 0, 0 ;  /* 0x00000000ff177435 */ /* 0x000fe200000001ff */
[----:B-1----:R-:W-:Y:S02]  /*0560*/  CS2R R14, SRZ ;  /* 0x00000000000e7805 */ /* 0x002fe4000001ff00 */
[----:B------:R1:W2:Y:S01]  /*0570*/  @!P5 LDG.E R22, desc[UR4][R12.64] ;  /* 0x000000040c16d981 */ /* 0x0002a2000c1e1900 */
[----:B0-----:R-:W-:-:S03]  /*0580*/  @!P0 IMAD.WIDE.U32 R8, R21, 0x4, R8 ;  /* 0x0000000415088825 */ /* 0x001fc600078e0008 */
[----:B------:R-:W5:Y:S01]  /*0590*/  @!P2 LDG.E R15, desc[UR4][R6.64] ;  /* 0x00000004060fa981 */ /* 0x000f62000c1e1900 */
[----:B------:R-:W-:Y:S02]  /*05a0*/  IMAD.MOV.U32 R21, RZ, RZ, RZ ;  /* 0x000000ffff157224 */ /* 0x000fe400078e00ff */
[----:B------:R-:W-:Y:S01]  /*05b0*/  @!P4 IMAD.WIDE.U32 R2, R29, 0x4, R2 ;  /* 0x000000041d02c825 */ /* 0x000fe200078e0002 */
[----:B------:R-:W5:Y:S03]  /*05c0*/  @!P0 LDG.E R23, desc[UR4][R8.64] ;  /* 0x0000000408178981 */ /* 0x000f66000c1e1900 */
[----:B-1----:R-:W-:Y:S01]  /*05d0*/  IMAD.MOV.U32 R12, RZ, RZ, RZ ;  /* 0x000000ffff0c7224 */ /* 0x002fe200078e00ff */
[----:B------:R-:W5:Y:S01]  /*05e0*/  @!P4 LDG.E R21, desc[UR4][R2.64] ;  /* 0x000000040215c981 */ /* 0x000f62000c1e1900 */
[----:B----4-:R-:W-:Y:S02]  /*05f0*/  @!P3 IMAD.WIDE.U32 R4, R25, 0x4, R4 ;  /* 0x000000041904b825 */ /* 0x010fe400078e0004 */
[----:B------:R-:W0:Y:S02]  /*0600*/  @!P1 LDC.64 R24, c[0x0][0x228] ;  /* 0x00008a00ff189b82 */ /* 0x000e240000000a00 */
[----:B------:R-:W-:Y:S01]  /*0610*/  @!P6 IMAD.WIDE.U32 R10, R27, 0x4, R10 ;  /* 0x000000041b0ae825 */ /* 0x000fe200078e000a */
[----:B------:R-:W4:Y:S04]  /*0620*/  @!P3 LDG.E R14, desc[UR4][R4.64] ;  /* 0x00000004040eb981 */ /* 0x000f28000c1e1900 */
[----:B------:R-:W4:Y:S01]  /*0630*/  @!P6 LDG.E R12, desc[UR4][R10.64] ;  /* 0x000000040a0ce981 */ /* 0x000f22000c1e1900 */
[----:B------:R-:W-:Y:S01]  /*0640*/  @!P1 IADD3 R13, R0, R19, RZ ;  /* 0x00000013000d9210 */ /* 0x000fe20007ffe0ff */
[----:B------:R-:W-:-:S04]  /*0650*/  @!P1 IMAD.MOV.U32 R19, RZ, RZ, R20 ;  /* 0x000000ffff139224 */ /* 0x000fc800078e0014 */
[----:B0-----:R-:W-:Y:S01]  /*0660*/  @!P1 IMAD.WIDE.U32 R24, R13, 0x4, R24 ;  /* 0x000000040d189825 */ /* 0x001fe200078e0018 */
[----:B------:R-:W-:Y:S04]  /*0670*/  BSSY B0, `(.L_x_5061) ;  /* 0x000003e000007945 */ /* 0x000fe80003800000 */
[----:B------:R-:W-:Y:S01]  /*0680*/  BSSY B1, `(.L_x_5062) ;  /* 0x0000036000017945 */ /* 0x000fe20003800000 */
[----:B---3--:R-:W-:-:S13]  /*0690*/  FSETP.GT.FTZ.AND P0, PT, R18, RZ, PT ;  /* 0x000000ff1200720b */ /* 0x008fda0003f14000 */
[----:B------:R-:W-:Y:S01]  /*06a0*/  @!P0 FMUL.FTZ R18, R18, UR6 ;  /* 0x0000000612128c20 */ /* 0x000fe20008410000 */
[----:B------:R-:W-:Y:S02]  /*06b0*/  FSETP.GT.FTZ.AND P0, PT, R17, RZ, PT ;  /* 0x000000ff1100720b */ /* 0x000fe40003f14000 */
[----:B--2---:R-:W-:Y:S02]  /*06c0*/  FSETP.GT.FTZ.AND P6, PT, R22, RZ, PT ;  /* 0x000000ff1600720b */ /* 0x004fe40003fd4000 */
[----:B------:R0:W-:Y:S01]  /*06d0*/  @!P1 STG.E desc[UR4][R24.64], R18 ;  /* 0x0000001218009986 */ /* 0x0001e2000c101904 */
[----:B-----5:R-:W-:Y:S02]  /*06e0*/  FSETP.GT.FTZ.AND P3, PT, R15, RZ, PT ;  /* 0x000000ff0f00720b */ /* 0x020fe40003f74000 */
[----:B------:R-:W-:-:S06]  /*06f0*/  FSETP.GT.FTZ.AND P2, PT, R23, RZ, PT ;  /* 0x000000ff1700720b */ /* 0x000fcc0003f54000 */
[----:B------:R-:W-:Y:S01]  /*0700*/  @!P0 FMUL.FTZ R17, R17, UR6 ;  /* 0x0000000611118c20 */ /* 0x000fe20008410000 */
[----:B------:R-:W-:Y:S02]  /*0710*/  FSETP.GT.FTZ.AND P5, PT, R21, RZ, PT ;  /* 0x000000ff1500720b */ /* 0x000fe40003fb4000 */
[----:B------:R-:W-:Y:S02]  /*0720*/  ISETP.GE.AND P0, PT, R19, R16, PT ;  /* 0x000000101300720c */ /* 0x000fe40003f06270 */
[----:B----4-:R-:W-:Y:S02]  /*0730*/  FSETP.GT.FTZ.AND P4, PT, R14, RZ, PT ;  /* 0x000000ff0e00720b */ /* 0x010fe40003f94000 */
[----:B------:R-:W-:Y:S01]  /*0740*/  FSETP.GT.FTZ.AND P1, PT, R12, RZ, PT ;  /* 0x000000ff0c00720b */ /* 0x000fe20003f34000 */
[----:B------:R-:W-:Y:S01]  /*0750*/  @!P6 FMUL.FTZ R22, R22, UR6 ;  /* 0x000000061616ec20 */ /* 0x000fe20008410000 */
[----:B------:R-:W-:-:S05]  /*0760*/  @!P3 FMUL.FTZ R15, R15, UR6 ;  /* 0x000000060f0fbc20 */ /* 0x000fca0008410000 */
[----:B------:R-:W-:Y:S01]  /*0770*/  @!P5 FMUL.FTZ R21, R21, UR6 ;  /* 0x000000061515dc20 */ /* 0x000fe20008410000 */
[----:B------:R-:W-:-:S03]  /*0780*/  @!P2 FMUL.FTZ R23, R23, UR6 ;  /* 0x000000061717ac20 */ /* 0x000fc60008410000 */
[----:B------:R-:W-:Y:S02]  /*0790*/  @!P4 FMUL.FTZ R14, R14, UR6 ;  /* 0x000000060e0ecc20 */ /* 0x000fe40008410000 */
        /* <DEDUP_REMOVED lines=10> */
[----:B------:R-:W-:Y:S01]  /*0840*/  IADD3 R5, R0, R19, RZ ;  /* 0x0000001300057210 */ /* 0x000fe20007ffe0ff */
[----:B------:R-:W-:-:S04]  /*0850*/  VIADD R19, R19, 0x80 ;  /* 0x0000008013137836 */ /* 0x000fc80000000000 */
[----:B0-----:R-:W-:-:S05]  /*0860*/  IMAD.WIDE.U32 R2, R5, 0x4, R2 ;  /* 0x0000000405027825 */ /* 0x001fca00078e0002 */
[----:B------:R0:W-:Y:S02]  /*0870*/  STG.E desc[UR4][R2.64], R22 ;  /* 0x0000001602007986 */ /* 0x0001e4000c101904 */
.L_x_5063:
[----:B------:R-:W-:-:S13]  /*0880*/  ISETP.GE.AND P0, PT, R19, R16, PT ;  /* 0x000000101300720c */ /* 0x000fda0003f06270 */
[----:B------:R-:W-:Y:S05]  /*0890*/  @P0 BRA `(.L_x_5065) ;  /* 0x0000000000300947 */ /* 0x000fea0003800000 */
[----:B0-----:R-:W0:Y:S01]  /*08a0*/  LDC.64 R2, c[0x0][0x228] ;  /* 0x00008a00ff027b82 */ /* 0x001e220000000a00 */
[----:B------:R-:W-:Y:S01]  /*08b0*/  IADD3 R5, R0, R19, RZ ;  /* 0x0000001300057210 */ /* 0x000fe20007ffe0ff */
[----:B------:R-:W-:-:S04]  /*08c0*/  VIADD R19, R19, 0x80 ;  /* 0x0000008013137836 */ /* 0x000fc80000000000 */
[----:B0-----:R-:W-:-:S05]  /*08d0*/  IMAD.WIDE.U32 R2, R5, 0x4, R2 ;  /* 0x0000000405027825 */ /* 0x001fca00078e0002 */
[----:B------:R1:W-:Y:S02]  /*08e0*/  STG.E desc[UR4][R2.64], R21 ;  /* 0x0000001502007986 */ /* 0x0003e4000c101904 */
.L_x_5064:
[----:B------:R-:W-:-:S13]  /*08f0*/  ISETP.GE.AND P0, PT, R19, R16, PT ;  /* 0x000000101300720c */ /* 0x000fda0003f06270 */
[----:B------:R-:W-:Y:S05]  /*0900*/  @P0 BRA `(.L_x_5066) ;  /* 0x0000000000340947 */ /* 0x000fea0003800000 */
[----:B01----:R-:W0:Y:S01]  /*0910*/  LDC.64 R2, c[0x0][0x228] ;  /* 0x00008a00ff027b82 */ /* 0x003e220000000a00 */
[----:B------:R-:W-:Y:S01]  /*0920*/  IADD3 R5, R0, R19, RZ ;  /* 0x0000001300057210 */ /* 0x000fe20007ffe0ff */
[----:B------:R-:W-:-:S04]  /*0930*/  VIADD R19, R19, 0x80 ;  /* 0x0000008013137836 */ /* 0x000fc80000000000 */
[----:B0-----:R-:W-:-:S05]  /*0940*/  IMAD.WIDE.U32 R2, R5, 0x4, R2 ;  /* 0x0000000405027825 */ /* 0x001fca00078e0002 */
[----:B------:R1:W-:Y:S02]  /*0950*/  STG.E desc[UR4][R2.64], R14 ;  /* 0x0000000e02007986 */ /* 0x0003e4000c101904 */
.L_x_5065:
        /* <DEDUP_REMOVED lines=8> */
.L_x_5066:
[----:B------:R-:W-:Y:S05]  /*09e0*/  BSYNC B1 ;  /* 0x0000000000017941 */ /* 0x000fea0003800000 */
.L_x_5062:
[----:B------:R-:W-:-:S13]  /*09f0*/  ISETP.GE.AND P0, PT, R19, R16, PT ;  /* 0x000000101300720c */ /* 0x000fda0003f06270 */
[----:B012---:R-:W0:Y:S01]  /*0a00*/  @!P0 LDC.64 R2, c[0x0][0x228] ;  /* 0x00008a00ff028b82 */ /* 0x007e220000000a00 */
[----:B------:R-:W-:Y:S01]  /*0a10*/  @!P0 IMAD.IADD R5, R0, 0x1, R19 ;  /* 0x0000000100058824 */ /* 0x000fe200078e0213 */
[----:B------:R-:W-:-:S03]  /*0a20*/  @!P0 IADD3 R19, R19, 0x80, RZ ;  /* 0x0000008013138810 */ /* 0x000fc60007ffe0ff */
[----:B0-----:R-:W-:-:S05]  /*0a30*/  @!P0 IMAD.WIDE.U32 R2, R5, 0x4, R2 ;  /* 0x0000000405028825 */ /* 0x001fca00078e0002 */
[----:B------:R2:W-:Y:S02]  /*0a40*/  @!P0 STG.E desc[UR4][R2.64], R23 ;  /* 0x0000001702008986 */ /* 0x0005e4000c101904 */
.L_x_5067:
[----:B------:R-:W-:Y:S05]  /*0a50*/  BSYNC B0 ;  /* 0x0000000000007941 */ /* 0x000fea0003800000 */
.L_x_5061:
[----:B------:R-:W-:Y:S05]  /*0a60*/  WARPSYNC.ALL ;  /* 0x0000000000007948 */ /* 0x000fea0003800000 */
[----:B------:R-:W-:-:S13]  /*0a70*/  ISETP.GE.AND P0, PT, R19, R16, PT ;  /* 0x000000101300720c */ /* 0x000fda0003f06270 */
[----:B------:R-:W-:Y:S05]  /*0a80*/  @P0 EXIT ;  /* 0x000000000000094d */ /* 0x000fea0003800000 */
[----:B012---:R-:W0:Y:S01]  /*0a90*/  LDC.64 R2, c[0x0][0x228] ;  /* 0x00008a00ff027b82 */ /* 0x007e220000000a00 */
[----:B------:R-:W-:-:S05]  /*0aa0*/  IADD3 R19, R0, R19, RZ ;  /* 0x0000001300137210 */ /* 0x000fca0007ffe0ff */
[----:B0-----:R-:W-:-:S05]  /*0ab0*/  IMAD.WIDE.U32 R2, R19, 0x4, R2 ;  /* 0x0000000413027825 */ /* 0x001fca00078e0002 */
[----:B------:R-:W-:Y:S01]  /*0ac0*/  STG.E desc[UR4][R2.64], R12 ;  /* 0x0000000c02007986 */ /* 0x000fe2000c101904 */
[----:B------:R-:W-:Y:S05]  /*0ad0*/  EXIT ;  /* 0x000000000000794d */ /* 0x000fea0003800000 */
.L_x_5068:
        /* <DEDUP_REMOVED lines=10> */
.L_x_5724:


//--------------------- .text._ZN2at6native29vectorized_elementwise_kernelILi4EZZZNS0_66_GLOBAL__N__d53a5ca4_28_ActivationLeakyReluKernel_cu_f5210f67_355417leaky_relu_kernelERNS_18TensorIteratorBaseERKN3c106ScalarEENKUlvE_clEvENKUlvE0_clEvEUlfE_St5arrayIPcLm2EEEEviT0_T1_ --------------------------
	.section	.text._ZN2at6native29vectorized_elementwise_kernelILi4EZZZNS0_66_GLOBAL__N__d53a5ca4_28_ActivationLeakyReluKernel_cu_f5210f67_355417leaky_relu_kernelERNS_18TensorIteratorBaseERKN3c106ScalarEENKUlvE_clEvENKUlvE0_clEvEUlfE_St5arrayIPcLm2EEEEviT0_T1_,"ax",@progbits
	.align	128
        .global         _ZN2at6native29vectorized_elementwise_kernelILi4EZZZNS0_66_GLOBAL__N__d53a5ca4_28_ActivationLeakyReluKernel_cu_f5210f67_355417leaky_relu_kernelERNS_18TensorIteratorBaseERKN3c106ScalarEENKUlvE_clEvENKUlvE0_clEvEUlfE_St5arrayIPcLm2EEEEviT0_T1_
        .type           _ZN2at6native29vectorized_elementwise_kernelILi4EZZZNS0_66_GLOBAL__N__d53a5ca4_28_ActivationLeakyReluKernel_cu_f5210f67_355417leaky_relu_kernelERNS_18TensorIteratorBaseERKN3c106ScalarEENKUlvE_clEvENKUlvE0_clEvEUlfE_St5arrayIPcLm2EEEEviT0_T1_,@function
        .size           _ZN2at6native29vectorized_elementwise_kernelILi4EZZZNS0_66_GLOBAL__N__d53a5ca4_28_ActivationLeakyReluKernel_cu_f5210f67_355417leaky_relu_kernelERNS_18TensorIteratorBaseERKN3c106ScalarEENKUlvE_clEvENKUlvE0_clEvEUlfE_St5arrayIPcLm2EEEEviT0_T1_,(.L_x_5725 - _ZN2at6native29vectorized_elementwise_kernelILi4EZZZNS0_66_GLOBAL__N__d53a5ca4_28_ActivationLeakyReluKernel_cu_f5210f67_355417leaky_relu_kernelERNS_18TensorIteratorBaseERKN3c106ScalarEENKUlvE_clEvENKUlvE0_clEvEUlfE_St5arrayIPcLm2EEEEviT0_T1_)
        .other          _ZN2at6native29vectorized_elementwise_kernelILi4EZZZNS0_66_GLOBAL__N__d53a5ca4_28_ActivationLeakyReluKernel_cu_f5210f67_355417leaky_relu_kernelERNS_18TensorIteratorBaseERKN3c106ScalarEENKUlvE_clEvENKUlvE0_clEvEUlfE_St5arrayIPcLm2EEEEviT0_T1_,@"STO_CUDA_ENTRY STV_DEFAULT"
_ZN2at6native29vectorized_elementwise_kernelILi4EZZZNS0_66_GLOBAL__N__d53a5ca4_28_ActivationLeakyReluKernel_cu_f5210f67_355417leaky_relu_kernelERNS_18TensorIteratorBaseERKN3c106ScalarEENKUlvE_clEvENKUlvE0_clEvEUlfE_St5arrayIPcLm2EEEEviT0_T1_:
.text._ZN2at6native29vectorized_elementwise_kernelILi4EZZZNS0_66_GLOBAL__N__d53a5ca4_28_ActivationLeakyReluKernel_cu_f5210f67_355417leaky_relu_kernelERNS_18TensorIteratorBaseERKN3c106ScalarEENKUlvE_clEvENKUlvE0_clEvEUlfE_St5arrayIPcLm2EEEEviT0_T1_:
        /* <DEDUP_REMOVED lines=14> */
[----:B------:R-:W3:Y:S04]  /*00e0*/  LDG.E.128 R4, desc[UR4][R2.64] ;  /* 0x0000000402047981 */ /* 0x000ee8000c1e1d00 */
[----:B------:R-:W4:Y:S01]  /*00f0*/  LDG.E.128 R8, desc[UR4][R2.64+0x800] ;  /* 0x0008000402087981 */ /* 0x000f22000c1e1d00 */
[----:B--2---:R-:W-:-:S04]  /*0100*/  IMAD.WIDE.U32 R12, R0, 0x4, R12 ;  /* 0x00000004000c7825 */ /* 0x004fc800078e000c */
[----:B------:R-:W-:Y:S01]  /*0110*/  IMAD.WIDE R12, R15, 0x10, R12 ;  /* 0x000000100f0c7825 */ /* 0x000fe200078e020c */
[----:B---3--:R-:W-:Y:S02]  /*0120*/  FSETP.GT.FTZ.AND P6, PT, R4, RZ, PT ;  /* 0x000000ff0400720b */ /* 0x008fe40003fd4000 */
[----:B------:R-:W-:Y:S02]  /*0130*/  FSETP.GT.FTZ.AND P5, PT, R5, RZ, PT ;  /* 0x000000ff0500720b */ /* 0x000fe40003fb4000 */
[----:B------:R-:W-:Y:S02]  /*0140*/  FSETP.GT.FTZ.AND P4, PT, R6, RZ, PT ;  /* 0x000000ff0600720b */ /* 0x000fe40003f94000 */
[----:B------:R-:W-:Y:S02]  /*0150*/  FSETP.GT.FTZ.AND P3, PT, R7, RZ, PT ;  /* 0x000000ff0700720b */ /* 0x000fe40003f74000 */
[----:B----4-:R-:W-:Y:S02]  /*0160*/  FSETP.GT.FTZ.AND P2, PT, R9, RZ, PT ;  /* 0x000000ff0900720b */ /* 0x010fe40003f54000 */
        /* <DEDUP_REMOVED lines=8> */
[----:B------:R-:W-:Y:S01]  /*01f0*/  @!P1 FMUL.FTZ R10, R10, UR6 ;  /* 0x000000060a0a9c20 */ /* 0x000fe20008410000 */
[----:B------:R-:W-:Y:S01]  /*0200*/  STG.E.128 desc[UR4][R12.64], R4 ;  /* 0x000000040c007986 */ /* 0x000fe2000c101d04 */
[----:B------:R-:W-:-:S02]  /*0210*/  @!P0 FMUL.FTZ R11, R11, UR6 ;  /* 0x000000060b0b8c20 */ /* 0x000fc40008410000 */
[----:B------:R-:W-:-:S05]  /*0220*/  @!P6 FMUL.FTZ R8, R8, UR6 ;  /* 0x000000060808ec20 */ /* 0x000fca0008410000 */
[----:B------:R-:W-:Y:S01]  /*0230*/  STG.E.128 desc[UR4][R12.64+0x800], R8 ;  /* 0x000800080c007986 */ /* 0x000fe2000c101d04 */
[----:B------:R-:W-:Y:S05]  /*0240*/  EXIT ;  /* 0x000000000000794d */ /* 0x000fea0003800000 */
.L_x_5069:
        /* <DEDUP_REMOVED lines=95> */
.L_x_5072:
[----:B------:R-:W-:-:S13]  /*0840*/  ISETP.GE.AND P0, PT, R19, R16, PT ;  /* 0x000000101300720c */ /* 0x000fda0003f06270 */
[----:B------:R-:W-:Y:S05]  /*0850*/  @P0 BRA `(.L_x_5074) ;  /* 0x0000000000300947 */ /* 0x000fea0003800000 */
[----:B0-----:R-:W0:Y:S01]  /*0860*/  LDC.64 R2, c[0x0][0x228] ;  /* 0x00008a00ff027b82 */ /* 0x001e220000000a00 */
[----:B------:R-:W-:Y:S01]  /*0870*/  IADD3 R5, R0, R19, RZ ;  /* 0x0000001300057210 */ /* 0x000fe20007ffe0ff */
[----:B------:R-:W-:-:S04]  /*0880*/  VIADD R19, R19, 0x80 ;  /* 0x0000008013137836 */ /* 0x000fc80000000000 */
[----:B0-----:R-:W-:-:S05]  /*0890*/  IMAD.WIDE.U32 R2, R5, 0x4, R2 ;  /* 0x0000000405027825 */ /* 0x001fca00078e0002 */
[----:B------:R1:W-:Y:S02]  /*08a0*/  STG.E desc[UR4][R2.64], R21 ;  /* 0x0000001502007986 */ /* 0x0003e4000c101904 */
.L_x_5073:
[----:B------:R-:W-:-:S13]  /*08b0*/  ISETP.GE.AND P0, PT, R19, R16, PT ;  /* 0x000000101300720c */ /* 0x000fda0003f06270 */
[----:B------:R-:W-:Y:S05]  /*08c0*/  @P0 BRA `(.L_x_5075) ;  /* 0x0000000000340947 */ /* 0x000fea0003800000 */
[----:B01----:R-:W0:Y:S01]  /*08d0*/  LDC.64 R2, c[0x0][0x228] ;  /* 0x00008a00ff027b82 */ /* 0x003e220000000a00 */
[----:B------:R-:W-:Y:S01]  /*08e0*/  IADD3 R5, R0, R19, RZ ;  /* 0x0000001300057210 */ /* 0x000fe20007ffe0ff */
[----:B------:R-:W-:-:S04]  /*08f0*/  VIADD R19, R19, 0x80 ;  /* 0x0000008013137836 */ /* 0x000fc80000000000 */
[----:B0-----:R-:W-:-:S05]  /*0900*/  IMAD.WIDE.U32 R2, R5, 0x4, R2 ;  /* 0x0000000405027825 */ /* 0x001fca00078e0002 */
[----:B------:R1:W-:Y:S02]  /*0910*/  STG.E desc[UR4][R2.64], R14 ;  /* 0x0000000e02007986 */ /* 0x0003e4000c101904 */
.L_x_5074:
        /* <DEDUP_REMOVED lines=8> */
.L_x_5075:
[----:B------:R-:W-:Y:S05]  /*09a0*/  BSYNC B1 ;  /* 0x0000000000017941 */ /* 0x000fea0003800000 */
.L_x_5071:
[----:B------:R-:W-:-:S13]  /*09b0*/  ISETP.GE.AND P0, PT, R19, R16, PT ;  /* 0x000000101300720c */ /* 0x000fda0003f06270 */
[----:B012---:R-:W0:Y:S01]  /*09c0*/  @!P0 LDC.64 R2, c[0x0][0x228] ;  /* 0x00008a00ff028b82 */ /* 0x007e220000000a00 */
[----:B------:R-:W-:Y:S01]  /*09d0*/  @!P0 IMAD.IADD R5, R0, 0x1, R19 ;  /* 0x0000000100058824 */ /* 0x000fe200078e0213 */
[----:B------:R-:W-:-:S03]  /*09e0*/  @!P0 IADD3 R19, R19, 0x80, RZ ;  /* 0x0000008013138810 */ /* 0x000fc60007ffe0ff */
[----:B0-----:R-:W-:-:S05]  /*09f0*/  @!P0 IMAD.WIDE.U32 R2, R5, 0x4, R2 ;  /* 0x0000000405028825 */ /* 0x001fca00078e0002 */
[----:B------:R2:W-:Y:S02]  /*0a00*/  @!P0 STG.E desc[UR4][R2.64], R23 ;  /* 0x0000001702008986 */ /* 0x0005e4000c101904 */
.L_x_5076:
[----:B------:R-:W-:Y:S05]  /*0a10*/  BSYNC B0 ;  /* 0x0000000000007941 */ /* 0x000fea0003800000 */
.L_x_5070:
        /* <DEDUP_REMOVED lines=8> */
.L_x_5077:
        /* <DEDUP_REMOVED lines=14> */
.L_x_5725:


//--------------------- .text._ZN2at6native29vectorized_elementwise_kernelILi8EZZZNS0_66_GLOBAL__N__d53a5ca4_28_ActivationLeakyReluKernel_cu_f5210f67_355417leaky_relu_kernelERNS_18TensorIteratorBaseERKN3c106ScalarEENKUlvE_clEvENKUlvE0_clEvEUlfE_St5arrayIPcLm2EEEEviT0_T1_ --------------------------
	.section	.text._ZN2at6native29vectorized_elementwise_kernelILi8EZZZNS0_66_GLOBAL__N__d53a5ca4_28_ActivationLeakyReluKernel_cu_f5210f67_355417leaky_relu_kernelERNS_18TensorIteratorBaseERKN3c106ScalarEENKUlvE_clEvENKUlvE0_clEvEUlfE_St5arrayIPcLm2EEEEviT0_T1_,"ax",@progbits
	.align	128
        .global         _ZN2at6native29vectorized_elementwise_kernelILi8EZZZNS0_66_GLOBAL__N__d53a5ca4_28_ActivationLeakyReluKernel_cu_f5210f67_355417leaky_relu_kernelERNS_18TensorIteratorBaseERKN3c106ScalarEENKUlvE_clEvENKUlvE0_clEvEUlfE_St5arrayIPcLm2EEEEviT0_T1_
        .type           _ZN2at6native29vectorized_elementwise_kernelILi8EZZZNS0_66_GLOBAL__N__d53a5ca4_28_ActivationLeakyReluKernel_cu_f5210f67_355417leaky_relu_kernelERNS_18TensorIteratorBaseERKN3c106ScalarEENKUlvE_clEvENKUlvE0_clEvEUlfE_St5arrayIPcLm2EEEEviT0_T1_,@function
        .size           _ZN2at6native29vectorized_elementwise_kernelILi8EZZZNS0_66_GLOBAL__N__d53a5ca4_28_ActivationLeakyReluKernel_cu_f5210f67_355417leaky_relu_kernelERNS_18TensorIteratorBaseERKN3c106ScalarEENKUlvE_clEvENKUlvE0_clEvEUlfE_St5arrayIPcLm2EEEEviT0_T1_,(.L_x_5726 - _ZN2at6native29vectorized_elementwise_kernelILi8EZZZNS0_66_GLOBAL__N__d53a5ca4_28_ActivationLeakyReluKernel_cu_f5210f67_355417leaky_relu_kernelERNS_18TensorIteratorBaseERKN3c106ScalarEENKUlvE_clEvENKUlvE0_clEvEUlfE_St5arrayIPcLm2EEEEviT0_T1_)
        .other          _ZN2at6native29vectorized_elementwise_kernelILi8EZZZNS0_66_GLOBAL__N__d53a5ca4_28_ActivationLeakyReluKernel_cu_f5210f67_355417leaky_relu_kernelERNS_18TensorIteratorBaseERKN3c106ScalarEENKUlvE_clEvENKUlvE0_clEvEUlfE_St5arrayIPcLm2EEEEviT0_T1_,@"STO_CUDA_ENTRY STV_DEFAULT"
_ZN2at6native29vectorized_elementwise_kernelILi8EZZZNS0_66_GLOBAL__N__d53a5ca4_28_ActivationLeakyReluKernel_cu_f5210f67_355417leaky_relu_kernelERNS_18TensorIteratorBaseERKN3c106ScalarEENKUlvE_clEvENKUlvE0_clEvEUlfE_St5arrayIPcLm2EEEEviT0_T1_:
.text._ZN2at6native29vectorized_elementwise_kernelILi8EZZZNS0_66_GLOBAL__N__d53a5ca4_28_ActivationLeakyReluKernel_cu_f5210f67_355417leaky_relu_kernelERNS_18TensorIteratorBaseERKN3c106ScalarEENKUlvE_clEvENKUlvE0_clEvEUlfE_St5arrayIPcLm2EEEEviT0_T1_:
        /* <DEDUP_REMOVED lines=37> */
.L_x_5078:
        /* <DEDUP_REMOVED lines=95> */
.L_x_5081:
[----:B------:R-:W-:-:S13]  /*0840*/  ISETP.GE.AND P0, PT, R19, R16, PT ;  /* 0x000000101300720c */ /* 0x000fda0003f06270 */
[----:B------:R-:W-:Y:S05]  /*0850*/  @P0 BRA `(.L_x_5083) ;  /* 0x0000000000300947 */ /* 0x000fea0003800000 */
[----:B0-----:R-:W0:Y:S01]  /*0860*/  LDC.64 R2, c[0x0][0x228] ;  /* 0x00008a00ff027b82 */ /* 0x001e220000000a00 */
[----:B------:R-:W-:Y:S01]  /*0870*/  IADD3 R5, R0, R19, RZ ;  /* 0x0000001300057210 */ /* 0x000fe20007ffe0ff */
[----:B------:R-:W-:-:S04]  /*0880*/  VIADD R19, R19, 0x80 ;  /* 0x0000008013137836 */ /* 0x000fc80000000000 */
[----:B0-----:R-:W-:-:S05]  /*0890*/  IMAD.WIDE.U32 R2, R5, 0x4, R2 ;  /* 0x0000000405027825 */ /* 0x001fca00078e0002 */
[----:B------:R1:W-:Y:S02]  /*08a0*/  STG.E desc[UR4][R2.64], R21 ;  /* 0x0000001502007986 */ /* 0x0003e4000c101904 */
.L_x_5082:
[----:B------:R-:W-:-:S13]  /*08b0*/  ISETP.GE.AND P0, PT, R19, R16, PT ;  /* 0x000000101300720c */ /* 0x000fda0003f06270 */
[----:B------:R-:W-:Y:S05]  /*08c0*/  @P0 BRA `(.L_x_5084) ;  /* 0x0000000000340947 */ /* 0x000fea0003800000 */
[----:B01----:R-:W0:Y:S01]  /*08d0*/  LDC.64 R2, c[0x0][0x228] ;  /* 0x00008a00ff027b82 */ /* 0x003e220000000a00 */
[----:B------:R-:W-:Y:S01]  /*08e0*/  IADD3 R5, R0, R19, RZ ;  /* 0x0000001300057210 */ /* 0x000fe20007ffe0ff */
[----:B------:R-:W-:-:S04]  /*08f0*/  VIADD R19, R19, 0x80 ;  /* 0x0000008013137836 */ /* 0x000fc80000000000 */
[----:B0-----:R-:W-:-:S05]  /*0900*/  IMAD.WIDE.U32 R2, R5, 0x4, R2 ;  /* 0x0000000405027825 */ /* 0x001fca00078e0002 */
[----:B------:R1:W-:Y:S02]  /*0910*/  STG.E desc[UR4][R2.64], R14 ;  /* 0x0000000e02007986 */ /* 0x0003e4000c101904 */
.L_x_5083:
        /* <DEDUP_REMOVED lines=8> */
.L_x_5084:
[----:B------:R-:W-:Y:S05]  /*09a0*/  BSYNC B1 ;  /* 0x0000000000017941 */ /* 0x000fea0003800000 */
.L_x_5080:
[----:B------:R-:W-:-:S13]  /*09b0*/  ISETP.GE.AND P0, PT, R19, R16, PT ;  /* 0x000000101300720c */ /* 0x000fda0003f06270 */
[----:B012---:R-:W0:Y:S01]  /*09c0*/  @!P0 LDC.64 R2, c[0x0][0x228] ;  /* 0x00008a00ff028b82 */ /* 0x007e220000000a00 */
[----:B------:R-:W-:Y:S01]  /*09d0*/  @!P0 IMAD.IADD R5, R0, 0x1, R19 ;  /* 0x0000000100058824 */ /* 0x000fe200078e0213 */
[----:B------:R-:W-:-:S03]  /*09e0*/  @!P0 IADD3 R19, R19, 0x80, RZ ;  /* 0x0000008013138810 */ /* 0x000fc60007ffe0ff */
[----:B0-----:R-:W-:-:S05]  /*09f0*/  @!P0 IMAD.WIDE.U32 R2, R5, 0x4, R2 ;  /* 0x0000000405028825 */ /* 0x001fca00078e0002 */
[----:B------:R2:W-:Y:S02]  /*0a00*/  @!P0 STG.E desc[UR4][R2.64], R23 ;  /* 0x0000001702008986 */ /* 0x0005e4000c101904 */
.L_x_5085:
[----:B------:R-:W-:Y:S05]  /*0a10*/  BSYNC B0 ;  /* 0x0000000000007941 */ /* 0x000fea0003800000 */
.L_x_5079:
        /* <DEDUP_REMOVED lines=8> */
.L_x_5086:
        /* <DEDUP_REMOVED lines=14> */
.L_x_5726:


//--------------------- .text._ZN2at6native18elementwise_kernelILi128ELi4EZNS0_15gpu_kernel_implIZZZNS0_66_GLOBAL__N__d53a5ca4_28_ActivationLeakyReluKernel_cu_f5210f67_355417leaky_relu_kernelERNS_18TensorIteratorBaseERKN3c106ScalarEENKUlvE_clEvENKUlvE_clEvEUldE_EEvS5_RKT_EUliE_EEviT1_ --------------------------
	.section	.text._ZN2at6native18elementwise_kernelILi128ELi4EZNS0_15gpu_kernel_implIZZZNS0_66_GLOBAL__N__d53a5ca4_28_ActivationLeakyReluKernel_cu_f5210f67_355417leaky_relu_kernelERNS_18TensorIteratorBaseERKN3c106ScalarEENKUlvE_clEvENKUlvE_clEvEUldE_EEvS5_RKT_EUliE_EEviT1_,"ax",@progbits
	.align	128
        .global         _ZN2at6native18elementwise_kernelILi128ELi4EZNS0_15gpu_kernel_implIZZZNS0_66_GLOBAL__N__d53a5ca4_28_ActivationLeakyReluKernel_cu_f5210f67_355417leaky_relu_kernelERNS_18TensorIteratorBaseERKN3c106ScalarEENKUlvE_clEvENKUlvE_clEvEUldE_EEvS5_RKT_EUliE_EEviT1_
        .type           _ZN2at6native18elementwise_kernelILi128ELi4EZNS0_15gpu_kernel_implIZZZNS0_66_GLOBAL__N__d53a5ca4_28_ActivationLeakyReluKernel_cu_f5210f67_355417leaky_relu_kernelERNS_18TensorIteratorBaseERKN3c106ScalarEENKUlvE_clEvENKUlvE_clEvEUldE_EEvS5_RKT_EUliE_EEviT1_,@function
        .size           _ZN2at6native18elementwise_kernelILi128ELi4EZNS0_15gpu_kernel_implIZZZNS0_66_GLOBAL__N__d53a5ca4_28_ActivationLeakyReluKernel_cu_f5210f67_355417leaky_relu_kernelERNS_18TensorIteratorBaseERKN3c106ScalarEENKUlvE_clEvENKUlvE_clEvEUldE_EEvS5_RKT_EUliE_EEviT1_,(.L_x_5727 - _ZN2at6native18elementwise_kernelILi128ELi4EZNS0_15gpu_kernel_implIZZZNS0_66_GLOBAL__N__d53a5ca4_28_ActivationLeakyReluKernel_cu_f5210f67_355417leaky_relu_kernelERNS_18TensorIteratorBaseERKN3c106ScalarEENKUlvE_clEvENKUlvE_clEvEUldE_EEvS5_RKT_EUliE_EEviT1_)
        .other          _ZN2at6native18elementwise_kernelILi128ELi4EZNS0_15gpu_kernel_implIZZZNS0_66_GLOBAL__N__d53a5ca4_28_ActivationLeakyReluKernel_cu_f5210f67_355417leaky_relu_kernelERNS_18TensorIteratorBaseERKN3c106ScalarEENKUlvE_clEvENKUlvE_clEvEUldE_EEvS5_RKT_EUliE_EEviT1_,@"STO_CUDA_ENTRY STV_DEFAULT"
_ZN2at6native18elementwise_kernelILi128ELi4EZNS0_15gpu_kernel_implIZZZNS0_66_GLOBAL__N__d53a5ca4_28_ActivationLeakyReluKernel_cu_f5210f67_355417leaky_relu_kernelERNS_18TensorIteratorBaseERKN3c106ScalarEENKUlvE_clEvENKUlvE_clEvEUldE_EEvS5_RKT_EUliE_EEviT1_:
.text._ZN2at6native18elementwise_kernelILi128ELi4EZNS0_15gpu_kernel_implIZZZNS0_66_GLOBAL__N__d53a5ca4_28_ActivationLeakyReluKernel_cu_f5210f67_355417leaky_relu_kernelERNS_18TensorIteratorBaseERKN3c106ScalarEENKUlvE_clEvENKUlvE_clEvEUldE_EEvS5_RKT_EUliE_EEviT1_:
        /* <DEDUP_REMOVED lines=314> */
.L_x_5089:
        /* <DEDUP_REMOVED lines=21> */
.L_x_5093:
[----:B------:R-:W2:Y:S02]  /*14f0*/  LDG.E.U8 R2, desc[UR36][R4.64] ;  /* 0x0000002404027981 */ /* 0x000ea4000c1e1100 */
[----:B--2---:R-:W0:Y:S01]  /*1500*/  I2F.F64.U16 R2, R2 ;  /* 0x0000000200027312 */ /* 0x004e220000101800 */
[----:B------:R-:W-:Y:S05]  /*1510*/  BRA `(.L_x_5095) ;  /* 0x0000000c00707947 */ /* 0x000fea0003800000 */
.L_x_5092:
        /* <DEDUP_REMOVED lines=9> */
.L_x_5097:
[----:B------:R-:W2:Y:S02]  /*15b0*/  LDG.E R2, desc[UR36][R4.64] ;  /* 0x0000002404027981 */ /* 0x000ea4000c1e1900 */
[----:B--2---:R-:W0:Y:S01]  /*15c0*/  I2F.F64 R2, R2 ;  /* 0x0000000200027312 */ /* 0x004e220000201c00 */
[----:B------:R-:W-:Y:S05]  /*15d0*/  BRA `(.L_x_5095) ;  /* 0x0000000c00407947 */ /* 0x000fea0003800000 */
.L_x_5096:
[----:B------:R-:W2:Y:S02]  /*15e0*/  LDG.E.U16 R2, desc[UR36][R4.64] ;  /* 0x0000002404027981 */ /* 0x000ea4000c1e1500 */
[----:B--2---:R-:W0:Y:S01]  /*15f0*/  I2F.F64.S16 R2, R2 ;  /* 0x0000000200027312 */ /* 0x004e220000101c00 */
[----:B------:R-:W-:Y:S05]  /*1600*/  BRA `(.L_x_5095) ;  /* 0x0000000c00347947 */ /* 0x000fea0003800000 */
.L_x_5091:
        /* <DEDUP_REMOVED lines=10> */
.L_x_5099:
[----:B------:R-:W2:Y:S02]  /*16b0*/  LDG.E.U16 R0, desc[UR36][R4.64] ;  /* 0x0000002404007981 */ /* 0x000ea4000c1e1500 */
[----:B--2---:R-:W-:-:S05]  /*16c0*/  HADD2.F32 R0, -RZ, R0.H0_H0 ;  /* 0x20000000ff007230 */ /* 0x004fca0000004100 */
[----:B------:R-:W-:-:S04]  /*16d0*/  FMUL.FTZ R0, R0, 1 ;  /* 0x3f80000000007820 */ /* 0x000fc80000410000 */
[----:B------:R0:W1:Y:S01]  /*16e0*/  F2F.F64.F32 R2, R0 ;  /* 0x0000000000027310 */ /* 0x0000620000201800 */
[----:B------:R-:W-:Y:S05]  /*16f0*/  BRA `(.L_x_5095) ;  /* 0x0000000800f87947 */ /* 0x000fea0003800000 */
.L_x_5098:
        /* <DEDUP_REMOVED lines=10> */
.L_x_5101:
[----:B------:R-:W2:Y:S02]  /*17a0*/  LDG.E.U16 R4, desc[UR36][R4.64] ;  /* 0x0000002404047981 */ /* 0x000ea4000c1e1500 */
[----:B--2---:R-:W-:-:S05]  /*17b0*/  HADD2.F32 R0, -RZ, R4.H0_H0 ;  /* 0x20000004ff007230 */ /* 0x004fca0000004100 */
[----:B------:R-:W-:-:S04]  /*17c0*/  FMUL.FTZ R0, R0, 1 ;  /* 0x3f80000000007820 */ /* 0x000fc80000410000 */
[----:B------:R0:W1:Y:S01]  /*17d0*/  F2F.F64.F32 R2, R0 ;  /* 0x0000000000027310 */ /* 0x0000620000201800 */
[----:B------:R-:W-:Y:S05]  /*17e0*/  BRA `(.L_x_5095) ;  /* 0x0000000800bc7947 */ /* 0x000fea0003800000 */
.L_x_5100:
[----:B------:R0:W5:Y:S01]  /*17f0*/  LDG.E.64 R2, desc[UR36][R4.64] ;  /* 0x0000002404027981 */ /* 0x000162000c1e1b00 */
[----:B------:R-:W-:Y:S05]  /*1800*/  BRA `(.L_x_5095) ;  /* 0x0000000800b47947 */ /* 0x000fea0003800000 */
.L_x_5090:
        /* <DEDUP_REMOVED lines=13> */
.L_x_5104:
[----:B------:R0:W5:Y:S01]  /*18e0*/  LDG.E.64 R2, desc[UR36][R4.64] ;  /* 0x0000002404027981 */ /* 0x000162000c1e1b00 */
[----:B------:R-:W-:Y:S05]  /*18f0*/  BRA `(.L_x_5095) ;  /* 0x0000000800787947 */ /* 0x000fea0003800000 */
.L_x_5103:
        /* <DEDUP_REMOVED lines=28> */
.L_x_5106:
        /* <DEDUP_REMOVED lines=15> */
.L_x_5105:
[----:B------:R-:W2:Y:S02]  /*1bb0*/  LDG.E.U16 R0, desc[UR36][R4.64] ;  /* 0x0000002404007981 */ /* 0x000ea4000c1e1500 */
[----:B--2---:R-:W-:-:S04]  /*1bc0*/  IMAD.U32 R0, R0, 0x10000, RZ ;  /* 0x0001000000007824 */ /* 0x004fc800078e00ff */
[----:B------:R-:W-:-:S04]  /*1bd0*/  FMUL.FTZ R0, R0, 1 ;  /* 0x3f80000000007820 */ /* 0x000fc80000410000 */
[----:B------:R0:W1:Y:S01]  /*1be0*/  F2F.F64.F32 R2, R0 ;  /* 0x0000000000027310 */ /* 0x0000620000201800 */
[----:B------:R-:W-:Y:S05]  /*1bf0*/  BRA `(.L_x_5095) ;  /* 0x0000000400b87947 */ /* 0x000fea0003800000 */
.L_x_5102:
        /* <DEDUP_REMOVED lines=11> */
.L_x_5109:
        /* <DEDUP_REMOVED lines=21> */
.L_x_5113:
[----:B------:R-:W-:Y:S05]  /*1e00*/  BSYNC B1 ;  /* 0x0000000000017941 */ /* 0x000fea0003800000 */
.L_x_5112:
[----:B------:R-:W-:Y:S01]  /*1e10*/  LEA R3, R0, 0x3b800000, 0x17 ;  /* 0x3b80000000037811 */ /* 0x000fe200078eb8ff */
[----:B------:R-:W-:-:S05]  /*1e20*/  IMAD.SHL.U32 R0, R2, 0x100000, RZ ;  /* 0x0010000002007824 */ /* 0x000fca00078e00ff */
[----:B------:R-:W-:-:S07]  /*1e30*/  LOP3.LUT R0, R3, R0, R4, 0xfe, !PT ;  /* 0x0000000003007212 */ /* 0x000fce00078efe04 */
.L_x_5111:
[----:B------:R-:W-:Y:S05]  /*1e40*/  BSYNC B0 ;  /* 0x0000000000007941 */ /* 0x000fea0003800000 */
.L_x_5110:
[----:B------:R-:W-:-:S04]  /*1e50*/  FMUL.FTZ R0, R0, 1 ;  /* 0x3f80000000007820 */ /* 0x000fc80000410000 */
[----:B------:R1:W2:Y:S01]  /*1e60*/  F2F.F64.F32 R2, R0 ;  /* 0x0000000000027310 */ /* 0x0002a20000201800 */
[----:B------:R-:W-:Y:S05]  /*1e70*/  BRA `(.L_x_5095) ;  /* 0x0000000400187947 */ /* 0x000fea0003800000 */
.L_x_5108:
        /* <DEDUP_REMOVED lines=21> */
.L_x_5117:
[----:B------:R-:W-:Y:S05]  /*1fd0*/  BSYNC B1 ;  /* 0x0000000000017941 */ /* 0x000fea0003800000 */
.L_x_5116:
[----:B------:R-:W-:Y:S01]  /*1fe0*/  LEA R3, R0, 0x37800000, 0x17 ;  /* 0x3780000000037811 */ /* 0x000fe200078eb8ff */
[----:B------:R-:W-:-:S05]  /*1ff0*/  IMAD.SHL.U32 R0, R2, 0x200000, RZ ;  /* 0x0020000002007824 */ /* 0x000fca00078e00ff */
[----:B------:R-:W-:-:S07]  /*2000*/  LOP3.LUT R0, R3, R0, R4, 0xfe, !PT ;  /* 0x0000000003007212 */ /* 0x000fce00078efe04 */
.L_x_5115:
[----:B------:R-:W-:Y:S05]  /*2010*/  BSYNC B0 ;  /* 0x0000000000007941 */ /* 0x000fea0003800000 */
.L_x_5114:
[----:B------:R-:W-:-:S04]  /*2020*/  FMUL.FTZ R0, R0, 1 ;  /* 0x3f80000000007820 */ /* 0x000fc80000410000 */
[----:B------:R3:W4:Y:S01]  /*2030*/  F2F.F64.F32 R2, R0 ;  /* 0x0000000000027310 */ /* 0x0007220000201800 */
[----:B------:R-:W-:Y:S05]  /*2040*/  BRA `(.L_x_5095) ;  /* 0x0000000000a47947 */ /* 0x000fea0003800000 */
.L_x_5107:
        /* <DEDUP_REMOVED lines=14> */
.L_x_5121:
[----:B------:R-:W-:Y:S05]  /*2130*/  BSYNC B0 ;  /* 0x0000000000007941 */ /* 0x000fea0003800000 */
.L_x_5120:
[----:B------:R-:W-:-:S04]  /*2140*/  FMUL.FTZ R0, R0, 1 ;  /* 0x3f80000000007820 */ /* 0x000fc80000410000 */
[----:B------:R0:W1:Y:S01]  /*2150*/  F2F.F64.F32 R2, R0 ;  /* 0x0000000000027310 */ /* 0x0000620000201800 */
[----:B------:R-:W-:Y:S05]  /*2160*/  BRA `(.L_x_5095) ;  /* 0x00000000005c7947 */ /* 0x000fea0003800000 */
.L_x_5094:
[----:B------:R-:W-:Y:S01]  /*2170*/  MOV R2, 0x0 ;  /* 0x0000000000027802 */ /* 0x000fe20000000f00 */
[----:B------:R-:W-:Y:S01]  /*2180*/  ULDC.64 UR4, c[0x4][0x128] ;  /* 0x01004a0000047ab9 */ /* 0x000fe20000000a00 */
[----:B------:R-:W-:Y:S01]  /*2190*/  ULDC.64 UR6, c[0x4][0x8] ;  /* 0x0100020000067ab9 */ /* 0x000fe20000000a00 */
[----:B------:R-:W-:Y:S01]  /*21a0*/  IMAD.U32 R4, RZ, RZ, UR4 ;  /* 0x00000004ff047e24 */ /* 0x000fe2000f8e00ff */
        /* <DEDUP_REMOVED lines=12> */
.L_x_5122:
[----:B------:R-:W-:Y:S01]  /*2270*/  CS2R R2, SRZ ;  /* 0x0000000000027805 */ /* 0x000fe2000001ff00 */
[----:B------:R-:W-:Y:S06]  /*2280*/  BRA `(.L_x_5095) ;  /* 0x0000000000147947 */ /* 0x000fec0003800000 */
.L_x_5119:
[----:B------:R-:W2:Y:S02]  /*2290*/  LDG.E.64 R2, desc[UR36][R4.64] ;  /* 0x0000002404027981 */ /* 0x000ea4000c1e1b00 */
[----:B--2---:R-:W0:Y:S01]  /*22a0*/  I2F.F64.U64 R2, R2 ;  /* 0x0000000200027312 */ /* 0x004e220000301800 */
[----:B------:R-:W-:Y:S05]  /*22b0*/  BRA `(.L_x_5095) ;  /* 0x0000000000087947 */ /* 0x000fea0003800000 */
.L_x_5118:
[----:B------:R-:W2:Y:S02]  /*22c0*/  LDG.E R2, desc[UR36][R4.64] ;  /* 0x0000002404027981 */ /* 0x000ea4000c1e1900 */
[----:B--2---:R-:W0:Y:S02]  /*22d0*/  I2F.F64.U32 R2, R2 ;  /* 0x0000000200027312 */ /* 0x004e240000201800 */
.L_x_5095:
[----:B------:R-:W3:Y:S01]  /*22e0*/  LDC.U8 R6, c[0x0][0x430] ;  /* 0x00010c00ff067b82 */ /* 0x000ee20000000000 */
[----:B------:R-:W-:Y:S01]  /*22f0*/  ULDC.64 UR4, c[0x0][0x420] ;  /* 0x0001080000047ab9 */ /* 0x000fe20000000a00 */
[C---:B012-45:R-:W-:Y:S02]  /*2300*/  DSETP.GT.AND P0, PT, R2.reuse, RZ, PT ;  /* 0x000000ff0200722a */ /* 0x077fe40003f04000 */
[----:B------:R-:W-:-:S10]  /*2310*/  DMUL R4, R2, UR4 ;  /* 0x0000000402047c28 */ /* 0x000fd40008000000 */
[----:B------:R-:W-:Y:S02]  /*2320*/  FSEL R4, R2, R4, P0 ;  /* 0x0000000402047208 */ /* 0x000fe40000000000 */
[----:B------:R-:W-:Y:S02]  /*2330*/  FSEL R5, R3, R5, P0 ;  /* 0x0000000503057208 */ /* 0x000fe40000000000 */
[----:B---3--:R-:W-:-:S04]  /*2340*/  PRMT R0, R6, 0x9910, RZ ;  /* 0x0000991006007816 */ /* 0x008fc800000000ff */
        /* <DEDUP_REMOVED lines=13> */
.L_x_5126:
[----:B------:R-:W0:Y:S02]  /*2420*/  F2I.S64.F64.TRUNC R4, R4 ;  /* 0x0000000400047311 */ /* 0x000e24000030d900 */
[----:B0-----:R-:W-:-:S05]  /*2430*/  IMAD.MOV.U32 R3, RZ, RZ, R4 ;  /* 0x000000ffff037224 */ /* 0x001fca00078e0004 */
[----:B------:R3:W-:Y:S01]  /*2440*/  STG.E.U8 desc[UR36][R16.64], R3 ;  /* 0x0000000310007986 */ /* 0x0007e2000c101124 */
[----:B------:R-:W-:Y:S05]  /*2450*/  BRA `(.L_x_5128) ;  /* 0x0000000c00f87947 */ /* 0x000fea0003800000 */
.L_x_5125:
        /* <DEDUP_REMOVED lines=9> */
.L_x_5130:
[----:B------:R-:W0:Y:S02]  /*24f0*/  F2I.F64.TRUNC R5, R4 ;  /* 0x0000000400057311 */ /* 0x000e24000030d100 */
[----:B0-----:R1:W-:Y:S01]  /*2500*/  STG.E desc[UR36][R16.64], R5 ;  /* 0x0000000510007986 */ /* 0x0013e2000c101924 */
[----:B------:R-:W-:Y:S05]  /*2510*/  BRA `(.L_x_5128) ;  /* 0x0000000c00c87947 */ /* 0x000fea0003800000 */
.L_x_5129:
[----:B------:R-:W0:Y:S02]  /*2520*/  F2I.F64.TRUNC R5, R4 ;  /* 0x0000000400057311 */ /* 0x000e24000030d100 */
[----:B0-----:R2:W-:Y:S01]  /*2530*/  STG.E.U16 desc[UR36][R16.64], R5 ;  /* 0x0000000510007986 */ /* 0x0015e2000c101524 */
[----:B------:R-:W-:Y:S05]  /*2540*/  BRA `(.L_x_5128) ;  /* 0x0000000c00bc7947 */ /* 0x000fea0003800000 */
.L_x_5124:
        /* <DEDUP_REMOVED lines=13> */
.L_x_5132:
        /* <DEDUP_REMOVED lines=8> */
.L_x_5131:
        /* <DEDUP_REMOVED lines=14> */
.L_x_5134:
        /* <DEDUP_REMOVED lines=9> */
.L_x_5133:
[----:B------:R0:W-:Y:S01]  /*2810*/  STG.E.64 desc[UR36][R16.64], R4 ;  /* 0x0000000410007986 */ /* 0x0001e2000c101b24 */
[----:B------:R-:W-:Y:S05]  /*2820*/  BRA `(.L_x_5128) ;  /* 0x0000000c00047947 */ /* 0x000fea0003800000 */
.L_x_5123:
        /* <DEDUP_REMOVED lines=12> */
.L_x_5137:
[----:B------:R-:W-:-:S05]  /*28f0*/  CS2R R6, SRZ ;  /* 0x0000000000067805 */ /* 0x000fca000001ff00 */
[----:B------:R0:W-:Y:S01]  /*2900*/  STG.E.128 desc[UR36][R16.64], R4 ;  /* 0x0000000410007986 */ /* 0x0001e2000c101d24 */
[----:B------:R-:W-:Y:S05]  /*2910*/  BRA `(.L_x_5128) ;  /* 0x0000000800c87947 */ /* 0x000fea0003800000 */
.L_x_5136:
        /* <DEDUP_REMOVED lines=25> */
.L_x_5141:
[----:B------:R-:W-:Y:S05]  /*2ab0*/  BSYNC B0 ;  /* 0x0000000000007941 */ /* 0x000fea0003800000 */
.L_x_5140:
[----:B------:R-:W-:-:S05]  /*2ac0*/  LOP3.LUT R3, R0, R3, RZ, 0xfc, !PT ;  /* 0x0000000300037212 */ /* 0x000fca00078efcff */
[----:B------:R0:W-:Y:S01]  /*2ad0*/  STG.E.U8 desc[UR36][R16.64], R3 ;  /* 0x0000000310007986 */ /* 0x0001e2000c101124 */
[----:B------:R-:W-:Y:S05]  /*2ae0*/  BRA `(.L_x_5128) ;  /* 0x0000000800547947 */ /* 0x000fea0003800000 */
.L_x_5139:
        /* <DEDUP_REMOVED lines=17> */
.L_x_5143:
[----:B------:R-:W-:Y:S01]  /*2c00*/  IMAD.MOV.U32 R0, RZ, RZ, 0x7f ;  /* 0x0000007fff007424 */ /* 0x000fe200078e00ff */
[----:B------:R-:W-:-:S04]  /*2c10*/  ISETP.GT.U32.AND P0, PT, R2, 0x7f800000, PT ;  /* 0x7f8000000200780c */ /* 0x000fc80003f04070 */
[----:B------:R-:W-:-:S09]  /*2c20*/  SEL R0, R0, 0x7c, P0 ;  /* 0x0000007c00007807 */ /* 0x000fd20000000000 */
.L_x_5144:
[----:B------:R-:W-:Y:S05]  /*2c30*/  BSYNC B0 ;  /* 0x0000000000007941 */ /* 0x000fea0003800000 */
.L_x_5142:
[----:B------:R-:W-:-:S04]  /*2c40*/  LOP3.LUT R2, R3, 0x80000000, RZ, 0xc0, !PT ;  /* 0x8000000003027812 */ /* 0x000fc800078ec0ff */
[----:B------:R-:W-:-:S04]  /*2c50*/  SHF.R.U32.HI R3, RZ, 0x18, R2 ;  /* 0x00000018ff037819 */ /* 0x000fc80000011602 */
[----:B------:R-:W-:-:S05]  /*2c60*/  LOP3.LUT R3, R0, R3, RZ, 0xfc, !PT ;  /* 0x0000000300037212 */ /* 0x000fca00078efcff */
[----:B------:R0:W-:Y:S01]  /*2c70*/  STG.E.U8 desc[UR36][R16.64], R3 ;  /* 0x0000000310007986 */ /* 0x0001e2000c101124 */
[----:B------:R-:W-:Y:S05]  /*2c80*/  BRA `(.L_x_5128) ;  /* 0x0000000400ec7947 */ /* 0x000fea0003800000 */
.L_x_5138:
        /* <DEDUP_REMOVED lines=8> */
.L_x_5135:
        /* <DEDUP_REMOVED lines=11> */
.L_x_5147:
        /* <DEDUP_REMOVED lines=21> */
.L_x_5150:
[----:B------:R-:W-:-:S04]  /*2f10*/  LOP3.LUT R2, R3, 0x80000000, RZ, 0xc0, !PT ;  /* 0x8000000003027812 */ /* 0x000fc800078ec0ff */
[----:B------:R-:W-:-:S04]  /*2f20*/  SHF.R.U32.HI R3, RZ, 0x18, R2 ;  /* 0x00000018ff037819 */ /* 0x000fc80000011602 */
[----:B------:R-:W-:-:S04]  /*2f30*/  LOP3.LUT R0, R0, R3, RZ, 0xfc, !PT ;  /* 0x0000000300007212 */ /* 0x000fc800078efcff */
[----:B------:R-:W-:-:S07]  /*2f40*/  PRMT R8, R0, 0x7610, R8 ;  /* 0x0000761000087816 */ /* 0x000fce0000000008 */
.L_x_5149:
[----:B------:R-:W-:Y:S05]  /*2f50*/  BSYNC B0 ;  /* 0x0000000000007941 */ /* 0x000fea0003800000 */
.L_x_5148:
[----:B------:R0:W-:Y:S01]  /*2f60*/  STG.E.U8 desc[UR36][R16.64], R8 ;  /* 0x0000000810007986 */ /* 0x0001e2000c101124 */
[----:B------:R-:W-:Y:S05]  /*2f70*/  BRA `(.L_x_5128) ;  /* 0x0000000400307947 */ /* 0x000fea0003800000 */
.L_x_5146:
        /* <DEDUP_REMOVED lines=21> */
.L_x_5153:
[----:B------:R-:W-:-:S04]  /*30d0*/  LOP3.LUT R2, R3, 0x80000000, RZ, 0xc0, !PT ;  /* 0x8000000003027812 */ /* 0x000fc800078ec0ff */
[----:B------:R-:W-:-:S04]  /*30e0*/  SHF.R.U32.HI R3, RZ, 0x18, R2 ;  /* 0x00000018ff037819 */ /* 0x000fc80000011602 */
[----:B------:R-:W-:-:S04]  /*30f0*/  LOP3.LUT R0, R0, R3, RZ, 0xfc, !PT ;  /* 0x0000000300007212 */ /* 0x000fc800078efcff */
[----:B------:R-:W-:-:S07]  /*3100*/  PRMT R8, R0, 0x7610, R8 ;  /* 0x0000761000087816 */ /* 0x000fce0000000008 */
.L_x_5152:
[----:B------:R-:W-:Y:S05]  /*3110*/  BSYNC B0 ;  /* 0x0000000000007941 */ /* 0x000fea0003800000 */
.L_x_5151:
[----:B------:R0:W-:Y:S01]  /*3120*/  STG.E.U8 desc[UR36][R16.64], R8 ;  /* 0x0000000810007986 */ /* 0x0001e2000c101124 */
[----:B------:R-:W-:Y:S05]  /*3130*/  BRA `(.L_x_5128) ;  /* 0x0000000000c07947 */ /* 0x000fea0003800000 */
.L_x_5145:
        /* <DEDUP_REMOVED lines=26> */
.L_x_5127:
        /* <DEDUP_REMOVED lines=16> */
.L_x_5156:
[----:B------:R-:W-:Y:S05]  /*33e0*/  BRA `(.L_x_5128) ;  /* 0x0000000000147947 */ /* 0x000fea0003800000 */
.L_x_5155:
[----:B------:R-:W0:Y:S02]  /*33f0*/  F2I.U64.F64.TRUNC R4, R4 ;  /* 0x0000000400047311 */ /* 0x000e24000030d800 */
[----:B0-----:R0:W-:Y:S01]  /*3400*/  STG.E.64 desc[UR36][R16.64], R4 ;  /* 0x0000000410007986 */ /* 0x0011e2000c101b24 */
[----:B------:R-:W-:Y:S05]  /*3410*/  BRA `(.L_x_5128) ;  /* 0x0000000000087947 */ /* 0x000fea0003800000 */
.L_x_5154:
[----:B------:R-:W0:Y:S02]  /*3420*/  F2I.U32.F64.TRUNC R5, R4 ;  /* 0x0000000400057311 */ /* 0x000e24000030d000 */
[----:B0-----:R0:W-:Y:S02]  /*3430*/  STG.E desc[UR36][R16.64], R5 ;  /* 0x0000000510007986 */ /* 0x0011e4000c101924 */
.L_x_5128:
[----:B------:R-:W-:-:S04]  /*3440*/  IMAD R18, R23, 0x200, R18 ;  /* 0x0000020017127824 */ /* 0x000fc800078e0212 */
[----:B------:R-:W-:-:S07]  /*3450*/  VIADD R19, R18, 0x80 ;  /* 0x0000008012137836 */ /* 0x000fce0000000000 */
.L_x_5088:
[----:B------:R-:W-:Y:S05]  /*3460*/  BSYNC B6 ;  /* 0x0000000000067941 */ /* 0x000fea0003800000 */
.L_x_5087:
        /* <DEDUP_REMOVED lines=307> */
.L_x_5159:
        /* <DEDUP_REMOVED lines=21> */
.L_x_5163:
[----:B------:R-:W2:Y:S02]  /*48f0*/  LDG.E.U8 R2, desc[UR36][R4.64] ;  /* 0x0000002404027981 */ /* 0x000ea4000c1e1100 */
[----:B--2---:R-:W0:Y:S01]  /*4900*/  I2F.F64.U16 R2, R2 ;  /* 0x0000000200027312 */ /* 0x004e220000101800 */
[----:B------:R-:W-:Y:S05]  /*4910*/  BRA `(.L_x_5165) ;  /* 0x0000000c00707947 */ /* 0x000fea0003800000 */
.L_x_5162:
        /* <DEDUP_REMOVED lines=9> */
.L_x_5167:
[----:B------:R-:W2:Y:S02]  /*49b0*/  LDG.E R2, desc[UR36][R4.64] ;  /* 0x0000002404027981 */ /* 0x000ea4000c1e1900 */
[----:B--2---:R-:W0:Y:S01]  /*49c0*/  I2F.F64 R2, R2 ;  /* 0x0000000200027312 */ /* 0x004e220000201c00 */
[----:B------:R-:W-:Y:S05]  /*49d0*/  BRA `(.L_x_5165) ;  /* 0x0000000c00407947 */ /* 0x000fea0003800000 */
.L_x_5166:
[----:B------:R-:W2:Y:S02]  /*49e0*/  LDG.E.U16 R2, desc[UR36][R4.64] ;  /* 0x0000002404027981 */ /* 0x000ea4000c1e1500 */
[----:B--2---:R-:W0:Y:S01]  /*49f0*/  I2F.F64.S16 R2, R2 ;  /* 0x0000000200027312 */ /* 0x004e220000101c00 */
[----:B------:R-:W-:Y:S05]  /*4a00*/  BRA `(.L_x_5165) ;  /* 0x0000000c00347947 */ /* 0x000fea0003800000 */
.L_x_5161:
        /* <DEDUP_REMOVED lines=10> */
.L_x_5169:
[----:B------:R-:W2:Y:S02]  /*4ab0*/  LDG.E.U16 R0, desc[UR36][R4.64] ;  /* 0x0000002404007981 */ /* 0x000ea4000c1e1500 */
[----:B--2---:R-:W-:-:S05]  /*4ac0*/  HADD2.F32 R0, -RZ, R0.H0_H0 ;  /* 0x20000000ff007230 */ /* 0x004fca0000004100 */
[----:B------:R-:W-:-:S04]  /*4ad0*/  FMUL.FTZ R0, R0, 1 ;  /* 0x3f80000000007820 */ /* 0x000fc80000410000 */
[----:B------:R0:W1:Y:S01]  /*4ae0*/  F2F.F64.F32 R2, R0 ;  /* 0x0000000000027310 */ /* 0x0000620000201800 */
[----:B------:R-:W-:Y:S05]  /*4af0*/  BRA `(.L_x_5165) ;  /* 0x0000000800f87947 */ /* 0x000fea0003800000 */
.L_x_5168:
        /* <DEDUP_REMOVED lines=10> */
.L_x_5171:
[----:B------:R-:W2:Y:S02]  /*4ba0*/  LDG.E.U16 R4, desc[UR36][R4.64] ;  /* 0x0000002404047981 */ /* 0x000ea4000c1e1500 */
[----:B--2---:R-:W-:-:S05]  /*4bb0*/  HADD2.F32 R0, -RZ, R4.H0_H0 ;  /* 0x20000004ff007230 */ /* 0x004fca0000004100 */
[----:B------:R-:W-:-:S04]  /*4bc0*/  FMUL.FTZ R0, R0, 1 ;  /* 0x3f80000000007820 */ /* 0x000fc80000410000 */
[----:B------:R0:W1:Y:S01]  /*4bd0*/  F2F.F64.F32 R2, R0 ;  /* 0x0000000000027310 */ /* 0x0000620000201800 */
[----:B------:R-:W-:Y:S05]  /*4be0*/  BRA `(.L_x_5165) ;  /* 0x0000000800bc7947 */ /* 0x000fea0003800000 */
.L_x_5170:
[----:B------:R0:W5:Y:S01]  /*4bf0*/  LDG.E.64 R2, desc[UR36][R4.64] ;  /* 0x0000002404027981 */ /* 0x000162000c1e1b00 */
[----:B------:R-:W-:Y:S05]  /*4c00*/  BRA `(.L_x_5165) ;  /* 0x0000000800b47947 */ /* 0x000fea0003800000 */
.L_x_5160:
        /* <DEDUP_REMOVED lines=13> */
.L_x_5174:
[----:B------:R0:W5:Y:S01]  /*4ce0*/  LDG.E.64 R2, desc[UR36][R4.64] ;  /* 0x0000002404027981 */ /* 0x000162000c1e1b00 */
[----:B------:R-:W-:Y:S05]  /*4cf0*/  BRA `(.L_x_5165) ;  /* 0x0000000800787947 */ /* 0x000fea0003800000 */
.L_x_5173:
        /* <DEDUP_REMOVED lines=11> */
[----:B------:R-:W-:-:S04]  /*4db0*/  IADD3 R6, R2, 0x1000000, RZ ;  /* 0x0100000002067810 */ /* 0x000fc80007ffe0ff */
        /* <DEDUP_REMOVED lines=16> */
.L_x_5176:
        /* <DEDUP_REMOVED lines=15> */
.L_x_5175:
[----:B------:R-:W2:Y:S02]  /*4fb0*/  LDG.E.U16 R0, desc[UR36][R4.64] ;  /* 0x0000002404007981 */ /* 0x000ea4000c1e1500 */
[----:B--2---:R-:W-:-:S04]  /*4fc0*/  IMAD.U32 R0, R0, 0x10000, RZ ;  /* 0x0001000000007824 */ /* 0x004fc800078e00ff */
[----:B------:R-:W-:-:S04]  /*4fd0*/  FMUL.FTZ R0, R0, 1 ;  /* 0x3f80000000007820 */ /* 0x000fc80000410000 */
[----:B------:R0:W1:Y:S01]  /*4fe0*/  F2F.F64.F32 R2, R0 ;  /* 0x0000000000027310 */ /* 0x0000620000201800 */
[----:B------:R-:W-:Y:S05]  /*4ff0*/  BRA `(.L_x_5165) ;  /* 0x0000000400b87947 */ /* 0x000fea0003800000 */
.L_x_5172:
        /* <DEDUP_REMOVED lines=11> */
.L_x_5179:
        /* <DEDUP_REMOVED lines=21> */
.L_x_5183:
[----:B------:R-:W-:Y:S05]  /*5200*/  BSYNC B1 ;  /* 0x0000000000017941 */ /* 0x000fea0003800000 */
.L_x_5182:
[----:B------:R-:W-:Y:S01]  /*5210*/  LEA R3, R0, 0x3b800000, 0x17 ;  /* 0x3b80000000037811 */ /* 0x000fe200078eb8ff */
[----:B------:R-:W-:-:S05]  /*5220*/  IMAD.SHL.U32 R0, R2, 0x100000, RZ ;  /* 0x0010000002007824 */ /* 0x000fca00078e00ff */
[----:B------:R-:W-:-:S07]  /*5230*/  LOP3.LUT R0, R3, R0, R4, 0xfe, !PT ;  /* 0x0000000003007212 */ /* 0x000fce00078efe04 */
.L_x_5181:
[----:B------:R-:W-:Y:S05]  /*5240*/  BSYNC B0 ;  /* 0x0000000000007941 */ /* 0x000fea0003800000 */
.L_x_5180:
[----:B------:R-:W-:-:S04]  /*5250*/  FMUL.FTZ R0, R0, 1 ;  /* 0x3f80000000007820 */ /* 0x000fc80000410000 */
[----:B------:R1:W2:Y:S01]  /*5260*/  F2F.F64.F32 R2, R0 ;  /* 0x0000000000027310 */ /* 0x0002a20000201800 */
[----:B------:R-:W-:Y:S05]  /*5270*/  BRA `(.L_x_5165) ;  /* 0x0000000400187947 */ /* 0x000fea0003800000 */
.L_x_5178:
        /* <DEDUP_REMOVED lines=21> */
.L_x_5187:
[----:B------:R-:W-:Y:S05]  /*53d0*/  BSYNC B1 ;  /* 0x0000000000017941 */ /* 0x000fea0003800000 */
.L_x_5186:
[----:B------:R-:W-:Y:S01]  /*53e0*/  LEA R3, R0, 0x37800000, 0x17 ;  /* 0x3780000000037811 */ /* 0x000fe200078eb8ff */
[----:B------:R-:W-:-:S05]  /*53f0*/  IMAD.SHL.U32 R0, R2, 0x200000, RZ ;  /* 0x0020000002007824 */ /* 0x000fca00078e00ff */
[----:B------:R-:W-:-:S07]  /*5400*/  LOP3.LUT R0, R3, R0, R4, 0xfe, !PT ;  /* 0x0000000003007212 */ /* 0x000fce00078efe04 */
.L_x_5185:
[----:B------:R-:W-:Y:S05]  /*5410*/  BSYNC B0 ;  /* 0x0000000000007941 */ /* 0x000fea0003800000 */
.L_x_5184:
[----:B------:R-:W-:-:S04]  /*5420*/  FMUL.FTZ R0, R0, 1 ;  /* 0x3f80000000007820 */ /* 0x000fc80000410000 */
[----:B------:R3:W4:Y:S01]  /*5430*/  F2F.F64.F32 R2, R0 ;  /* 0x0000000000027310 */ /* 0x0007220000201800 */
[----:B------:R-:W-:Y:S05]  /*5440*/  BRA `(.L_x_5165) ;  /* 0x0000000000a47947 */ /* 0x000fea0003800000 */
.L_x_5177:
        /* <DEDUP_REMOVED lines=8> */
[----:B------:R-:W-:Y:S02]  /*54d0*/  MOV R0, 0x400000 ;  /* 0x0040000000007802 */ /* 0x000fe40000000f00 */
[----:B--2---:R-:W-:-:S13]  /*54e0*/  ISETP.NE.AND P0, PT, R4, RZ, PT ;  /* 0x000000ff0400720c */ /* 0x004fda0003f05270 */
[----:B------:R-:W-:Y:S05]  /*54f0*/  @!P0 BRA `(.L_x_5191) ;  /* 0x00000000000c8947 */ /* 0x000fea0003800000 */
[----:B------:R-:W-:-:S13]  /*5500*/  ISETP.NE.AND P0, PT, R4, 0xff, PT ;  /* 0x000000ff0400780c */ /* 0x000fda0003f05270 */
[----:B------:R-:W-:Y:S02]  /*5510*/  @!P0 IMAD.MOV.U32 R0, RZ, RZ, 0x7f800001 ;  /* 0x7f800001ff008424 */ /* 0x000fe400078e00ff */
[----:B------:R-:W-:-:S07]  /*5520*/  @P0 IMAD.SHL.U32 R0, R4, 0x800000, RZ ;  /* 0x0080000004000824 */ /* 0x000fce00078e00ff */
.L_x_5191:
[----:B------:R-:W-:Y:S05]  /*5530*/  BSYNC B0 ;  /* 0x0000000000007941 */ /* 0x000fea0003800000 */
.L_x_5190:
[----:B------:R-:W-:-:S04]  /*5540*/  FMUL.FTZ R0, R0, 1 ;  /* 0x3f80000000007820 */ /* 0x000fc80000410000 */
[----:B------:R0:W1:Y:S01]  /*5550*/  F2F.F64.F32 R2, R0 ;  /* 0x0000000000027310 */ /* 0x0000620000201800 */
[----:B------:R-:W-:Y:S05]  /*5560*/  BRA `(.L_x_5165) ;  /* 0x00000000005c7947 */ /* 0x000fea0003800000 */
.L_x_5164:
        /* <DEDUP_REMOVED lines=16> */
.L_x_5192:
[----:B------:R-:W-:Y:S01]  /*5670*/  CS2R R2, SRZ ;  /* 0x0000000000027805 */ /* 0x000fe2000001ff00 */
[----:B------:R-:W-:Y:S06]  /*5680*/  BRA `(.L_x_5165) ;  /* 0x0000000000147947 */ /* 0x000fec0003800000 */
.L_x_5189:
[----:B------:R-:W2:Y:S02]  /*5690*/  LDG.E.64 R2, desc[UR36][R4.64] ;  /* 0x0000002404027981 */ /* 0x000ea4000c1e1b00 */
[----:B--2---:R-:W0:Y:S01]  /*56a0*/  I2F.F64.U64 R2, R2 ;  /* 0x0000000200027312 */ /* 0x004e220000301800 */
[----:B------:R-:W-:Y:S05]  /*56b0*/  BRA `(.L_x_5165) ;  /* 0x0000000000087947 */ /* 0x000fea0003800000 */
.L_x_5188:
[----:B------:R-:W2:Y:S02]  /*56c0*/  LDG.E R2, desc[UR36][R4.64] ;  /* 0x0000002404027981 */ /* 0x000ea4000c1e1900 */
[----:B--2---:R-:W0:Y:S02]  /*56d0*/  I2F.F64.U32 R2, R2 ;  /* 0x0000000200027312 */ /* 0x004e240000201800 */
.L_x_5165:
        /* <DEDUP_REMOVED lines=20> */
.L_x_5196:
[----:B------:R-:W0:Y:S02]  /*5820*/  F2I.S64.F64.TRUNC R4, R4 ;  /* 0x0000000400047311 */ /* 0x000e24000030d900 */
[----:B0-----:R-:W-:-:S05]  /*5830*/  IMAD.MOV.U32 R3, RZ, RZ, R4 ;  /* 0x000000ffff037224 */ /* 0x001fca00078e0004 */
[----:B------:R0:W-:Y:S01]  /*5840*/  STG.E.U8 desc[UR36][R16.64], R3 ;  /* 0x0000000310007986 */ /* 0x0001e2000c101124 */
[----:B------:R-:W-:Y:S05]  /*5850*/  BRA `(.L_x_5198) ;  /* 0x0000000c00f87947 */ /* 0x000fea0003800000 */
.L_x_5195:
        /* <DEDUP_REMOVED lines=9> */
.L_x_5200:
[----:B------:R-:W0:Y:S02]  /*58f0*/  F2I.F64.TRUNC R5, R4 ;  /* 0x0000000400057311 */ /* 0x000e24000030d100 */
[----:B0-----:R0:W-:Y:S01]  /*5900*/  STG.E desc[UR36][R16.64], R5 ;  /* 0x0000000510007986 */ /* 0x0011e2000c101924 */
[----:B------:R-:W-:Y:S05]  /*5910*/  BRA `(.L_x_5198) ;  /* 0x0000000c00c87947 */ /* 0x000fea0003800000 */
.L_x_5199:
[----:B------:R-:W0:Y:S02]  /*5920*/  F2I.F64.TRUNC R5, R4 ;  /* 0x0000000400057311 */ /* 0x000e24000030d100 */
[----:B0-----:R0:W-:Y:S01]  /*5930*/  STG.E.U16 desc[UR36][R16.64], R5 ;  /* 0x0000000510007986 */ /* 0x0011e2000c101524 */
[----:B------:R-:W-:Y:S05]  /*5940*/  BRA `(.L_x_5198) ;  /* 0x0000000c00bc7947 */ /* 0x000fea0003800000 */
.L_x_5194:
        /* <DEDUP_REMOVED lines=13> */
.L_x_5202:
        /* <DEDUP_REMOVED lines=8> */
.L_x_5201:
        /* <DEDUP_REMOVED lines=14> */
.L_x_5204:
        /* <DEDUP_REMOVED lines=9> */
.L_x_5203:
[----:B------:R0:W-:Y:S01]  /*5c10*/  STG.E.64 desc[UR36][R16.64], R4 ;  /* 0x0000000410007986 */ /* 0x0001e2000c101b24 */
[----:B------:R-:W-:Y:S05]  /*5c20*/  BRA `(.L_x_5198) ;  /* 0x0000000c00047947 */ /* 0x000fea0003800000 */
.L_x_5193:
        /* <DEDUP_REMOVED lines=12> */
.L_x_5207:
[----:B------:R-:W-:-:S05]  /*5cf0*/  CS2R R6, SRZ ;  /* 0x0000000000067805 */ /* 0x000fca000001ff00 */
[----:B------:R0:W-:Y:S01]  /*5d00*/  STG.E.128 desc[UR36][R16.64], R4 ;  /* 0x0000000410007986 */ /* 0x0001e2000c101d24 */
[----:B------:R-:W-:Y:S05]  /*5d10*/  BRA `(.L_x_5198) ;  /* 0x0000000800c87947 */ /* 0x000fea0003800000 */
.L_x_5206:
        /* <DEDUP_REMOVED lines=25> */
.L_x_5211:
[----:B------:R-:W-:Y:S05]  /*5eb0*/  BSYNC B0 ;  /* 0x0000000000007941 */ /* 0x000fea0003800000 */
.L_x_5210:
[----:B------:R-:W-:-:S05]  /*5ec0*/  LOP3.LUT R3, R0, R3, RZ, 0xfc, !PT ;  /* 0x0000000300037212 */ /* 0x000fca00078efcff */
[----:B------:R0:W-:Y:S01]  /*5ed0*/  STG.E.U8 desc[UR36][R16.64], R3 ;  /* 0x0000000310007986 */ /* 0x0001e2000c101124 */
[----:B------:R-:W-:Y:S05]  /*5ee0*/  BRA `(.L_x_5198) ;  /* 0x0000000800547947 */ /* 0x000fea0003800000 */
.L_x_5209:
        /* <DEDUP_REMOVED lines=17> */
.L_x_5213:
[----:B------:R-:W-:Y:S02]  /*6000*/  ISETP.GT.U32.AND P0, PT, R2, 0x7f800000, PT ;  /* 0x7f8000000200780c */ /* 0x000fe40003f04070 */
[----:B------:R-:W-:-:S04]  /*6010*/  MOV R0, 0x7f ;  /* 0x0000007f00007802 */ /* 0x000fc80000000f00 */
[----:B------:R-:W-:-:S07]  /*6020*/  SEL R0, R0, 0x7c, P0 ;  /* 0x0000007c00007807 */ /* 0x000fce0000000000 */
.L_x_5214:
[----:B------:R-:W-:Y:S05]  /*6030*/  BSYNC B0 ;  /* 0x0000000000007941 */ /* 0x000fea0003800000 */
.L_x_5212:
[----:B------:R-:W-:-:S04]  /*6040*/  LOP3.LUT R2, R3, 0x80000000, RZ, 0xc0, !PT ;  /* 0x8000000003027812 */ /* 0x000fc800078ec0ff */
[----:B------:R-:W-:-:S04]  /*6050*/  SHF.R.U32.HI R3, RZ, 0x18, R2 ;  /* 0x00000018ff037819 */ /* 0x000fc80000011602 */
[----:B------:R-:W-:-:S05]  /*6060*/  LOP3.LUT R3, R0, R3, RZ, 0xfc, !PT ;  /* 0x0000000300037212 */ /* 0x000fca00078efcff */
[----:B------:R0:W-:Y:S01]  /*6070*/  STG.E.U8 desc[UR36][R16.64], R3 ;  /* 0x0000000310007986 */ /* 0x0001e2000c101124 */
[----:B------:R-:W-:Y:S05]  /*6080*/  BRA `(.L_x_5198) ;  /* 0x0000000400ec7947 */ /* 0x000fea0003800000 */
.L_x_5208:
        /* <DEDUP_REMOVED lines=8> */
.L_x_5205:
        /* <DEDUP_REMOVED lines=11> */
.L_x_5217:
        /* <DEDUP_REMOVED lines=21> */
.L_x_5220:
[----:B------:R-:W-:-:S04]  /*6310*/  LOP3.LUT R2, R3, 0x80000000, RZ, 0xc0, !PT ;  /* 0x8000000003027812 */ /* 0x000fc800078ec0ff */
[----:B------:R-:W-:-:S04]  /*6320*/  SHF.R.U32.HI R3, RZ, 0x18, R2 ;  /* 0x00000018ff037819 */ /* 0x000fc80000011602 */
[----:B------:R-:W-:-:S04]  /*6330*/  LOP3.LUT R0, R0, R3, RZ, 0xfc, !PT ;  /* 0x0000000300007212 */ /* 0x000fc800078efcff */
[----:B------:R-:W-:-:S07]  /*6340*/  PRMT R8, R0, 0x7610, R8 ;  /* 0x0000761000087816 */ /* 0x000fce0000000008 */
.L_x_5219:
[----:B------:R-:W-:Y:S05]  /*6350*/  BSYNC B0 ;  /* 0x0000000000007941 */ /* 0x000fea0003800000 */
.L_x_5218:
[----:B------:R3:W-:Y:S01]  /*6360*/  STG.E.U8 desc[UR36][R16.64], R8 ;  /* 0x0000000810007986 */ /* 0x0007e2000c101124 */
[----:B------:R-:W-:Y:S05]  /*6370*/  BRA `(.L_x_5198) ;  /* 0x0000000400307947 */ /* 0x000fea0003800000 */
.L_x_5216:
        /* <DEDUP_REMOVED lines=21> */
.L_x_5223:
[----:B------:R-:W-:-:S04]  /*64d0*/  LOP3.LUT R2, R3, 0x80000000, RZ, 0xc0, !PT ;  /* 0x8000000003027812 */ /* 0x000fc800078ec0ff */
[----:B------:R-:W-:-:S04]  /*64e0*/  SHF.R.U32.HI R3, RZ, 0x18, R2 ;  /* 0x00000018ff037819 */ /* 0x000fc80000011602 */
[----:B------:R-:W-:-:S04]  /*64f0*/  LOP3.LUT R0, R0, R3, RZ, 0xfc, !PT ;  /* 0x0000000300007212 */ /* 0x000fc800078efcff */
[----:B------:R-:W-:-:S07]  /*6500*/  PRMT R8, R0, 0x7610, R8 ;  /* 0x0000761000087816 */ /* 0x000fce0000000008 */
.L_x_5222:
[----:B------:R-:W-:Y:S05]  /*6510*/  BSYNC B0 ;  /* 0x0000000000007941 */ /* 0x000fea0003800000 */
.L_x_5221:
[----:B------:R0:W-:Y:S01]  /*6520*/  STG.E.U8 desc[UR36][R16.64], R8 ;  /* 0x0000000810007986 */ /* 0x0001e2000c101124 */
[----:B------:R-:W-:Y:S05]  /*6530*/  BRA `(.L_x_5198) ;  /* 0x0000000000c07947 */ /* 0x000fea0003800000 */
.L_x_5215:
        /* <DEDUP_REMOVED lines=26> */
.L_x_5197:
        /* <DEDUP_REMOVED lines=16> */
.L_x_5226:
[----:B------:R-:W-:Y:S05]  /*67e0*/  BRA `(.L_x_5198) ;  /* 0x0000000000147947 */ /* 0x000fea0003800000 */
.L_x_5225:
[----:B------:R-:W0:Y:S02]  /*67f0*/  F2I.U64.F64.TRUNC R4, R4 ;  /* 0x0000000400047311 */ /* 0x000e24000030d800 */
[----:B0-----:R2:W-:Y:S01]  /*6800*/  STG.E.64 desc[UR36][R16.64], R4 ;  /* 0x0000000410007986 */ /* 0x0015e2000c101b24 */
[----:B------:R-:W-:Y:S05]  /*6810*/  BRA `(.L_x_5198) ;  /* 0x0000000000087947 */ /* 0x000fea0003800000 */
.L_x_5224:
[----:B------:R-:W0:Y:S02]  /*6820*/  F2I.U32.F64.TRUNC R5, R4 ;  /* 0x0000000400057311 */ /* 0x000e24000030d000 */
[----:B0-----:R0:W-:Y:S02]  /*6830*/  STG.E desc[UR36][R16.64], R5 ;  /* 0x0000000510007986 */ /* 0x0011e4000c101924 */
.L_x_5198:
[----:B------:R-:W-:-:S07]  /*6840*/  VIADD R19, R19, 0x80 ;  /* 0x0000008013137836 */ /* 0x000fce0000000000 */
.L_x_5158:
[----:B------:R-:W-:Y:S05]  /*6850*/  BSYNC B6 ;  /* 0x0000000000067941 */ /* 0x000fea0003800000 */
.L_x_5157:
[----:B------:R-:W-:Y:S01]  /*6860*/  ULDC UR4, c[0x0][0x210] ;  /* 0x0000840000047ab9 */ /* 0x000fe20000000800 */
[----:B------:R-:W-:Y:S01]  /*6870*/  BSSY B6, `(.L_x_5227) ;  /* 0x000033d000067945 */ /* 0x000fe20003800000 */
[----:B------:R-:W-:-:S13]  /*6880*/  ISETP.GE.AND P0, PT, R19, UR4, PT ;  /* 0x0000000413007c0c */ /* 0x000fda000bf06270 */
[----:B------:R-:W-:Y:S05]  /*6890*/  @P0 BRA `(.L_x_5228) ;  /* 0x0000003000e80947 */ /* 0x000fea0003800000 */
[----:B0-----:R-:W0:Y:S01]  /*68a0*/  LDC R6, c[0x0][0x218] ;  /* 0x00008600ff067b82 */ /* 0x001e220000000800 */
[----:B------:R-:W-:Y:S01]  /*68b0*/  HFMA2.MMA R0, -RZ, RZ, 0, 0 ;  /* 0x00000000ff007435 */ /* 0x000fe200000001ff */
        /* <DEDUP_REMOVED lines=295> */
[----:B------:R-:W-:-:S04]  /*7b30*/  SHF.R.U32.HI R2, RZ, UR5, R2 ;  /* 0x00000005ff027c19 */ /* 0x000fc80008011602 */
[----:B------:R-:W-:-:S05]  /*7b40*/  IADD3 R3, -R2, RZ, RZ ;  /* 0x000000ff02037210 */ /* 0x000fca0007ffe1ff */
[----:B------:R-:W-:Y:S01]  /*7b50*/  IMAD R5, R3, UR4, R5 ;  /* 0x0000000403057c24 */ /* 0x000fe2000f8e0205 */
[----:B------:R-:W-:-:S03]  /*7b60*/  ULDC.64 UR4, c[0x0][0x408] ;  /* 0x0001020000047ab9 */ /* 0x000fc60000000a00 */
[C---:B------:R-:W-:Y:S02]  /*7b70*/  IMAD R16, R5.reuse, UR4, R16 ;  /* 0x0000000405107c24 */ /* 0x040fe4000f8e0210 */
[----:B------:R-:W-:-:S07]  /*7b80*/  IMAD R0, R5, UR5, R0 ;  /* 0x0000000505007c24 */ /* 0x000fce000f8e0200 */
.L_x_5229:
        /* <DEDUP_REMOVED lines=21> */
.L_x_5233:
[----:B------:R-:W2:Y:S02]  /*7ce0*/  LDG.E.U8 R2, desc[UR36][R4.64] ;  /* 0x0000002404027981 */ /* 0x000ea4000c1e1100 */
[----:B--2---:R-:W0:Y:S01]  /*7cf0*/  I2F.F64.U16 R2, R2 ;  /* 0x0000000200027312 */ /* 0x004e220000101800 */
[----:B------:R-:W-:Y:S05]  /*7d00*/  BRA `(.L_x_5235) ;  /* 0x0000000c00707947 */ /* 0x000fea0003800000 */
.L_x_5232:
        /* <DEDUP_REMOVED lines=9> */
.L_x_5237:
[----:B------:R-:W2:Y:S02]  /*7da0*/  LDG.E R2, desc[UR36][R4.64] ;  /* 0x0000002404027981 */ /* 0x000ea4000c1e1900 */
[----:B--2---:R-:W0:Y:S01]  /*7db0*/  I2F.F64 R2, R2 ;  /* 0x0000000200027312 */ /* 0x004e220000201c00 */
[----:B------:R-:W-:Y:S05]  /*7dc0*/  BRA `(.L_x_5235) ;  /* 0x0000000c00407947 */ /* 0x000fea0003800000 */
.L_x_5236:
[----:B------:R-:W2:Y:S02]  /*7dd0*/  LDG.E.U16 R2, desc[UR36][R4.64] ;  /* 0x0000002404027981 */ /* 0x000ea4000c1e1500 */
[----:B--2---:R-:W0:Y:S01]  /*7de0*/  I2F.F64.S16 R2, R2 ;  /* 0x0000000200027312 */ /* 0x004e220000101c00 */
[----:B------:R-:W-:Y:S05]  /*7df0*/  BRA `(.L_x_5235) ;  /* 0x0000000c00347947 */ /* 0x000fea0003800000 */
.L_x_5231:
        /* <DEDUP_REMOVED lines=10> */
.L_x_5239:
[----:B------:R-:W2:Y:S02]  /*7ea0*/  LDG.E.U16 R0, desc[UR36][R4.64] ;  /* 0x0000002404007981 */ /* 0x000ea4000c1e1500 */
[----:B--2---:R-:W-:-:S05]  /*7eb0*/  HADD2.F32 R0, -RZ, R0.H0_H0 ;  /* 0x20000000ff007230 */ /* 0x004fca0000004100 */
[----:B------:R-:W-:-:S04]  /*7ec0*/  FMUL.FTZ R0, R0, 1 ;  /* 0x3f80000000007820 */ /* 0x000fc80000410000 */
[----:B------:R0:W1:Y:S01]  /*7ed0*/  F2F.F64.F32 R2, R0 ;  /* 0x0000000000027310 */ /* 0x0000620000201800 */
[----:B------:R-:W-:Y:S05]  /*7ee0*/  BRA `(.L_x_5235) ;  /* 0x0000000800f87947 */ /* 0x000fea0003800000 */
.L_x_5238:
        /* <DEDUP_REMOVED lines=10> */
.L_x_5241:
[----:B------:R-:W2:Y:S02]  /*7f90*/  LDG.E.U16 R4, desc[UR36][R4.64] ;  /* 0x0000002404047981 */ /* 0x000ea4000c1e1500 */
[----:B--2---:R-:W-:-:S05]  /*7fa0*/  HADD2.F32 R0, -RZ, R4.H0_H0 ;  /* 0x20000004ff007230 */ /* 0x004fca0000004100 */
[----:B------:R-:W-:-:S04]  /*7fb0*/  FMUL.FTZ R0, R0, 1 ;  /* 0x3f80000000007820 */ /* 0x000fc80000410000 */
[----:B------:R0:W1:Y:S01]  /*7fc0*/  F2F.F64.F32 R2, R0 ;  /* 0x0000000000027310 */ /* 0x0000620000201800 */
[----:B------:R-:W-:Y:S05]  /*7fd0*/  BRA `(.L_x_5235) ;  /* 0x0000000800bc7947 */ /* 0x000fea0003800000 */
.L_x_5240:
[----:B------:R0:W5:Y:S01]  /*7fe0*/  LDG.E.64 R2, desc[UR36][R4.64] ;  /* 0x0000002404027981 */ /* 0x000162000c1e1b00 */
[----:B------:R-:W-:Y:S05]  /*7ff0*/  BRA `(.L_x_5235) ;  /* 0x0000000800b47947 */ /* 0x000fea0003800000 */
.L_x_5230:
        /* <DEDUP_REMOVED lines=13> */
.L_x_5244:
[----:B------:R0:W5:Y:S01]  /*80d0*/  LDG.E.64 R2, desc[UR36][R4.64] ;  /* 0x0000002404027981 */ /* 0x000162000c1e1b00 */
[----:B------:R-:W-:Y:S05]  /*80e0*/  BRA `(.L_x_5235) ;  /* 0x0000000800787947 */ /* 0x000fea0003800000 */
.L_x_5243:
        /* <DEDUP_REMOVED lines=28> */
.L_x_5246:
        /* <DEDUP_REMOVED lines=15> */
.L_x_5245:
[----:B------:R-:W2:Y:S02]  /*83a0*/  LDG.E.U16 R0, desc[UR36][R4.64] ;  /* 0x0000002404007981 */ /* 0x000ea4000c1e1500 */
[----:B--2---:R-:W-:-:S04]  /*83b0*/  IMAD.U32 R0, R0, 0x10000, RZ ;  /* 0x0001000000007824 */ /* 0x004fc800078e00ff */
[----:B------:R-:W-:-:S04]  /*83c0*/  FMUL.FTZ R0, R0, 1 ;  /* 0x3f80000000007820 */ /* 0x000fc80000410000 */
[----:B------:R0:W1:Y:S01]  /*83d0*/  F2F.F64.F32 R2, R0 ;  /* 0x0000000000027310 */ /* 0x0000620000201800 */
[----:B------:R-:W-:Y:S05]  /*83e0*/  BRA `(.L_x_5235) ;  /* 0x0000000400b87947 */ /* 0x000fea0003800000 */
.L_x_5242:
        /* <DEDUP_REMOVED lines=11> */
.L_x_5249:
        /* <DEDUP_REMOVED lines=17> */
[----:B------:R-:W-:Y:S02]  /*85b0*/  IADD3 R5, R3, -0x1c, RZ ;  /* 0xffffffe403057810 */ /* 0x000fe40007ffe0ff */
[----:B------:R-:W-:Y:S02]  /*85c0*/  IADD3 R0, R0, 0x1d, -R3 ;  /* 0x0000001d00007810 */ /* 0x000fe40007ffe803 */
[----:B------:R-:W-:-:S04]  /*85d0*/  SHF.L.U32 R5, R2, R5, RZ ;  /* 0x0000000502057219 */ /* 0x000fc800000006ff */
[----:B------:R-:W-:-:S07]  /*85e0*/  LOP3.LUT R2, R5, 0x7, RZ, 0xc0, !PT ;  /* 0x0000000705027812 */ /* 0x000fce00078ec0ff */
.L_x_5253:
[----:B------:R-:W-:Y:S05]  /*85f0*/  BSYNC B1 ;  /* 0x0000000000017941 */ /* 0x000fea0003800000 */
.L_x_5252:
[----:B------:R-:W-:Y:S01]  /*8600*/  LEA R3, R0, 0x3b800000, 0x17 ;  /* 0x3b80000000037811 */ /* 0x000fe200078eb8ff */
[----:B------:R-:W-:-:S05]  /*8610*/  IMAD.SHL.U32 R0, R2, 0x100000, RZ ;  /* 0x0010000002007824 */ /* 0x000fca00078e00ff */
[----:B------:R-:W-:-:S07]  /*8620*/  LOP3.LUT R0, R3, R0, R4, 0xfe, !PT ;  /* 0x0000000003007212 */ /* 0x000fce00078efe04 */
.L_x_5251:
[----:B------:R-:W-:Y:S05]  /*8630*/  BSYNC B0 ;  /* 0x0000000000007941 */ /* 0x000fea0003800000 */
.L_x_5250:
[----:B------:R-:W-:-:S04]  /*8640*/  FMUL.FTZ R0, R0, 1 ;  /* 0x3f80000000007820 */ /* 0x000fc80000410000 */
[----:B------:R1:W2:Y:S01]  /*8650*/  F2F.F64.F32 R2, R0 ;  /* 0x0000000000027310 */ /* 0x0002a20000201800 */
[----:B------:R-:W-:Y:S05]  /*8660*/  BRA `(.L_x_5235) ;  /* 0x0000000400187947 */ /* 0x000fea0003800000 */
.L_x_5248:
        /* <DEDUP_REMOVED lines=21> */
.L_x_5257:
[----:B------:R-:W-:Y:S05]  /*87c0*/  BSYNC B1 ;  /* 0x0000000000017941 */ /* 0x000fea0003800000 */
.L_x_5256:
[----:B------:R-:W-:Y:S01]  /*87d0*/  LEA R3, R0, 0x37800000, 0x17 ;  /* 0x3780000000037811 */ /* 0x000fe200078eb8ff */
[----:B------:R-:W-:-:S05]  /*87e0*/  IMAD.SHL.U32 R0, R2, 0x200000, RZ ;  /* 0x0020000002007824 */ /* 0x000fca00078e00ff */
[----:B------:R-:W-:-:S07]  /*87f0*/  LOP3.LUT R0, R3, R0, R4, 0xfe, !PT ;  /* 0x0000000003007212 */ /* 0x000fce00078efe04 */
.L_x_5255:
[----:B------:R-:W-:Y:S05]  /*8800*/  BSYNC B0 ;  /* 0x0000000000007941 */ /* 0x000fea0003800000 */
.L_x_5254:
[----:B------:R-:W-:-:S04]  /*8810*/  FMUL.FTZ R0, R0, 1 ;  /* 0x3f80000000007820 */ /* 0x000fc80000410000 */
[----:B------:R3:W4:Y:S01]  /*8820*/  F2F.F64.F32 R2, R0 ;  /* 0x0000000000027310 */ /* 0x0007220000201800 */
[----:B------:R-:W-:Y:S05]  /*8830*/  BRA `(.L_x_5235) ;  /* 0x0000000000a47947 */ /* 0x000fea0003800000 */
.L_x_5247:
        /* <DEDUP_REMOVED lines=14> */
.L_x_5261:
[----:B------:R-:W-:Y:S05]  /*8920*/  BSYNC B0 ;  /* 0x0000000000007941 */ /* 0x000fea0003800000 */
.L_x_5260:
[----:B------:R-:W-:-:S04]  /*8930*/  FMUL.FTZ R0, R0, 1 ;  /* 0x3f80000000007820 */ /* 0x000fc80000410000 */
[----:B------:R0:W1:Y:S01]  /*8940*/  F2F.F64.F32 R2, R0 ;  /* 0x0000000000027310 */ /* 0x0000620000201800 */
[----:B------:R-:W-:Y:S05]  /*8950*/  BRA `(.L_x_5235) ;  /* 0x00000000005c7947 */ /* 0x000fea0003800000 */
.L_x_5234:
        /* <DEDUP_REMOVED lines=15> */
[----:B0-----:R-:W-:Y:S05]  /*8a50*/  CALL.ABS.NOINC R2 ;  /* 0x0000000002007343 */ /* 0x001fea0003c00000 */
.L_x_5262:
[----:B------:R-:W-:Y:S01]  /*8a60*/  CS2R R2, SRZ ;  /* 0x0000000000027805 */ /* 0x000fe2000001ff00 */
[----:B------:R-:W-:Y:S06]  /*8a70*/  BRA `(.L_x_5235) ;  /* 0x0000000000147947 */ /* 0x000fec0003800000 */
.L_x_5259:
[----:B------:R-:W2:Y:S02]  /*8a80*/  LDG.E.64 R2, desc[UR36][R4.64] ;  /* 0x0000002404027981 */ /* 0x000ea4000c1e1b00 */
[----:B--2---:R-:W0:Y:S01]  /*8a90*/  I2F.F64.U64 R2, R2 ;  /* 0x0000000200027312 */ /* 0x004e220000301800 */
[----:B------:R-:W-:Y:S05]  /*8aa0*/  BRA `(.L_x_5235) ;  /* 0x0000000000087947 */ /* 0x000fea0003800000 */
.L_x_5258:
[----:B------:R-:W2:Y:S02]  /*8ab0*/  LDG.E R2, desc[UR36][R4.64] ;  /* 0x0000002404027981 */ /* 0x000ea4000c1e1900 */
[----:B--2---:R-:W0:Y:S02]  /*8ac0*/  I2F.F64.U32 R2, R2 ;  /* 0x0000000200027312 */ /* 0x004e240000201800 */
.L_x_5235:
        /* <DEDUP_REMOVED lines=20> */
.L_x_5266:
[----:B------:R-:W0:Y:S02]  /*8c10*/  F2I.S64.F64.TRUNC R4, R4 ;  /* 0x0000000400047311 */ /* 0x000e24000030d900 */
[----:B0-----:R-:W-:-:S05]  /*8c20*/  IMAD.MOV.U32 R3, RZ, RZ, R4 ;  /* 0x000000ffff037224 */ /* 0x001fca00078e0004 */
[----:B------:R3:W-:Y:S01]  /*8c30*/  STG.E.U8 desc[UR36][R16.64], R3 ;  /* 0x0000000310007986 */ /* 0x0007e2000c101124 */
[----:B------:R-:W-:Y:S05]  /*8c40*/  BRA `(.L_x_5268) ;  /* 0x0000000c00f87947 */ /* 0x000fea0003800000 */
.L_x_5265:
        /* <DEDUP_REMOVED lines=9> */
.L_x_5270:
[----:B------:R-:W0:Y:S02]  /*8ce0*/  F2I.F64.TRUNC R5, R4 ;  /* 0x0000000400057311 */ /* 0x000e24000030d100 */
[----:B0-----:R2:W-:Y:S01]  /*8cf0*/  STG.E desc[UR36][R16.64], R5 ;  /* 0x0000000510007986 */ /* 0x0015e2000c101924 */
[----:B------:R-:W-:Y:S05]  /*8d00*/  BRA `(.L_x_5268) ;  /* 0x0000000c00c87947 */ /* 0x000fea0003800000 */
.L_x_5269:
[----:B------:R-:W0:Y:S02]  /*8d10*/  F2I.F64.TRUNC R5, R4 ;  /* 0x0000000400057311 */ /* 0x000e24000030d100 */
[----:B0-----:R0:W-:Y:S01]  /*8d20*/  STG.E.U16 desc[UR36][R16.64], R5 ;  /* 0x0000000510007986 */ /* 0x0011e2000c101524 */
[----:B------:R-:W-:Y:S05]  /*8d30*/  BRA `(.L_x_5268) ;  /* 0x0000000c00bc7947 */ /* 0x000fea0003800000 */
.L_x_5264:
        /* <DEDUP_REMOVED lines=13> */
.L_x_5272:
        /* <DEDUP_REMOVED lines=8> */
.L_x_5271:
        /* <DEDUP_REMOVED lines=14> */
.L_x_5274:
        /* <DEDUP_REMOVED lines=9> */
.L_x_5273:
[----:B------:R0:W-:Y:S01]  /*9000*/  STG.E.64 desc[UR36][R16.64], R4 ;  /* 0x0000000410007986 */ /* 0x0001e2000c101b24 */
[----:B------:R-:W-:Y:S05]  /*9010*/  BRA `(.L_x_5268) ;  /* 0x0000000c00047947 */ /* 0x000fea0003800000 */
.L_x_5263:
        /* <DEDUP_REMOVED lines=12> */
.L_x_5277:
[----:B------:R-:W-:-:S05]  /*90e0*/  CS2R R6, SRZ ;  /* 0x0000000000067805 */ /* 0x000fca000001ff00 */
[----:B------:R0:W-:Y:S01]  /*90f0*/  STG.E.128 desc[UR36][R16.64], R4 ;  /* 0x0000000410007986 */ /* 0x0001e2000c101d24 */
[----:B------:R-:W-:Y:S05]  /*9100*/  BRA `(.L_x_5268) ;  /* 0x0000000800c87947 */ /* 0x000fea0003800000 */
.L_x_5276:
        /* <DEDUP_REMOVED lines=25> */
.L_x_5281:
[----:B------:R-:W-:Y:S05]  /*92a0*/  BSYNC B0 ;  /* 0x0000000000007941 */ /* 0x000fea0003800000 */
.L_x_5280:
[----:B------:R-:W-:-:S05]  /*92b0*/  LOP3.LUT R3, R0, R3, RZ, 0xfc, !PT ;  /* 0x0000000300037212 */ /* 0x000fca00078efcff */
[----:B------:R0:W-:Y:S01]  /*92c0*/  STG.E.U8 desc[UR36][R16.64], R3 ;  /* 0x0000000310007986 */ /* 0x0001e2000c101124 */
[----:B------:R-:W-:Y:S05]  /*92d0*/  BRA `(.L_x_5268) ;  /* 0x0000000800547947 */ /* 0x000fea0003800000 */
.L_x_5279:
        /* <DEDUP_REMOVED lines=17> */
.L_x_5283:
[----:B------:R-:W-:Y:S01]  /*93f0*/  IMAD.MOV.U32 R0, RZ, RZ, 0x7f ;  /* 0x0000007fff007424 */ /* 0x000fe200078e00ff */
[----:B------:R-:W-:-:S04]  /*9400*/  ISETP.GT.U32.AND P0, PT, R2, 0x7f800000, PT ;  /* 0x7f8000000200780c */ /* 0x000fc80003f04070 */
[----:B------:R-:W-:-:S09]  /*9410*/  SEL R0, R0, 0x7c, P0 ;  /* 0x0000007c00007807 */ /* 0x000fd20000000000 */
.L_x_5284:
[----:B------:R-:W-:Y:S05]  /*9420*/  BSYNC B0 ;  /* 0x0000000000007941 */ /* 0x000fea0003800000 */
.L_x_5282:
[----:B------:R-:W-:-:S04]  /*9430*/  LOP3.LUT R2, R3, 0x80000000, RZ, 0xc0, !PT ;  /* 0x8000000003027812 */ /* 0x000fc800078ec0ff */
[----:B------:R-:W-:-:S04]  /*9440*/  SHF.R.U32.HI R3, RZ, 0x18, R2 ;  /* 0x00000018ff037819 */ /* 0x000fc80000011602 */
[----:B------:R-:W-:-:S05]  /*9450*/  LOP3.LUT R3, R0, R3, RZ, 0xfc, !PT ;  /* 0x0000000300037212 */ /* 0x000fca00078efcff */
[----:B------:R0:W-:Y:S01]  /*9460*/  STG.E.U8 desc[UR36][R16.64], R3 ;  /* 0x0000000310007986 */ /* 0x0001e2000c101124 */
[----:B------:R-:W-:Y:S05]  /*9470*/  BRA `(.L_x_5268) ;  /* 0x0000000400ec7947 */ /* 0x000fea0003800000 */
.L_x_5278:
        /* <DEDUP_REMOVED lines=8> */
.L_x_5275:
        /* <DEDUP_REMOVED lines=11> */
.L_x_5287:
        /* <DEDUP_REMOVED lines=21> */
.L_x_5290:
[----:B------:R-:W-:-:S04]  /*9700*/  LOP3.LUT R2, R3, 0x80000000, RZ, 0xc0, !PT ;  /* 0x8000000003027812 */ /* 0x000fc800078ec0ff */
[----:B------:R-:W-:-:S04]  /*9710*/  SHF.R.U32.HI R3, RZ, 0x18, R2 ;  /* 0x00000018ff037819 */ /* 0x000fc80000011602 */
[----:B------:R-:W-:-:S04]  /*9720*/  LOP3.LUT R0, R0, R3, RZ, 0xfc, !PT ;  /* 0x0000000300007212 */ /* 0x000fc800078efcff */
[----:B------:R-:W-:-:S07]  /*9730*/  PRMT R8, R0, 0x7610, R8 ;  /* 0x0000761000087816 */ /* 0x000fce0000000008 */
.L_x_5289:
[----:B------:R-:W-:Y:S05]  /*9740*/  BSYNC B0 ;  /* 0x0000000000007941 */ /* 0x000fea0003800000 */
.L_x_5288:
[----:B------:R0:W-:Y:S01]  /*9750*/  STG.E.U8 desc[UR36][R16.64], R8 ;  /* 0x0000000810007986 */ /* 0x0001e2000c101124 */
[----:B------:R-:W-:Y:S05]  /*9760*/  BRA `(.L_x_5268) ;  /* 0x0000000400307947 */ /* 0x000fea0003800000 */
.L_x_5286:
        /* <DEDUP_REMOVED lines=21> */
.L_x_5293:
[----:B------:R-:W-:-:S04]  /*98c0*/  LOP3.LUT R2, R3, 0x80000000, RZ, 0xc0, !PT ;  /* 0x8000000003027812 */ /* 0x000fc800078ec0ff */
[----:B------:R-:W-:-:S04]  /*98d0*/  SHF.R.U32.HI R3, RZ, 0x18, R2 ;  /* 0x00000018ff037819 */ /* 0x000fc80000011602 */
[----:B------:R-:W-:-:S04]  /*98e0*/  LOP3.LUT R0, R0, R3, RZ, 0xfc, !PT ;  /* 0x0000000300007212 */ /* 0x000fc800078efcff */
[----:B------:R-:W-:-:S07]  /*98f0*/  PRMT R8, R0, 0x7610, R8 ;  /* 0x0000761000087816 */ /* 0x000fce0000000008 */
.L_x_5292:
[----:B------:R-:W-:Y:S05]  /*9900*/  BSYNC B0 ;  /* 0x0000000000007941 */ /* 0x000fea0003800000 */
.L_x_5291:
[----:B------:R0:W-:Y:S01]  /*9910*/  STG.E.U8 desc[UR36][R16.64], R8 ;  /* 0x0000000810007986 */ /* 0x0001e2000c101124 */
[----:B------:R-:W-:Y:S05]  /*9920*/  BRA `(.L_x_5268) ;  /* 0x0000000000c07947 */ /* 0x000fea0003800000 */
.L_x_5285:
        /* <DEDUP_REMOVED lines=26> */
.L_x_5267:
[----:B------:R-:W-:Y:S01]  /*9ad0*/  MOV R0, 0x0 ;  /* 0x0000000000007802 */ /* 0x000fe20000000f00 */
[----:B------:R-:W-:Y:S01]  /*9ae0*/  ULDC.64 UR4, c[0x4][0x128] ;  /* 0x01004a0000047ab9 */ /* 0x000fe20000000a00 */
[----:B------:R-:W-:Y:S01]  /*9af0*/  ULDC.64 UR6, c[0x4][0x10] ;  /* 0x0100040000067ab9 */ /* 0x000fe20000000a00 */
[----:B------:R-:W-:Y:S01]  /*9b00*/  IMAD.U32 R4, RZ, RZ, UR4 ;  /* 0x00000004ff047e24 */ /* 0x000fe2000f8e00ff */
[----:B------:R0:W1:Y:S01]  /*9b10*/  LDC.64 R2, c[0x4][R0] ;  /* 0x0100000000027b82 */ /* 0x0000620000000a00 */
[----:B------:R-:W-:Y:S01]  /*9b20*/  IMAD.U32 R5, RZ, RZ, UR5 ;  /* 0x00000005ff057e24 */ /* 0x000fe2000f8e00ff */
[----:B------:R-:W-:Y:S01]  /*9b30*/  ULDC.64 UR4, c[0x4][0x130] ;  /* 0x01004c0000047ab9 */ /* 0x000fe20000000a00 */
[----:B------:R-:W-:Y:S01]  /*9b40*/  IMAD.U32 R10, RZ, RZ, UR6 ;  /* 0x00000006ff0a7e24 */ /* 0x000fe2000f8e00ff */
[----:B------:R-:W-:Y:S01]  /*9b50*/  MOV R7, UR5 ;  /* 0x0000000500077c02 */ /* 0x000fe20008000f00 */
[----:B------:R-:W-:Y:S02]  /*9b60*/  IMAD.U32 R6, RZ, RZ, UR4 ;  /* 0x00000004ff067e24 */ /* 0x000fe4000f8e00ff */
[----:B------:R-:W-:-:S02]  /*9b70*/  IMAD.U32 R11, RZ, RZ, UR7 ;  /* 0x00000007ff0b7e24 */ /* 0x000fc4000f8e00ff */
[----:B------:R-:W-:Y:S02]  /*9b80*/  IMAD.MOV.U32 R8, RZ, RZ, 0x65 ;  /* 0x00000065ff087424 */ /* 0x000fe400078e00ff */
[----:B------:R-:W-:Y:S02]  /*9b90*/  IMAD.MOV.U32 R12, RZ, RZ, 0x1 ;  /* 0x00000001ff0c7424 */ /* 0x000fe400078e00ff */
[----:B0-----:R-:W-:-:S07]  /*9ba0*/  IMAD.MOV.U32 R13, RZ, RZ, RZ ;  /* 0x000000ffff0d7224 */ /* 0x001fce00078e00ff */
[----:B------:R-:W-:-:S07]  /*9bb0*/  LEPC R20, `(.L_x_5296) ;  /* 0x000000001014794e */ /* 0x000fce0000000000 */
[----:B-1----:R-:W-:Y:S05]  /*9bc0*/  CALL.ABS.NOINC R2 ;  /* 0x0000000002007343 */ /* 0x002fea0003c00000 */
.L_x_5296:
[----:B------:R-:W-:Y:S05]  /*9bd0*/  BRA `(.L_x_5268) ;  /* 0x0000000000147947 */ /* 0x000fea0003800000 */
.L_x_5295:
[----:B------:R-:W0:Y:S02]  /*9be0*/  F2I.U64.F64.TRUNC R4, R4 ;  /* 0x0000000400047311 */ /* 0x000e24000030d800 */
[----:B0-----:R0:W-:Y:S01]  /*9bf0*/  STG.E.64 desc[UR36][R16.64], R4 ;  /* 0x0000000410007986 */ /* 0x0011e2000c101b24 */
[----:B------:R-:W-:Y:S05]  /*9c00*/  BRA `(.L_x_5268) ;  /* 0x0000000000087947 */ /* 0x000fea0003800000 */
.L_x_5294:
[----:B------:R-:W0:Y:S02]  /*9c10*/  F2I.U32.F64.TRUNC R5, R4 ;  /* 0x0000000400057311 */ /* 0x000e24000030d000 */
[----:B0-----:R0:W-:Y:S02]  /*9c20*/  STG.E desc[UR36][R16.64], R5 ;  /* 0x0000000510007986 */ /* 0x0011e4000c101924 */
.L_x_5268:
[----:B------:R-:W-:-:S07]  /*9c30*/  VIADD R19, R19, 0x80 ;  /* 0x0000008013137836 */ /* 0x000fce0000000000 */
.L_x_5228:
[----:B------:R-:W-:Y:S05]  /*9c40*/  BSYNC B6 ;  /* 0x0000000000067941 */ /* 0x000fea0003800000 */
.L_x_5227:
        /* <DEDUP_REMOVED lines=306> */
.L_x_5297:
        /* <DEDUP_REMOVED lines=19> */
[----:B--2---:R-:W3:Y:S01]  /*b0a0*/  I2F.F64.S16 R2, R2 ;  /* 0x0000000200027312 */ /* 0x004ee20000101c00 */
[----:B------:R-:W-:Y:S05]  /*b0b0*/  BRA `(.L_x_5303) ;  /* 0x0000000c007c7947 */ /* 0x000fea0003800000 */
.L_x_5301:
[----:B------:R-:W2:Y:S02]  /*b0c0*/  LDG.E.U8 R2, desc[UR36][R4.64] ;  /* 0x0000002404027981 */ /* 0x000ea4000c1e1100 */
[----:B--2---:R-:W4:Y:S01]  /*b0d0*/  I2F.F64.U16 R2, R2 ;  /* 0x0000000200027312 */ /* 0x004f220000101800 */
[----:B------:R-:W-:Y:S05]  /*b0e0*/  BRA `(.L_x_5303) ;  /* 0x0000000c00707947 */ /* 0x000fea0003800000 */
.L_x_5300:
[----:B------:R-:W-:-:S13]  /*b0f0*/  ISETP.NE.AND P0, PT, R2, 0x2, PT ;  /* 0x000000020200780c */ /* 0x000fda0003f05270 */
[----:B------:R-:W-:Y:S05]  /*b100*/  @!P0 BRA `(.L_x_5304) ;  /* 0x0000000000288947 */ /* 0x000fea0003800000 */
[----:B------:R-:W-:-:S13]  /*b110*/  ISETP.NE.AND P0, PT, R2, 0x3, PT ;  /* 0x000000030200780c */ /* 0x000fda0003f05270 */
[----:B------:R-:W-:Y:S05]  /*b120*/  @!P0 BRA `(.L_x_5305) ;  /* 0x0000000000148947 */ /* 0x000fea0003800000 */
[----:B------:R-:W-:-:S13]  /*b130*/  ISETP.NE.AND P0, PT, R2, 0x4, PT ;  /* 0x000000040200780c */ /* 0x000fda0003f05270 */
[----:B------:R-:W-:Y:S05]  /*b140*/  @P0 BRA `(.L_x_5302) ;  /* 0x0000000800fc0947 */ /* 0x000fea0003800000 */
[----:B------:R-:W2:Y:S02]  /*b150*/  LDG.E.64 R2, desc[UR36][R4.64] ;  /* 0x0000002404027981 */ /* 0x000ea4000c1e1b00 */
[----:B--2---:R-:W1:Y:S01]  /*b160*/  I2F.F64.S64 R2, R2 ;  /* 0x0000000200027312 */ /* 0x004e620000301c00 */
[----:B------:R-:W-:Y:S05]  /*b170*/  BRA `(.L_x_5303) ;  /* 0x0000000c004c7947 */ /* 0x000fea0003800000 */
.L_x_5305:
[----:B------:R-:W2:Y:S02]  /*b180*/  LDG.E R2, desc[UR36][R4.64] ;  /* 0x0000002404027981 */ /* 0x000ea4000c1e1900 */
[----:B--2---:R-:W2:Y:S01]  /*b190*/  I2F.F64 R2, R2 ;  /* 0x0000000200027312 */ /* 0x004ea20000201c00 */
[----:B------:R-:W-:Y:S05]  /*b1a0*/  BRA `(.L_x_5303) ;  /* 0x0000000c00407947 */ /* 0x000fea0003800000 */
.L_x_5304:
[----:B------:R-:W2:Y:S02]  /*b1b0*/  LDG.E.U16 R2, desc[UR36][R4.64] ;  /* 0x0000002404027981 */ /* 0x000ea4000c1e1500 */
[----:B--2---:R-:W0:Y:S01]  /*b1c0*/  I2F.F64.S16 R2, R2 ;  /* 0x0000000200027312 */ /* 0x004e220000101c00 */
[----:B------:R-:W-:Y:S05]  /*b1d0*/  BRA `(.L_x_5303) ;  /* 0x0000000c00347947 */ /* 0x000fea0003800000 */
.L_x_5299:
        /* <DEDUP_REMOVED lines=10> */
.L_x_5307:
[----:B------:R-:W2:Y:S02]  /*b280*/  LDG.E.U16 R0, desc[UR36][R4.64] ;  /* 0x0000002404007981 */ /* 0x000ea4000c1e1500 */
[----:B--2---:R-:W-:-:S05]  /*b290*/  HADD2.F32 R0, -RZ, R0.H0_H0 ;  /* 0x20000000ff007230 */ /* 0x004fca0000004100 */
[----:B------:R-:W-:-:S04]  /*b2a0*/  FMUL.FTZ R0, R0, 1 ;  /* 0x3f80000000007820 */ /* 0x000fc80000410000 */
[----:B------:R0:W1:Y:S01]  /*b2b0*/  F2F.F64.F32 R2, R0 ;  /* 0x0000000000027310 */ /* 0x0000620000201800 */
[----:B------:R-:W-:Y:S05]  /*b2c0*/  BRA `(.L_x_5303) ;  /* 0x0000000800f87947 */ /* 0x000fea0003800000 */
.L_x_5306:
        /* <DEDUP_REMOVED lines=10> */
.L_x_5309:
[----:B------:R-:W2:Y:S02]  /*b370*/  LDG.E.U16 R4, desc[UR36][R4.64] ;  /* 0x0000002404047981 */ /* 0x000ea4000c1e1500 */
[----:B--2---:R-:W-:-:S05]  /*b380*/  HADD2.F32 R0, -RZ, R4.H0_H0 ;  /* 0x20000004ff007230 */ /* 0x004fca0000004100 */
[----:B------:R-:W-:-:S04]  /*b390*/  FMUL.FTZ R0, R0, 1 ;  /* 0x3f80000000007820 */ /* 0x000fc80000410000 */
[----:B------:R0:W1:Y:S01]  /*b3a0*/  F2F.F64.F32 R2, R0 ;  /* 0x0000000000027310 */ /* 0x0000620000201800 */
[----:B------:R-:W-:Y:S05]  /*b3b0*/  BRA `(.L_x_5303) ;  /* 0x0000000800bc7947 */ /* 0x000fea0003800000 */
.L_x_5308:
[----:B------:R0:W5:Y:S01]  /*b3c0*/  LDG.E.64 R2, desc[UR36][R4.64] ;  /* 0x0000002404027981 */ /* 0x000162000c1e1b00 */
[----:B------:R-:W-:Y:S05]  /*b3d0*/  BRA `(.L_x_5303) ;  /* 0x0000000800b47947 */ /* 0x000fea0003800000 */
.L_x_5298:
        /* <DEDUP_REMOVED lines=13> */
.L_x_5312:
[----:B------:R0:W5:Y:S01]  /*b4b0*/  LDG.E.64 R2, desc[UR36][R4.64] ;  /* 0x0000002404027981 */ /* 0x000162000c1e1b00 */
[----:B------:R-:W-:Y:S05]  /*b4c0*/  BRA `(.L_x_5303) ;  /* 0x0000000800787947 */ /* 0x000fea0003800000 */
.L_x_5311:
        /* <DEDUP_REMOVED lines=28> */
.L_x_5314:
[----:B------:R-:W2:Y:S02]  /*b690*/  LDG.E.U8 R3, desc[UR36][R4.64] ;  /* 0x0000002404037981 */ /* 0x000ea4000c1e1100 */
[----:B--2---:R-:W-:-:S05]  /*b6a0*/  IMAD.SHL.U32 R0, R3, 0x2000000, RZ ;  /* 0x0200000003007824 */ /* 0x004fca00078e00ff */
[----:B------:R-:W-:-:S13]  /*b6b0*/  ISETP.GE.U32.AND P0, PT, R0, 0x8000000, PT ;  /* 0x080000000000780c */ /* 0x000fda0003f06070 */
[C---:B------:R-:W-:Y:S01]  /*b6c0*/  @!P0 IMAD.SHL.U32 R0, R3.reuse, 0x100, RZ ;  /* 0x0000010003008824 */ /* 0x040fe200078e00ff */
[C---:B------:R-:W-:Y:S01]  /*b6d0*/  @P0 SHF.L.U32 R2, R3.reuse, 0x15, RZ ;  /* 0x0000001503020819 */ /* 0x040fe200000006ff */
[----:B------:R-:W-:-:S03]  /*b6e0*/  IMAD.SHL.U32 R3, R3, 0x1000000, RZ ;  /* 0x0100000003037824 */ /* 0x000fc600078e00ff */
        /* <DEDUP_REMOVED lines=9> */
.L_x_5313:
[----:B------:R-:W2:Y:S02]  /*b780*/  LDG.E.U16 R0, desc[UR36][R4.64] ;  /* 0x0000002404007981 */ /* 0x000ea4000c1e1500 */
[----:B--2---:R-:W-:-:S04]  /*b790*/  IMAD.U32 R0, R0, 0x10000, RZ ;  /* 0x0001000000007824 */ /* 0x004fc800078e00ff */
[----:B------:R-:W-:-:S04]  /*b7a0*/  FMUL.FTZ R0, R0, 1 ;  /* 0x3f80000000007820 */ /* 0x000fc80000410000 */
[----:B------:R0:W1:Y:S01]  /*b7b0*/  F2F.F64.F32 R2, R0 ;  /* 0x0000000000027310 */ /* 0x0000620000201800 */
[----:B------:R-:W-:Y:S05]  /*b7c0*/  BRA `(.L_x_5303) ;  /* 0x0000000400b87947 */ /* 0x000fea0003800000 */
.L_x_5310:
        /* <DEDUP_REMOVED lines=11> */
.L_x_5317:
        /* <DEDUP_REMOVED lines=21> */
.L_x_5321:
[----:B------:R-:W-:Y:S05]  /*b9d0*/  BSYNC B1 ;  /* 0x0000000000017941 */ /* 0x000fea0003800000 */
.L_x_5320:
[----:B------:R-:W-:Y:S01]  /*b9e0*/  LEA R3, R0, 0x3b800000, 0x17 ;  /* 0x3b80000000037811 */ /* 0x000fe200078eb8ff */
[----:B------:R-:W-:-:S05]  /*b9f0*/  IMAD.SHL.U32 R0, R2, 0x100000, RZ ;  /* 0x0010000002007824 */ /* 0x000fca00078e00ff */
[----:B------:R-:W-:-:S07]  /*ba00*/  LOP3.LUT R0, R3, R0, R4, 0xfe, !PT ;  /* 0x0000000003007212 */ /* 0x000fce00078efe04 */
.L_x_5319:
[----:B------:R-:W-:Y:S05]  /*ba10*/  BSYNC B0 ;  /* 0x0000000000007941 */ /* 0x000fea0003800000 */
.L_x_5318:
[----:B------:R-:W-:-:S04]  /*ba20*/  FMUL.FTZ R0, R0, 1 ;  /* 0x3f80000000007820 */ /* 0x000fc80000410000 */
[----:B------:R0:W1:Y:S01]  /*ba30*/  F2F.F64.F32 R2, R0 ;  /* 0x0000000000027310 */ /* 0x0000620000201800 */
[----:B------:R-:W-:Y:S05]  /*ba40*/  BRA `(.L_x_5303) ;  /* 0x0000000400187947 */ /* 0x000fea0003800000 */
.L_x_5316:
        /* <DEDUP_REMOVED lines=21> */
.L_x_5325:
[----:B------:R-:W-:Y:S05]  /*bba0*/  BSYNC B1 ;  /* 0x0000000000017941 */ /* 0x000fea0003800000 */
.L_x_5324:
[----:B------:R-:W-:Y:S01]  /*bbb0*/  LEA R3, R0, 0x37800000, 0x17 ;  /* 0x3780000000037811 */ /* 0x000fe200078eb8ff */
[----:B------:R-:W-:-:S05]  /*bbc0*/  IMAD.SHL.U32 R0, R2, 0x200000, RZ ;  /* 0x0020000002007824 */ /* 0x000fca00078e00ff */
[----:B------:R-:W-:-:S07]  /*bbd0*/  LOP3.LUT R0, R3, R0, R4, 0xfe, !PT ;  /* 0x0000000003007212 */ /* 0x000fce00078efe04 */
.L_x_5323:
[----:B------:R-:W-:Y:S05]  /*bbe0*/  BSYNC B0 ;  /* 0x0000000000007941 */ /* 0x000fea0003800000 */
.L_x_5322:
[----:B------:R-:W-:-:S04]  /*bbf0*/  FMUL.FTZ R0, R0, 1 ;  /* 0x3f80000000007820 */ /* 0x000fc80000410000 */
[----:B------:R0:W1:Y:S01]  /*bc00*/  F2F.F64.F32 R2, R0 ;  /* 0x0000000000027310 */ /* 0x0000620000201800 */
[----:B------:R-:W-:Y:S05]  /*bc10*/  BRA `(.L_x_5303) ;  /* 0x0000000000a47947 */ /* 0x000fea0003800000 */
.L_x_5315:
        /* <DEDUP_REMOVED lines=12> */
[----:B------:R-:W-:Y:S01]  /*bce0*/  @!P0 IMAD.MOV.U32 R0, RZ, RZ, 0x7f800001 ;  /* 0x7f800001ff008424 */ /* 0x000fe200078e00ff */
[----:B------:R-:W-:-:S07]  /*bcf0*/  @P0 SHF.L.U32 R0, R4, 0x17, RZ ;  /* 0x0000001704000819 */ /* 0x000fce00000006ff */
.L_x_5329:
[----:B------:R-:W-:Y:S05]  /*bd00*/  BSYNC B0 ;  /* 0x0000000000007941 */ /* 0x000fea0003800000 */
.L_x_5328:
[----:B------:R-:W-:-:S04]  /*bd10*/  FMUL.FTZ R0, R0, 1 ;  /* 0x3f80000000007820 */ /* 0x000fc80000410000 */
[----:B------:R0:W1:Y:S01]  /*bd20*/  F2F.F64.F32 R2, R0 ;  /* 0x0000000000027310 */ /* 0x0000620000201800 */
[----:B------:R-:W-:Y:S05]  /*bd30*/  BRA `(.L_x_5303) ;  /* 0x00000000005c7947 */ /* 0x000fea0003800000 */
.L_x_5302:
        /* <DEDUP_REMOVED lines=16> */
.L_x_5330:
[----:B------:R-:W-:Y:S01]  /*be40*/  CS2R R2, SRZ ;  /* 0x0000000000027805 */ /* 0x000fe2000001ff00 */
[----:B------:R-:W-:Y:S06]  /*be50*/  BRA `(.L_x_5303) ;  /* 0x0000000000147947 */ /* 0x000fec0003800000 */
.L_x_5327:
[----:B------:R-:W2:Y:S02]  /*be60*/  LDG.E.64 R2, desc[UR36][R4.64] ;  /* 0x0000002404027981 */ /* 0x000ea4000c1e1b00 */
[----:B--2---:R-:W0:Y:S01]  /*be70*/  I2F.F64.U64 R2, R2 ;  /* 0x0000000200027312 */ /* 0x004e220000301800 */
[----:B------:R-:W-:Y:S05]  /*be80*/  BRA `(.L_x_5303) ;  /* 0x0000000000087947 */ /* 0x000fea0003800000 */
.L_x_5326:
[----:B------:R-:W2:Y:S02]  /*be90*/  LDG.E R2, desc[UR36][R4.64] ;  /* 0x0000002404027981 */ /* 0x000ea4000c1e1900 */
[----:B--2---:R-:W0:Y:S02]  /*bea0*/  I2F.F64.U32 R2, R2 ;  /* 0x0000000200027312 */ /* 0x004e240000201800 */
.L_x_5303:
[----:B------:R-:W0:Y:S01]  /*beb0*/  LDC.U8 R6, c[0x0][0x430] ;  /* 0x00010c00ff067b82 */ /* 0x000e220000000000 */
[----:B------:R-:W-:Y:S01]  /*bec0*/  ULDC.64 UR4, c[0x0][0x420] ;  /* 0x0001080000047ab9 */ /* 0x000fe20000000a00 */
[C---:B012345:R-:W-:Y:S02]  /*bed0*/  DSETP.GT.AND P0, PT, R2.reuse, RZ, PT ;  /* 0x000000ff0200722a */ /* 0x07ffe40003f04000 */
[----:B------:R-:W-:-:S10]  /*bee0*/  DMUL R4, R2, UR4 ;  /* 0x0000000402047c28 */ /* 0x000fd40008000000 */
        /* <DEDUP_REMOVED lines=16> */
.L_x_5334:
[----:B------:R-:W0:Y:S02]  /*bff0*/  F2I.S64.F64.TRUNC R4, R4 ;  /* 0x0000000400047311 */ /* 0x000e24000030d900 */
[----:B0-----:R-:W-:-:S05]  /*c000*/  IMAD.MOV.U32 R3, RZ, RZ, R4 ;  /* 0x000000ffff037224 */ /* 0x001fca00078e0004 */
[----:B------:R-:W-:Y:S01]  /*c010*/  STG.E.U8 desc[UR36][R16.64], R3 ;  /* 0x0000000310007986 */ /* 0x000fe2000c101124 */
[----:B------:R-:W-:Y:S05]  /*c020*/  EXIT ;  /* 0x000000000000794d */ /* 0x000fea0003800000 */
.L_x_5333:
        /* <DEDUP_REMOVED lines=9> */
.L_x_5337:
[----:B------:R-:W0:Y:S02]  /*c0c0*/  F2I.F64.TRUNC R5, R4 ;  /* 0x0000000400057311 */ /* 0x000e24000030d100 */
[----:B0-----:R-:W-:Y:S01]  /*c0d0*/  STG.E desc[UR36][R16.64], R5 ;  /* 0x0000000510007986 */ /* 0x001fe2000c101924 */
[----:B------:R-:W-:Y:S05]  /*c0e0*/  EXIT ;  /* 0x000000000000794d */ /* 0x000fea0003800000 */
.L_x_5336:
[----:B------:R-:W0:Y:S02]  /*c0f0*/  F2I.F64.TRUNC R5, R4 ;  /* 0x0000000400057311 */ /* 0x000e24000030d100 */
[----:B0-----:R-:W-:Y:S01]  /*c100*/  STG.E.U16 desc[UR36][R16.64], R5 ;  /* 0x0000000510007986 */ /* 0x001fe2000c101524 */
[----:B------:R-:W-:Y:S05]  /*c110*/  EXIT ;  /* 0x000000000000794d */ /* 0x000fea0003800000 */
.L_x_5332:
        /* <DEDUP_REMOVED lines=13> */
.L_x_5339:
        /* <DEDUP_REMOVED lines=8> */
.L_x_5338:
        /* <DEDUP_REMOVED lines=14> */
.L_x_5341:
        /* <DEDUP_REMOVED lines=9> */
.L_x_5340:
[----:B------:R-:W-:Y:S01]  /*c3e0*/  STG.E.64 desc[UR36][R16.64], R4 ;  /* 0x0000000410007986 */ /* 0x000fe2000c101b24 */
[----:B------:R-:W-:Y:S05]  /*c3f0*/  EXIT ;  /* 0x000000000000794d */ /* 0x000fea0003800000 */
.L_x_5331:
        /* <DEDUP_REMOVED lines=12> */
.L_x_5344:
[----:B------:R-:W-:-:S05]  /*c4c0*/  CS2R R6, SRZ ;  /* 0x0000000000067805 */ /* 0x000fca000001ff00 */
[----:B------:R-:W-:Y:S01]  /*c4d0*/  STG.E.128 desc[UR36][R16.64], R4 ;  /* 0x0000000410007986 */ /* 0x000fe2000c101d24 */
[----:B------:R-:W-:Y:S05]  /*c4e0*/  EXIT ;  /* 0x000000000000794d */ /* 0x000fea0003800000 */
.L_x_5343:
        /* <DEDUP_REMOVED lines=25> */
.L_x_5348:
[----:B------:R-:W-:Y:S05]  /*c680*/  BSYNC B0 ;  /* 0x0000000000007941 */ /* 0x000fea0003800000 */
.L_x_5347:
[----:B------:R-:W-:-:S05]  /*c690*/  LOP3.LUT R3, R0, R3, RZ, 0xfc, !PT ;  /* 0x0000000300037212 */ /* 0x000fca00078efcff */
[----:B------:R-:W-:Y:S01]  /*c6a0*/  STG.E.U8 desc[UR36][R16.64], R3 ;  /* 0x0000000310007986 */ /* 0x000fe2000c101124 */
[----:B------:R-:W-:Y:S05]  /*c6b0*/  EXIT ;  /* 0x000000000000794d */ /* 0x000fea0003800000 */
.L_x_5346:
        /* <DEDUP_REMOVED lines=17> */
.L_x_5350:
[----:B------:R-:W-:Y:S01]  /*c7d0*/  IMAD.MOV.U32 R0, RZ, RZ, 0x7f ;  /* 0x0000007fff007424 */ /* 0x000fe200078e00ff */
[----:B------:R-:W-:-:S04]  /*c7e0*/  ISETP.GT.U32.AND P0, PT, R2, 0x7f800000, PT ;  /* 0x7f8000000200780c */ /* 0x000fc80003f04070 */
[----:B------:R-:W-:-:S09]  /*c7f0*/  SEL R0, R0, 0x7c, P0 ;  /* 0x0000007c00007807 */ /* 0x000fd20000000000 */
.L_x_5351:
[----:B------:R-:W-:Y:S05]  /*c800*/  BSYNC B0 ;  /* 0x0000000000007941 */ /* 0x000fea0003800000 */
.L_x_5349:
[----:B------:R-:W-:-:S04]  /*c810*/  LOP3.LUT R2, R3, 0x80000000, RZ, 0xc0, !PT ;  /* 0x8000000003027812 */ /* 0x000fc800078ec0ff */
[----:B------:R-:W-:-:S04]  /*c820*/  SHF.R.U32.HI R3, RZ, 0x18, R2 ;  /* 0x00000018ff037819 */ /* 0x000fc80000011602 */
[----:B------:R-:W-:-:S05]  /*c830*/  LOP3.LUT R3, R0, R3, RZ, 0xfc, !PT ;  /* 0x0000000300037212 */ /* 0x000fca00078efcff */
[----:B------:R-:W-:Y:S01]  /*c840*/  STG.E.U8 desc[UR36][R16.64], R3 ;  /* 0x0000000310007986 */ /* 0x000fe2000c101124 */
[----:B------:R-:W-:Y:S05]  /*c850*/  EXIT ;  /* 0x000000000000794d */ /* 0x000fea0003800000 */
.L_x_5345:
        /* <DEDUP_REMOVED lines=8> */
.L_x_5342:
        /* <DEDUP_REMOVED lines=11> */
.L_x_5354:
[----:B------:R-:W-:Y:S01]  /*c990*/  UMOV UR4, 0xf0000000 ;  /* 0xf000000000047882 */ /* 0x000fe20000000000 */
[----:B------:R-:W-:Y:S01]  /*c9a0*/  UMOV UR5, 0x380fffff ;  /* 0x380fffff00057882 */ /* 0x000fe20000000000 */
[----:B------:R-:W0:Y:S01]  /*c9b0*/  F2F.F32.F64 R3, R4 ;  /* 0x0000000400037310 */ /* 0x000e220000301000 */
[----:B------:R-:W-:Y:S01]  /*c9c0*/  DSETP.GEU.AND P0, PT, |R4|, UR4, PT ;  /* 0x0000000404007e2a */ /* 0x000fe2000bf0e200 */
[----:B------:R-:W-:Y:S01]  /*c9d0*/  BSSY B0, `(.L_x_5355) ;  /* 0x0000015000007945 */ /* 0x000fe20003800000 */
[----:B------:R-:W-:-:S12]  /*c9e0*/  MOV R8, 0x80 ;  /* 0x0000008000087802 */ /* 0x000fd80000000f00 */
        /* <DEDUP_REMOVED lines=15> */
.L_x_5357:
[----:B------:R-:W-:-:S04]  /*cae0*/  LOP3.LUT R2, R3, 0x80000000, RZ, 0xc0, !PT ;  /* 0x8000000003027812 */ /* 0x000fc800078ec0ff */
[----:B------:R-:W-:-:S04]  /*caf0*/  SHF.R.U32.HI R3, RZ, 0x18, R2 ;  /* 0x00000018ff037819 */ /* 0x000fc80000011602 */
[----:B------:R-:W-:-:S04]  /*cb00*/  LOP3.LUT R0, R0, R3, RZ, 0xfc, !PT ;  /* 0x0000000300007212 */ /* 0x000fc800078efcff */
[----:B------:R-:W-:-:S07]  /*cb10*/  PRMT R8, R0, 0x7610, R8 ;  /* 0x0000761000087816 */ /* 0x000fce0000000008 */
.L_x_5356:
[----:B------:R-:W-:Y:S05]  /*cb20*/  BSYNC B0 ;  /* 0x0000000000007941 */ /* 0x000fea0003800000 */
.L_x_5355:
[----:B------:R-:W-:Y:S01]  /*cb30*/  STG.E.U8 desc[UR36][R16.64], R8 ;  /* 0x0000000810007986 */ /* 0x000fe2000c101124 */
[----:B------:R-:W-:Y:S05]  /*cb40*/  EXIT ;  /* 0x000000000000794d */ /* 0x000fea0003800000 */
.L_x_5353:
        /* <DEDUP_REMOVED lines=21> */
.L_x_5360:
[----:B------:R-:W-:-:S04]  /*cca0*/  LOP3.LUT R2, R3, 0x80000000, RZ, 0xc0, !PT ;  /* 0x8000000003027812 */ /* 0x000fc800078ec0ff */
[----:B------:R-:W-:-:S04]  /*ccb0*/  SHF.R.U32.HI R3, RZ, 0x18, R2 ;  /* 0x00000018ff037819 */ /* 0x000fc80000011602 */
[----:B------:R-:W-:-:S04]  /*ccc0*/  LOP3.LUT R0, R0, R3, RZ, 0xfc, !PT ;  /* 0x0000000300007212 */ /* 0x000fc800078efcff */
[----:B------:R-:W-:-:S07]  /*ccd0*/  PRMT R8, R0, 0x7610, R8 ;  /* 0x0000761000087816 */ /* 0x000fce0000000008 */
.L_x_5359:
[----:B------:R-:W-:Y:S05]  /*cce0*/  BSYNC B0 ;  /* 0x0000000000007941 */ /* 0x000fea0003800000 */
.L_x_5358:
[----:B------:R-:W-:Y:S01]  /*ccf0*/  STG.E.U8 desc[UR36][R16.64], R8 ;  /* 0x0000000810007986 */ /* 0x000fe2000c101124 */
[----:B------:R-:W-:Y:S05]  /*cd00*/  EXIT ;  /* 0x000000000000794d */ /* 0x000fea0003800000 */
.L_x_5352:
        /* <DEDUP_REMOVED lines=26> */
.L_x_5335:
        /* <DEDUP_REMOVED lines=16> */
.L_x_5363:
[----:B------:R-:W-:Y:S05]  /*cfb0*/  EXIT ;  /* 0x000000000000794d */ /* 0x000fea0003800000 */
.L_x_5362:
[----:B------:R-:W0:Y:S02]  /*cfc0*/  F2I.U64.F64.TRUNC R4, R4 ;  /* 0x0000000400047311 */ /* 0x000e24000030d800 */
[----:B0-----:R-:W-:Y:S01]  /*cfd0*/  STG.E.64 desc[UR36][R16.64], R4 ;  /* 0x0000000410007986 */ /* 0x001fe2000c101b24 */
[----:B------:R-:W-:Y:S05]  /*cfe0*/  EXIT ;  /* 0x000000000000794d */ /* 0x000fea0003800000 */
.L_x_5361:
[----:B------:R-:W0:Y:S02]  /*cff0*/  F2I.U32.F64.TRUNC R5, R4 ;  /* 0x0000000400057311 */ /* 0x000e24000030d000 */
[----:B0-----:R-:W-:Y:S01]  /*d000*/  STG.E desc[UR36][R16.64], R5 ;  /* 0x0000000510007986 */ /* 0x001fe2000c101924 */
[----:B------:R-:W-:Y:S05]  /*d010*/  EXIT ;  /* 0x000000000000794d */ /* 0x000fea0003800000 */
.L_x_5364:
        /* <DEDUP_REMOVED lines=14> */
.L_x_5727:


//--------------------- .text._ZN2at6native27unrolled_elementwise_kernelIZZZNS0_66_GLOBAL__N__d53a5ca4_28_ActivationLeakyReluKernel_cu_f5210f67_355417leaky_relu_kernelERNS_18TensorIteratorBaseERKN3c106ScalarEENKUlvE_clEvENKUlvE_clEvEUldE_St5arrayIPcLm2EELi4E23TrivialOffsetCalculatorILi1EjESG_NS0_6memory12LoadWithCastILi1EEENSH_13StoreWithCastILi1EEEEEviT_T0_T2_T3_T4_T5_ --------------------------
	.section	.text._ZN2at6native27unrolled_elementwise_kernelIZZZNS0_66_GLOBAL__N__d53a5ca4_28_ActivationLeakyReluKernel_cu_f5210f67_355417leaky_relu_kernelERNS_18TensorIteratorBaseERKN3c106ScalarEENKUlvE_clEvENKUlvE_clEvEUldE_St5arrayIPcLm2EELi4E23TrivialOffsetCalculatorILi1EjESG_NS0_6memory12LoadWithCastILi1EEENSH_13StoreWithCastILi1EEEEEviT_T0_T2_T3_T4_T5_,"ax",@progbits
	.align	128
        .global         _ZN2at6native27unrolled_elementwise_kernelIZZZNS0_66_GLOBAL__N__d53a5ca4_28_ActivationLeakyReluKernel_cu_f5210f67_355417leaky_relu_kernelERNS_18TensorIteratorBaseERKN3c106ScalarEENKUlvE_clEvENKUlvE_clEvEUldE_St5arrayIPcLm2EELi4E23TrivialOffsetCalculatorILi1EjESG_NS0_6memory12LoadWithCastILi1EEENSH_13StoreWithCastILi1EEEEEviT_T0_T2_T3_T4_T5_
        .type           _ZN2at6native27unrolled_elementwise_kernelIZZZNS0_66_GLOBAL__N__d53a5ca4_28_ActivationLeakyReluKernel_cu_f5210f67_355417leaky_relu_kernelERNS_18TensorIteratorBaseERKN3c106ScalarEENKUlvE_clEvENKUlvE_clEvEUldE_St5arrayIPcLm2EELi4E23TrivialOffsetCalculatorILi1EjESG_NS0_6memory12LoadWithCastILi1EEENSH_13StoreWithCastILi1EEEEEviT_T0_T2_T3_T4_T5_,@function
        .size           _ZN2at6native27unrolled_elementwise_kernelIZZZNS0_66_GLOBAL__N__d53a5ca4_28_ActivationLeakyReluKernel_cu_f5210f67_355417leaky_relu_kernelERNS_18TensorIteratorBaseERKN3c106ScalarEENKUlvE_clEvENKUlvE_clEvEUldE_St5arrayIPcLm2EELi4E23TrivialOffsetCalculatorILi1EjESG_NS0_6memory12LoadWithCastILi1EEENSH_13StoreWithCastILi1EEEEEviT_T0_T2_T3_T4_T5_,(.L_x_5728 - _ZN2at6native27unrolled_elementwise_kernelIZZZNS0_66_GLOBAL__N__d53a5ca4_28_ActivationLeakyReluKernel_cu_f5210f67_355417leaky_relu_kernelERNS_18TensorIteratorBaseERKN3c106ScalarEENKUlvE_clEvENKUlvE_clEvEUldE_St5arrayIPcLm2EELi4E23TrivialOffsetCalculatorILi1EjESG_NS0_6memory12LoadWithCastILi1EEENSH_13StoreWithCastILi1EEEEEviT_T0_T2_T3_T4_T5_)
        .other          _ZN2at6native27unrolled_elementwise_kernelIZZZNS0_66_GLOBAL__N__d53a5ca4_28_ActivationLeakyReluKernel_cu_f5210f67_355417leaky_relu_kernelERNS_18TensorIteratorBaseERKN3c106ScalarEENKUlvE_clEvENKUlvE_clEvEUldE_St5arrayIPcLm2EELi4E23TrivialOffsetCalculatorILi1EjESG_NS0_6memory12LoadWithCastILi1EEENSH_13StoreWithCastILi1EEEEEviT_T0_T2_T3_T4_T5_,@"STO_CUDA_ENTRY STV_DEFAULT"
_ZN2at6native27unrolled_elementwise_kernelIZZZNS0_66_GLOBAL__N__d53a5ca4_28_ActivationLeakyReluKernel_cu_f5210f67_355417leaky_relu_kernelERNS_18TensorIteratorBaseERKN3c106ScalarEENKUlvE_clEvENKUlvE_clEvEUldE_St5arrayIPcLm2EELi4E23TrivialOffsetCalculatorILi1EjESG_NS0_6memory12LoadWithCastILi1EEENSH_13StoreWithCastILi1EEEEEviT_T0_T2_T3_T4_T5_:
.text._ZN2at6native27unrolled_elementwise_kernelIZZZNS0_66_GLOBAL__N__d53a5ca4_28_ActivationLeakyReluKernel_cu_f5210f67_355417leaky_relu_kernelERNS_18TensorIteratorBaseERKN3c106ScalarEENKUlvE_clEvENKUlvE_clEvEUldE_St5arrayIPcLm2EELi4E23TrivialOffsetCalculatorILi1EjESG_NS0_6memory12LoadWithCastILi1EEENSH_13StoreWithCastILi1EEEEEviT_T0_T2_T3_T4_T5_:
        /* <DEDUP_REMOVED lines=32> */
.L_x_5370:
[----:B------:R-:W2:Y:S02]  /*0200*/  LDG.E.U8 R4, desc[UR36][R4.64] ;  /* 0x0000002404047981 */ /* 0x000ea4000c1e1100 */
[----:B--2---:R0:W1:Y:S01]  /*0210*/  I2F.F64.U16 R26, R4 ;  /* 0x00000004001a7312 */ /* 0x0040620000101800 */
[----:B------:R-:W-:Y:S05]  /*0220*/  BRA `(.L_x_5372) ;  /* 0x0000000c00747947 */ /* 0x000fea0003800000 */
.L_x_5369:
        /* <DEDUP_REMOVED lines=9> */
.L_x_5374:
[----:B------:R-:W2:Y:S02]  /*02c0*/  LDG.E R4, desc[UR36][R4.64] ;  /* 0x0000002404047981 */ /* 0x000ea4000c1e1900 */
[----:B--2---:R1:W2:Y:S01]  /*02d0*/  I2F.F64 R26, R4 ;  /* 0x00000004001a7312 */ /* 0x0042a20000201c00 */
[----:B------:R-:W-:Y:S05]  /*02e0*/  BRA `(.L_x_5372) ;  /* 0x0000000c00447947 */ /* 0x000fea0003800000 */
.L_x_5373:
[----:B------:R-:W2:Y:S02]  /*02f0*/  LDG.E.U16 R4, desc[UR36][R4.64] ;  /* 0x0000002404047981 */ /* 0x000ea4000c1e1500 */
[----:B--2---:R3:W4:Y:S01]  /*0300*/  I2F.F64.S16 R26, R4 ;  /* 0x00000004001a7312 */ /* 0x0047220000101c00 */
[----:B------:R-:W-:Y:S05]  /*0310*/  BRA `(.L_x_5372) ;  /* 0x0000000c00387947 */ /* 0x000fea0003800000 */
.L_x_5368:
        /* <DEDUP_REMOVED lines=10> */
.L_x_5376:
[----:B------:R-:W2:Y:S02]  /*03c0*/  LDG.E.U16 R0, desc[UR36][R4.64] ;  /* 0x0000002404007981 */ /* 0x000ea4000c1e1500 */
[----:B--2---:R-:W-:-:S05]  /*03d0*/  HADD2.F32 R0, -RZ, R0.H0_H0 ;  /* 0x20000000ff007230 */ /* 0x004fca0000004100 */
[----:B------:R-:W-:-:S04]  /*03e0*/  FMUL.FTZ R0, R0, 1 ;  /* 0x3f80000000007820 */ /* 0x000fc80000410000 */
[----:B------:R0:W1:Y:S01]  /*03f0*/  F2F.F64.F32 R26, R0 ;  /* 0x00000000001a7310 */ /* 0x0000620000201800 */
[----:B------:R-:W-:Y:S05]  /*0400*/  BRA `(.L_x_5372) ;  /* 0x0000000800fc7947 */ /* 0x000fea0003800000 */
.L_x_5375:
        /* <DEDUP_REMOVED lines=10> */
.L_x_5378:
[----:B------:R-:W2:Y:S02]  /*04b0*/  LDG.E.U16 R4, desc[UR36][R4.64] ;  /* 0x0000002404047981 */ /* 0x000ea4000c1e1500 */
[----:B--2---:R-:W-:-:S05]  /*04c0*/  HADD2.F32 R0, -RZ, R4.H0_H0 ;  /* 0x20000004ff007230 */ /* 0x004fca0000004100 */
[----:B------:R-:W-:-:S04]  /*04d0*/  FMUL.FTZ R0, R0, 1 ;  /* 0x3f80000000007820 */ /* 0x000fc80000410000 */
[----:B------:R0:W1:Y:S01]  /*04e0*/  F2F.F64.F32 R26, R0 ;  /* 0x00000000001a7310 */ /* 0x0000620000201800 */
[----:B------:R-:W-:Y:S05]  /*04f0*/  BRA `(.L_x_5372) ;  /* 0x0000000800c07947 */ /* 0x000fea0003800000 */
.L_x_5377:
[----:B------:R0:W5:Y:S01]  /*0500*/  LDG.E.64 R26, desc[UR36][R4.64] ;  /* 0x00000024041a7981 */ /* 0x000162000c1e1b00 */
[----:B------:R-:W-:Y:S05]  /*0510*/  BRA `(.L_x_5372) ;  /* 0x0000000800b87947 */ /* 0x000fea0003800000 */
.L_x_5367:
        /* <DEDUP_REMOVED lines=13> */
.L_x_5381:
[----:B------:R0:W5:Y:S01]  /*05f0*/  LDG.E.64 R26, desc[UR36][R4.64] ;  /* 0x00000024041a7981 */ /* 0x000162000c1e1b00 */
[----:B------:R-:W-:Y:S05]  /*0600*/  BRA `(.L_x_5372) ;  /* 0x00000008007c7947 */ /* 0x000fea0003800000 */
.L_x_5380:
        /* <DEDUP_REMOVED lines=28> */
.L_x_5383:
        /* <DEDUP_REMOVED lines=16> */
.L_x_5382:
[----:B------:R-:W2:Y:S02]  /*08d0*/  LDG.E.U16 R0, desc[UR36][R4.64] ;  /* 0x0000002404007981 */ /* 0x000ea4000c1e1500 */
[----:B--2---:R-:W-:-:S04]  /*08e0*/  IMAD.U32 R0, R0, 0x10000, RZ ;  /* 0x0001000000007824 */ /* 0x004fc800078e00ff */
[----:B------:R-:W-:-:S04]  /*08f0*/  FMUL.FTZ R0, R0, 1 ;  /* 0x3f80000000007820 */ /* 0x000fc80000410000 */
[----:B------:R0:W1:Y:S01]  /*0900*/  F2F.F64.F32 R26, R0 ;  /* 0x00000000001a7310 */ /* 0x0000620000201800 */
[----:B------:R-:W-:Y:S05]  /*0910*/  BRA `(.L_x_5372) ;  /* 0x0000000400b87947 */ /* 0x000fea0003800000 */
.L_x_5379:
        /* <DEDUP_REMOVED lines=11> */
.L_x_5386:
        /* <DEDUP_REMOVED lines=21> */
.L_x_5390:
[----:B------:R-:W-:Y:S05]  /*0b20*/  BSYNC B1 ;  /* 0x0000000000017941 */ /* 0x000fea0003800000 */
.L_x_5389:
[----:B------:R-:W-:Y:S01]  /*0b30*/  LEA R5, R0, 0x3b800000, 0x17 ;  /* 0x3b80000000057811 */ /* 0x000fe200078eb8ff */
[----:B------:R-:W-:-:S05]  /*0b40*/  IMAD.SHL.U32 R0, R3, 0x100000, RZ ;  /* 0x0010000003007824 */ /* 0x000fca00078e00ff */
[----:B------:R-:W-:-:S07]  /*0b50*/  LOP3.LUT R0, R5, R0, R6, 0xfe, !PT ;  /* 0x0000000005007212 */ /* 0x000fce00078efe06 */
.L_x_5388:
[----:B------:R-:W-:Y:S05]  /*0b60*/  BSYNC B0 ;  /* 0x0000000000007941 */ /* 0x000fea0003800000 */
.L_x_5387:
[----:B------:R-:W-:-:S04]  /*0b70*/  FMUL.FTZ R0, R0, 1 ;  /* 0x3f80000000007820 */ /* 0x000fc80000410000 */
[----:B------:R0:W1:Y:S01]  /*0b80*/  F2F.F64.F32 R26, R0 ;  /* 0x00000000001a7310 */ /* 0x0000620000201800 */
[----:B------:R-:W-:Y:S05]  /*0b90*/  BRA `(.L_x_5372) ;  /* 0x0000000400187947 */ /* 0x000fea0003800000 */
.L_x_5385:
        /* <DEDUP_REMOVED lines=21> */
.L_x_5394:
[----:B------:R-:W-:Y:S05]  /*0cf0*/  BSYNC B1 ;  /* 0x0000000000017941 */ /* 0x000fea0003800000 */
.L_x_5393:
[----:B------:R-:W-:Y:S01]  /*0d00*/  LEA R5, R0, 0x37800000, 0x17 ;  /* 0x3780000000057811 */ /* 0x000fe200078eb8ff */
[----:B------:R-:W-:-:S05]  /*0d10*/  IMAD.SHL.U32 R0, R3, 0x200000, RZ ;  /* 0x0020000003007824 */ /* 0x000fca00078e00ff */
[----:B------:R-:W-:-:S07]  /*0d20*/  LOP3.LUT R0, R5, R0, R6, 0xfe, !PT ;  /* 0x0000000005007212 */ /* 0x000fce00078efe06 */
.L_x_5392:
[----:B------:R-:W-:Y:S05]  /*0d30*/  BSYNC B0 ;  /* 0x0000000000007941 */ /* 0x000fea0003800000 */
.L_x_5391:
[----:B------:R-:W-:-:S04]  /*0d40*/  FMUL.FTZ R0, R0, 1 ;  /* 0x3f80000000007820 */ /* 0x000fc80000410000 */
[----:B------:R0:W1:Y:S01]  /*0d50*/  F2F.F64.F32 R26, R0 ;  /* 0x00000000001a7310 */ /* 0x0000620000201800 */
[----:B------:R-:W-:Y:S05]  /*0d60*/  BRA `(.L_x_5372) ;  /* 0x0000000000a47947 */ /* 0x000fea0003800000 */
.L_x_5384:
        /* <DEDUP_REMOVED lines=14> */
.L_x_5398:
[----:B------:R-:W-:Y:S05]  /*0e50*/  BSYNC B0 ;  /* 0x0000000000007941 */ /* 0x000fea0003800000 */
.L_x_5397:
[----:B------:R-:W-:-:S04]  /*0e60*/  FMUL.FTZ R0, R0, 1 ;  /* 0x3f80000000007820 */ /* 0x000fc80000410000 */
[----:B------:R0:W1:Y:S01]  /*0e70*/  F2F.F64.F32 R26, R0 ;  /* 0x00000000001a7310 */ /* 0x0000620000201800 */
[----:B------:R-:W-:Y:S05]  /*0e80*/  BRA `(.L_x_5372) ;  /* 0x00000000005c7947 */ /* 0x000fea0003800000 */
.L_x_5371:
        /* <DEDUP_REMOVED lines=16> */
.L_x_5399:
[----:B------:R-:W-:Y:S01]  /*0f90*/  CS2R R26, SRZ ;  /* 0x00000000001a7805 */ /* 0x000fe2000001ff00 */
[----:B------:R-:W-:Y:S06]  /*0fa0*/  BRA `(.L_x_5372) ;  /* 0x0000000000147947 */ /* 0x000fec0003800000 */
.L_x_5396:
[----:B------:R-:W2:Y:S02]  /*0fb0*/  LDG.E.64 R26, desc[UR36][R4.64] ;  /* 0x00000024041a7981 */ /* 0x000ea4000c1e1b00 */
[----:B--2---:R-:W0:Y:S01]  /*0fc0*/  I2F.F64.U64 R26, R26 ;  /* 0x0000001a001a7312 */ /* 0x004e220000301800 */
[----:B------:R-:W-:Y:S05]  /*0fd0*/  BRA `(.L_x_5372) ;  /* 0x0000000000087947 */ /* 0x000fea0003800000 */
.L_x_5395:
[----:B------:R-:W2:Y:S02]  /*0fe0*/  LDG.E R4, desc[UR36][R4.64] ;  /* 0x0000002404047981 */ /* 0x000ea4000c1e1900 */
[----:B--2---:R0:W1:Y:S02]  /*0ff0*/  I2F.F64.U32 R26, R4 ;  /* 0x00000004001a7312 */ /* 0x0040640000201800 */
.L_x_5372:
[----:B------:R-:W3:Y:S02]  /*1000*/  S2R R22, SR_TID.X ;  /* 0x0000000000167919 */ /* 0x000ee40000002100 */
[----:B---3--:R-:W-:-:S07]  /*1010*/  VIADD R22, R22, 0x80 ;  /* 0x0000008016167836 */ /* 0x008fce0000000000 */
.L_x_5366:
[----:B------:R-:W-:Y:S05]  /*1020*/  BSYNC B6 ;  /* 0x0000000000067941 */ /* 0x000fea0003800000 */
.L_x_5365:
        /* <DEDUP_REMOVED lines=24> */
.L_x_5405:
[----:B------:R-:W3:Y:S02]  /*11b0*/  LDG.E.U8 R4, desc[UR36][R4.64] ;  /* 0x0000002404047981 */ /* 0x000ee4000c1e1100 */
[----:B---3--:R0:W1:Y:S01]  /*11c0*/  I2F.F64.U16 R28, R4 ;  /* 0x00000004001c7312 */ /* 0x0080620000101800 */
[----:B------:R-:W-:Y:S05]  /*11d0*/  BRA `(.L_x_5407) ;  /* 0x0000000c00707947 */ /* 0x000fea0003800000 */
.L_x_5404:
        /* <DEDUP_REMOVED lines=9> */
.L_x_5409:
[----:B------:R-:W3:Y:S02]  /*1270*/  LDG.E R4, desc[UR36][R4.64] ;  /* 0x0000002404047981 */ /* 0x000ee4000c1e1900 */
[----:B---3--:R0:W1:Y:S01]  /*1280*/  I2F.F64 R28, R4 ;  /* 0x00000004001c7312 */ /* 0x0080620000201c00 */
[----:B------:R-:W-:Y:S05]  /*1290*/  BRA `(.L_x_5407) ;  /* 0x0000000c00407947 */ /* 0x000fea0003800000 */
.L_x_5408:
[----:B------:R-:W3:Y:S02]  /*12a0*/  LDG.E.U16 R4, desc[UR36][R4.64] ;  /* 0x0000002404047981 */ /* 0x000ee4000c1e1500 */
[----:B---3--:R0:W1:Y:S01]  /*12b0*/  I2F.F64.S16 R28, R4 ;  /* 0x00000004001c7312 */ /* 0x0080620000101c00 */
[----:B------:R-:W-:Y:S05]  /*12c0*/  BRA `(.L_x_5407) ;  /* 0x0000000c00347947 */ /* 0x000fea0003800000 */
.L_x_5403:
        /* <DEDUP_REMOVED lines=10> */
.L_x_5411:
[----:B------:R-:W3:Y:S02]  /*1370*/  LDG.E.U16 R0, desc[UR36][R4.64] ;  /* 0x0000002404007981 */ /* 0x000ee4000c1e1500 */
[----:B---3--:R-:W-:-:S05]  /*1380*/  HADD2.F32 R0, -RZ, R0.H0_H0 ;  /* 0x20000000ff007230 */ /* 0x008fca0000004100 */
[----:B------:R-:W-:-:S04]  /*1390*/  FMUL.FTZ R0, R0, 1 ;  /* 0x3f80000000007820 */ /* 0x000fc80000410000 */
[----:B------:R0:W1:Y:S01]  /*13a0*/  F2F.F64.F32 R28, R0 ;  /* 0x00000000001c7310 */ /* 0x0000620000201800 */
[----:B------:R-:W-:Y:S05]  /*13b0*/  BRA `(.L_x_5407) ;  /* 0x0000000800f87947 */ /* 0x000fea0003800000 */
.L_x_5410:
        /* <DEDUP_REMOVED lines=10> */
.L_x_5413:
[----:B------:R-:W3:Y:S02]  /*1460*/  LDG.E.U16 R4, desc[UR36][R4.64] ;  /* 0x0000002404047981 */ /* 0x000ee4000c1e1500 */
[----:B---3--:R-:W-:-:S05]  /*1470*/  HADD2.F32 R0, -RZ, R4.H0_H0 ;  /* 0x20000004ff007230 */ /* 0x008fca0000004100 */
[----:B------:R-:W-:-:S04]  /*1480*/  FMUL.FTZ R0, R0, 1 ;  /* 0x3f80000000007820 */ /* 0x000fc80000410000 */
[----:B------:R0:W1:Y:S01]  /*1490*/  F2F.F64.F32 R28, R0 ;  /* 0x00000000001c7310 */ /* 0x0000620000201800 */
[----:B------:R-:W-:Y:S05]  /*14a0*/  BRA `(.L_x_5407) ;  /* 0x0000000800bc7947 */ /* 0x000fea0003800000 */
.L_x_5412:
[----:B------:R0:W5:Y:S01]  /*14b0*/  LDG.E.64 R28, desc[UR36][R4.64] ;  /* 0x00000024041c7981 */ /* 0x000162000c1e1b00 */
[----:B------:R-:W-:Y:S05]  /*14c0*/  BRA `(.L_x_5407) ;  /* 0x0000000800b47947 */ /* 0x000fea0003800000 */
.L_x_5402:
        /* <DEDUP_REMOVED lines=13> */
.L_x_5416:
[----:B------:R0:W5:Y:S01]  /*15a0*/  LDG.E.64 R28, desc[UR36][R4.64] ;  /* 0x00000024041c7981 */ /* 0x000162000c1e1b00 */
[----:B------:R-:W-:Y:S05]  /*15b0*/  BRA `(.L_x_5407) ;  /* 0x0000000800787947 */ /* 0x000fea0003800000 */
.L_x_5415:
        /* <DEDUP_REMOVED lines=28> */
.L_x_5418:
        /* <DEDUP_REMOVED lines=13> */
[----:B------:R3:W0:Y:S01]  /*1850*/  F2F.F64.F32 R28, R0 ;  /* 0x00000000001c7310 */ /* 0x0006220000201800 */
[----:B------:R-:W-:Y:S05]  /*1860*/  BRA `(.L_x_5407) ;  /* 0x0000000400cc7947 */ /* 0x000fea0003800000 */
.L_x_5417:
[----:B------:R-:W3:Y:S02]  /*1870*/  LDG.E.U16 R0, desc[UR36][R4.64] ;  /* 0x0000002404007981 */ /* 0x000ee4000c1e1500 */
[----:B---3--:R-:W-:-:S04]  /*1880*/  IMAD.U32 R0, R0, 0x10000, RZ ;  /* 0x0001000000007824 */ /* 0x008fc800078e00ff */
[----:B------:R-:W-:-:S04]  /*1890*/  FMUL.FTZ R0, R0, 1 ;  /* 0x3f80000000007820 */ /* 0x000fc80000410000 */
[----:B------:R0:W1:Y:S01]  /*18a0*/  F2F.F64.F32 R28, R0 ;  /* 0x00000000001c7310 */ /* 0x0000620000201800 */
[----:B------:R-:W-:Y:S05]  /*18b0*/  BRA `(.L_x_5407) ;  /* 0x0000000400b87947 */ /* 0x000fea0003800000 */
.L_x_5414:
        /* <DEDUP_REMOVED lines=11> */
.L_x_5421:
        /* <DEDUP_REMOVED lines=21> */
.L_x_5425:
[----:B------:R-:W-:Y:S05]  /*1ac0*/  BSYNC B1 ;  /* 0x0000000000017941 */ /* 0x000fea0003800000 */
.L_x_5424:
[----:B------:R-:W-:Y:S01]  /*1ad0*/  LEA R5, R0, 0x3b800000, 0x17 ;  /* 0x3b80000000057811 */ /* 0x000fe200078eb8ff */
[----:B------:R-:W-:-:S05]  /*1ae0*/  IMAD.SHL.U32 R0, R3, 0x100000, RZ ;  /* 0x0010000003007824 */ /* 0x000fca00078e00ff */
[----:B------:R-:W-:-:S07]  /*1af0*/  LOP3.LUT R0, R5, R0, R6, 0xfe, !PT ;  /* 0x0000000005007212 */ /* 0x000fce00078efe06 */
.L_x_5423:
[----:B------:R-:W-:Y:S05]  /*1b00*/  BSYNC B0 ;  /* 0x0000000000007941 */ /* 0x000fea0003800000 */
.L_x_5422:
[----:B------:R-:W-:-:S04]  /*1b10*/  FMUL.FTZ R0, R0, 1 ;  /* 0x3f80000000007820 */ /* 0x000fc80000410000 */
[----:B------:R0:W1:Y:S01]  /*1b20*/  F2F.F64.F32 R28, R0 ;  /* 0x00000000001c7310 */ /* 0x0000620000201800 */
[----:B------:R-:W-:Y:S05]  /*1b30*/  BRA `(.L_x_5407) ;  /* 0x0000000400187947 */ /* 0x000fea0003800000 */
.L_x_5420:
        /* <DEDUP_REMOVED lines=21> */
.L_x_5429:
[----:B------:R-:W-:Y:S05]  /*1c90*/  BSYNC B1 ;  /* 0x0000000000017941 */ /* 0x000fea0003800000 */
.L_x_5428:
[----:B------:R-:W-:Y:S01]  /*1ca0*/  LEA R5, R0, 0x37800000, 0x17 ;  /* 0x3780000000057811 */ /* 0x000fe200078eb8ff */
[----:B------:R-:W-:-:S05]  /*1cb0*/  IMAD.SHL.U32 R0, R3, 0x200000, RZ ;  /* 0x0020000003007824 */ /* 0x000fca00078e00ff */
[----:B------:R-:W-:-:S07]  /*1cc0*/  LOP3.LUT R0, R5, R0, R6, 0xfe, !PT ;  /* 0x0000000005007212 */ /* 0x000fce00078efe06 */
.L_x_5427:
[----:B------:R-:W-:Y:S05]  /*1cd0*/  BSYNC B0 ;  /* 0x0000000000007941 */ /* 0x000fea0003800000 */
.L_x_5426:
[----:B------:R-:W-:-:S04]  /*1ce0*/  FMUL.FTZ R0, R0, 1 ;  /* 0x3f80000000007820 */ /* 0x000fc80000410000 */
[----:B------:R0:W1:Y:S01]  /*1cf0*/  F2F.F64.F32 R28, R0 ;  /* 0x00000000001c7310 */ /* 0x0000620000201800 */
[----:B------:R-:W-:Y:S05]  /*1d00*/  BRA `(.L_x_5407) ;  /* 0x0000000000a47947 */ /* 0x000fea0003800000 */
.L_x_5419:
        /* <DEDUP_REMOVED lines=14> */
.L_x_5433:
[----:B------:R-:W-:Y:S05]  /*1df0*/  BSYNC B0 ;  /* 0x0000000000007941 */ /* 0x000fea0003800000 */
.L_x_5432:
[----:B------:R-:W-:-:S04]  /*1e00*/  FMUL.FTZ R0, R0, 1 ;  /* 0x3f80000000007820 */ /* 0x000fc80000410000 */
[----:B------:R0:W1:Y:S01]  /*1e10*/  F2F.F64.F32 R28, R0 ;  /* 0x00000000001c7310 */ /* 0x0000620000201800 */
[----:B------:R-:W-:Y:S05]  /*1e20*/  BRA `(.L_x_5407) ;  /* 0x00000000005c7947 */ /* 0x000fea0003800000 */
.L_x_5406:
        /* <DEDUP_REMOVED lines=16> */
.L_x_5434:
[----:B------:R-:W-:Y:S01]  /*1f30*/  CS2R R28, SRZ ;  /* 0x00000000001c7805 */ /* 0x000fe2000001ff00 */
[----:B------:R-:W-:Y:S06]  /*1f40*/  BRA `(.L_x_5407) ;  /* 0x0000000000147947 */ /* 0x000fec0003800000 */
.L_x_5431:
[----:B------:R-:W3:Y:S02]  /*1f50*/  LDG.E.64 R28, desc[UR36][R4.64] ;  /* 0x00000024041c7981 */ /* 0x000ee4000c1e1b00 */
[----:B---3--:R-:W0:Y:S01]  /*1f60*/  I2F.F64.U64 R28, R28 ;  /* 0x0000001c001c7312 */ /* 0x008e220000301800 */
[----:B------:R-:W-:Y:S05]  /*1f70*/  BRA `(.L_x_5407) ;  /* 0x0000000000087947 */ /* 0x000fea0003800000 */
.L_x_5430:
[----:B------:R-:W3:Y:S02]  /*1f80*/  LDG.E R4, desc[UR36][R4.64] ;  /* 0x0000002404047981 */ /* 0x000ee4000c1e1900 */
[----:B---3--:R0:W1:Y:S02]  /*1f90*/  I2F.F64.U32 R28, R4 ;  /* 0x00000004001c7312 */ /* 0x0080640000201800 */
.L_x_5407:
[----:B------:R-:W-:-:S07]  /*1fa0*/  VIADD R22, R22, 0x80 ;  /* 0x0000008016167836 */ /* 0x000fce0000000000 */
.L_x_5401:
[----:B------:R-:W-:Y:S05]  /*1fb0*/  BSYNC B6 ;  /* 0x0000000000067941 */ /* 0x000fea0003800000 */
.L_x_5400:
[----:B------:R-:W-:Y:S01]  /*1fc0*/  ISETP.GE.AND P0, PT, R22, R19, PT ;  /* 0x000000131600720c */ /* 0x000fe20003f06270 */
[----:B------:R-:W-:Y:S01]  /*1fd0*/  BSSY B6, `(.L_x_5435) ;  /* 0x00000f9000067945 */ /* 0x000fe20003800000 */
[----:B------:R-:W-:Y:S02]  /*1fe0*/  CS2R R24, SRZ ;  /* 0x0000000000187805 */ /* 0x000fe4000001ff00 */
[----:B------:R-:W-:-:S09]  /*1ff0*/  CS2R R16, SRZ ;  /* 0x0000000000107805 */ /* 0x000fd2000001ff00 */
[----:B------:R-:W-:Y:S05]  /*2000*/  @P0 BRA `(.L_x_5436) ;  /* 0x0000000c00d40947 */ /* 0x000fea0003800000 */
[----:B01----:R-:W0:Y:S01]  /*2010*/  LDC.64 R4, c[0x0][0x230] ;  /* 0x00008c00ff047b82 */ /* 0x003e220000000a00 */
[----:B---3--:R-:W-:Y:S01]  /*2020*/  IMAD R0, R18, 0x200, R22 ;  /* 0x0000020012007824 */ /* 0x008fe200078e0216 */
        /* <DEDUP_REMOVED lines=19> */
.L_x_5440:
[----:B------:R-:W3:Y:S02]  /*2160*/  LDG.E.U8 R4, desc[UR36][R4.64] ;  /* 0x0000002404047981 */ /* 0x000ee4000c1e1100 */
[----:B---3--:R0:W1:Y:S01]  /*2170*/  I2F.F64.U16 R16, R4 ;  /* 0x0000000400107312 */ /* 0x0080620000101800 */
[----:B------:R-:W-:Y:S05]  /*2180*/  BRA `(.L_x_5442) ;  /* 0x0000000c00707947 */ /* 0x000fea0003800000 */
.L_x_5439:
        /* <DEDUP_REMOVED lines=9> */
.L_x_5444:
[----:B------:R-:W3:Y:S02]  /*2220*/  LDG.E R4, desc[UR36][R4.64] ;  /* 0x0000002404047981 */ /* 0x000ee4000c1e1900 */
[----:B---3--:R0:W1:Y:S01]  /*2230*/  I2F.F64 R16, R4 ;  /* 0x0000000400107312 */ /* 0x0080620000201c00 */
[----:B------:R-:W-:Y:S05]  /*2240*/  BRA `(.L_x_5442) ;  /* 0x0000000c00407947 */ /* 0x000fea0003800000 */
.L_x_5443:
[----:B------:R-:W3:Y:S02]  /*2250*/  LDG.E.U16 R4, desc[UR36][R4.64] ;  /* 0x0000002404047981 */ /* 0x000ee4000c1e1500 */
[----:B---3--:R0:W1:Y:S01]  /*2260*/  I2F.F64.S16 R16, R4 ;  /* 0x0000000400107312 */ /* 0x0080620000101c00 */
[----:B------:R-:W-:Y:S05]  /*2270*/  BRA `(.L_x_5442) ;  /* 0x0000000c00347947 */ /* 0x000fea0003800000 */
.L_x_5438:
        /* <DEDUP_REMOVED lines=10> */
.L_x_5446:
[----:B------:R-:W3:Y:S02]  /*2320*/  LDG.E.U16 R0, desc[UR36][R4.64] ;  /* 0x0000002404007981 */ /* 0x000ee4000c1e1500 */
[----:B---3--:R-:W-:-:S05]  /*2330*/  HADD2.F32 R0, -RZ, R0.H0_H0 ;  /* 0x20000000ff007230 */ /* 0x008fca0000004100 */
[----:B------:R-:W-:-:S04]  /*2340*/  FMUL.FTZ R0, R0, 1 ;  /* 0x3f80000000007820 */ /* 0x000fc80000410000 */
[----:B------:R0:W1:Y:S01]  /*2350*/  F2F.F64.F32 R16, R0 ;  /* 0x0000000000107310 */ /* 0x0000620000201800 */
[----:B------:R-:W-:Y:S05]  /*2360*/  BRA `(.L_x_5442) ;  /* 0x0000000800f87947 */ /* 0x000fea0003800000 */
.L_x_5445:
        /* <DEDUP_REMOVED lines=10> */
.L_x_5448:
[----:B------:R-:W3:Y:S02]  /*2410*/  LDG.E.U16 R4, desc[UR36][R4.64] ;  /* 0x0000002404047981 */ /* 0x000ee4000c1e1500 */
[----:B---3--:R-:W-:-:S05]  /*2420*/  HADD2.F32 R0, -RZ, R4.H0_H0 ;  /* 0x20000004ff007230 */ /* 0x008fca0000004100 */
[----:B------:R-:W-:-:S04]  /*2430*/  FMUL.FTZ R0, R0, 1 ;  /* 0x3f80000000007820 */ /* 0x000fc80000410000 */
[----:B------:R0:W1:Y:S01]  /*2440*/  F2F.F64.F32 R16, R0 ;  /* 0x0000000000107310 */ /* 0x0000620000201800 */
[----:B------:R-:W-:Y:S05]  /*2450*/  BRA `(.L_x_5442) ;  /* 0x0000000800bc7947 */ /* 0x000fea0003800000 */
.L_x_5447:
[----:B------:R0:W5:Y:S01]  /*2460*/  LDG.E.64 R16, desc[UR36][R4.64] ;  /* 0x0000002404107981 */ /* 0x000162000c1e1b00 */
[----:B------:R-:W-:Y:S05]  /*2470*/  BRA `(.L_x_5442) ;  /* 0x0000000800b47947 */ /* 0x000fea0003800000 */
.L_x_5437:
        /* <DEDUP_REMOVED lines=13> */
.L_x_5451:
[----:B------:R0:W5:Y:S01]  /*2550*/  LDG.E.64 R16, desc[UR36][R4.64] ;  /* 0x0000002404107981 */ /* 0x000162000c1e1b00 */
[----:B------:R-:W-:Y:S05]  /*2560*/  BRA `(.L_x_5442) ;  /* 0x0000000800787947 */ /* 0x000fea0003800000 */
.L_x_5450:
        /* <DEDUP_REMOVED lines=28> */
.L_x_5453:
        /* <DEDUP_REMOVED lines=15> */
.L_x_5452:
[----:B------:R-:W3:Y:S02]  /*2820*/  LDG.E.U16 R0, desc[UR36][R4.64] ;  /* 0x0000002404007981 */ /* 0x000ee4000c1e1500 */
[----:B---3--:R-:W-:-:S04]  /*2830*/  IMAD.U32 R0, R0, 0x10000, RZ ;  /* 0x0001000000007824 */ /* 0x008fc800078e00ff */
[----:B------:R-:W-:-:S04]  /*2840*/  FMUL.FTZ R0, R0, 1 ;  /* 0x3f80000000007820 */ /* 0x000fc80000410000 */
[----:B------:R0:W1:Y:S01]  /*2850*/  F2F.F64.F32 R16, R0 ;  /* 0x0000000000107310 */ /* 0x0000620000201800 */
[----:B------:R-:W-:Y:S05]  /*2860*/  BRA `(.L_x_5442) ;  /* 0x0000000400b87947 */ /* 0x000fea0003800000 */
.L_x_5449:
        /* <DEDUP_REMOVED lines=11> */
.L_x_5456:
        /* <DEDUP_REMOVED lines=21> */
.L_x_5460:
[----:B------:R-:W-:Y:S05]  /*2a70*/  BSYNC B1 ;  /* 0x0000000000017941 */ /* 0x000fea0003800000 */
.L_x_5459:
[----:B------:R-:W-:Y:S01]  /*2a80*/  LEA R5, R0, 0x3b800000, 0x17 ;  /* 0x3b80000000057811 */ /* 0x000fe200078eb8ff */
[----:B------:R-:W-:-:S05]  /*2a90*/  IMAD.SHL.U32 R0, R3, 0x100000, RZ ;  /* 0x0010000003007824 */ /* 0x000fca00078e00ff */
[----:B------:R-:W-:-:S07]  /*2aa0*/  LOP3.LUT R0, R5, R0, R6, 0xfe, !PT ;  /* 0x0000000005007212 */ /* 0x000fce00078efe06 */
.L_x_5458:
[----:B------:R-:W-:Y:S05]  /*2ab0*/  BSYNC B0 ;  /* 0x0000000000007941 */ /* 0x000fea0003800000 */
.L_x_5457:
[----:B------:R-:W-:-:S04]  /*2ac0*/  FMUL.FTZ R0, R0, 1 ;  /* 0x3f80000000007820 */ /* 0x000fc80000410000 */
[----:B------:R3:W0:Y:S01]  /*2ad0*/  F2F.F64.F32 R16, R0 ;  /* 0x0000000000107310 */ /* 0x0006220000201800 */
[----:B------:R-:W-:Y:S05]  /*2ae0*/  BRA `(.L_x_5442) ;  /* 0x0000000400187947 */ /* 0x000fea0003800000 */
.L_x_5455:
        /* <DEDUP_REMOVED lines=21> */
.L_x_5464:
[----:B------:R-:W-:Y:S05]  /*2c40*/  BSYNC B1 ;  /* 0x0000000000017941 */ /* 0x000fea0003800000 */
.L_x_5463:
[----:B------:R-:W-:Y:S01]  /*2c50*/  LEA R5, R0, 0x37800000, 0x17 ;  /* 0x3780000000057811 */ /* 0x000fe200078eb8ff */
[----:B------:R-:W-:-:S05]  /*2c60*/  IMAD.SHL.U32 R0, R3, 0x200000, RZ ;  /* 0x0020000003007824 */ /* 0x000fca00078e00ff */
[----:B------:R-:W-:-:S07]  /*2c70*/  LOP3.LUT R0, R5, R0, R6, 0xfe, !PT ;  /* 0x0000000005007212 */ /* 0x000fce00078efe06 */
.L_x_5462:
[----:B------:R-:W-:Y:S05]  /*2c80*/  BSYNC B0 ;  /* 0x0000000000007941 */ /* 0x000fea0003800000 */
.L_x_5461:
[----:B------:R-:W-:-:S04]  /*2c90*/  FMUL.FTZ R0, R0, 1 ;  /* 0x3f80000000007820 */ /* 0x000fc80000410000 */
[----:B------:R0:W1:Y:S01]  /*2ca0*/  F2F.F64.F32 R16, R0 ;  /* 0x0000000000107310 */ /* 0x0000620000201800 */
[----:B------:R-:W-:Y:S05]  /*2cb0*/  BRA `(.L_x_5442) ;  /* 0x0000000000a47947 */ /* 0x000fea0003800000 */
.L_x_5454:
        /* <DEDUP_REMOVED lines=14> */
.L_x_5468:
[----:B------:R-:W-:Y:S05]  /*2da0*/  BSYNC B0 ;  /* 0x0000000000007941 */ /* 0x000fea0003800000 */
.L_x_5467:
[----:B------:R-:W-:-:S04]  /*2db0*/  FMUL.FTZ R0, R0, 1 ;  /* 0x3f80000000007820 */ /* 0x000fc80000410000 */
[----:B------:R0:W1:Y:S01]  /*2dc0*/  F2F.F64.F32 R16, R0 ;  /* 0x0000000000107310 */ /* 0x0000620000201800 */
[----:B------:R-:W-:Y:S05]  /*2dd0*/  BRA `(.L_x_5442) ;  /* 0x00000000005c7947 */ /* 0x000fea0003800000 */
.L_x_5441:
        /* <DEDUP_REMOVED lines=16> */
.L_x_5469:
[----:B------:R-:W-:Y:S01]  /*2ee0*/  CS2R R16, SRZ ;  /* 0x0000000000107805 */ /* 0x000fe2000001ff00 */
[----:B------:R-:W-:Y:S06]  /*2ef0*/  BRA `(.L_x_5442) ;  /* 0x0000000000147947 */ /* 0x000fec0003800000 */
.L_x_5466:
[----:B------:R-:W3:Y:S02]  /*2f00*/  LDG.E.64 R16, desc[UR36][R4.64] ;  /* 0x0000002404107981 */ /* 0x000ee4000c1e1b00 */
[----:B---3--:R-:W0:Y:S01]  /*2f10*/  I2F.F64.U64 R16, R16 ;  /* 0x0000001000107312 */ /* 0x008e220000301800 */
[----:B------:R-:W-:Y:S05]  /*2f20*/  BRA `(.L_x_5442) ;  /* 0x0000000000087947 */ /* 0x000fea0003800000 */
.L_x_5465:
[----:B------:R-:W3:Y:S02]  /*2f30*/  LDG.E R4, desc[UR36][R4.64] ;  /* 0x0000002404047981 */ /* 0x000ee4000c1e1900 */
[----:B---3--:R0:W1:Y:S02]  /*2f40*/  I2F.F64.U32 R16, R4 ;  /* 0x0000000400107312 */ /* 0x0080640000201800 */
.L_x_5442:
[----:B------:R-:W-:-:S07]  /*2f50*/  VIADD R22, R22, 0x80 ;  /* 0x0000008016167836 */ /* 0x000fce0000000000 */
.L_x_5436:
[----:B------:R-:W-:Y:S05]  /*2f60*/  BSYNC B6 ;  /* 0x0000000000067941 */ /* 0x000fea0003800000 */
.L_x_5435:
[----:B------:R-:W-:Y:S01]  /*2f70*/  ISETP.GE.AND P0, PT, R22, R19, PT ;  /* 0x000000131600720c */ /* 0x000fe20003f06270 */
[----:B------:R-:W-:-:S12]  /*2f80*/  BSSY B6, `(.L_x_5470) ;  /* 0x00000f4000067945 */ /* 0x000fd80003800000 */
[----:B------:R-:W-:Y:S05]  /*2f90*/  @P0 BRA `(.L_x_5471) ;  /* 0x0000000c00c80947 */ /* 0x000fea0003800000 */
[----:B01----:R-:W0:Y:S01]  /*2fa0*/  LDC.64 R4, c[0x0][0x230] ;  /* 0x00008c00ff047b82 */ /* 0x003e220000000a00 */
[----:B---3--:R-:W-:Y:S01]  /*2fb0*/  PRMT R0, R2, 0x9910, RZ ;  /* 0x0000991002007816 */ /* 0x008fe200000000ff */
        /* <DEDUP_REMOVED lines=18> */
.L_x_5475:
[----:B------:R-:W3:Y:S02]  /*30e0*/  LDG.E.U8 R4, desc[UR36][R4.64] ;  /* 0x0000002404047981 */ /* 0x000ee4000c1e1100 */
[----:B---3--:R0:W1:Y:S01]  /*30f0*/  I2F.F64.U16 R24, R4 ;  /* 0x0000000400187312 */ /* 0x0080620000101800 */
[----:B------:R-:W-:Y:S05]  /*3100*/  BRA `(.L_x_5471) ;  /* 0x0000000c006c7947 */ /* 0x000fea0003800000 */
.L_x_5474:
        /* <DEDUP_REMOVED lines=9> */
.L_x_5478:
[----:B------:R-:W3:Y:S02]  /*31a0*/  LDG.E R4, desc[UR36][R4.64] ;  /* 0x0000002404047981 */ /* 0x000ee4000c1e1900 */
[----:B---3--:R0:W1:Y:S01]  /*31b0*/  I2F.F64 R24, R4 ;  /* 0x0000000400187312 */ /* 0x0080620000201c00 */
[----:B------:R-:W-:Y:S05]  /*31c0*/  BRA `(.L_x_5471) ;  /* 0x0000000c003c7947 */ /* 0x000fea0003800000 */
.L_x_5477:
[----:B------:R-:W3:Y:S02]  /*31d0*/  LDG.E.U16 R4, desc[UR36][R4.64] ;  /* 0x0000002404047981 */ /* 0x000ee4000c1e1500 */
[----:B---3--:R0:W1:Y:S01]  /*31e0*/  I2F.F64.S16 R24, R4 ;  /* 0x0000000400187312 */ /* 0x0080620000101c00 */
[----:B------:R-:W-:Y:S05]  /*31f0*/  BRA `(.L_x_5471) ;  /* 0x0000000c00307947 */ /* 0x000fea0003800000 */
.L_x_5473:
        /* <DEDUP_REMOVED lines=10> */
.L_x_5480:
[----:B------:R-:W3:Y:S02]  /*32a0*/  LDG.E.U16 R0, desc[UR36][R4.64] ;  /* 0x0000002404007981 */ /* 0x000ee4000c1e1500 */
[----:B---3--:R-:W-:-:S05]  /*32b0*/  HADD2.F32 R0, -RZ, R0.H0_H0 ;  /* 0x20000000ff007230 */ /* 0x008fca0000004100 */
[----:B------:R-:W-:-:S04]  /*32c0*/  FMUL.FTZ R0, R0, 1 ;  /* 0x3f80000000007820 */ /* 0x000fc80000410000 */
[----:B------:R0:W1:Y:S01]  /*32d0*/  F2F.F64.F32 R24, R0 ;  /* 0x0000000000187310 */ /* 0x0000620000201800 */
[----:B------:R-:W-:Y:S05]  /*32e0*/  BRA `(.L_x_5471) ;  /* 0x0000000800f47947 */ /* 0x000fea0003800000 */
.L_x_5479:
        /* <DEDUP_REMOVED lines=10> */
.L_x_5482:
[----:B------:R-:W3:Y:S02]  /*3390*/  LDG.E.U16 R4, desc[UR36][R4.64] ;  /* 0x0000002404047981 */ /* 0x000ee4000c1e1500 */
[----:B---3--:R-:W-:-:S05]  /*33a0*/  HADD2.F32 R0, -RZ, R4.H0_H0 ;  /* 0x20000004ff007230 */ /* 0x008fca0000004100 */
[----:B------:R-:W-:-:S04]  /*33b0*/  FMUL.FTZ R0, R0, 1 ;  /* 0x3f80000000007820 */ /* 0x000fc80000410000 */
[----:B------:R0:W1:Y:S01]  /*33c0*/  F2F.F64.F32 R24, R0 ;  /* 0x0000000000187310 */ /* 0x0000620000201800 */
[----:B------:R-:W-:Y:S05]  /*33d0*/  BRA `(.L_x_5471) ;  /* 0x0000000800b87947 */ /* 0x000fea0003800000 */
.L_x_5481:
[----:B------:R0:W5:Y:S01]  /*33e0*/  LDG.E.64 R24, desc[UR36][R4.64] ;  /* 0x0000002404187981 */ /* 0x000162000c1e1b00 */
[----:B------:R-:W-:Y:S05]  /*33f0*/  BRA `(.L_x_5471) ;  /* 0x0000000800b07947 */ /* 0x000fea0003800000 */
.L_x_5472:
        /* <DEDUP_REMOVED lines=13> */
.L_x_5485:
[----:B------:R0:W5:Y:S01]  /*34d0*/  LDG.E.64 R24, desc[UR36][R4.64] ;  /* 0x0000002404187981 */ /* 0x000162000c1e1b00 */
[----:B------:R-:W-:Y:S05]  /*34e0*/  BRA `(.L_x_5471) ;  /* 0x0000000800747947 */ /* 0x000fea0003800000 */
.L_x_5484:
        /* <DEDUP_REMOVED lines=25> */
[----:B------:R-:W-:-:S04]  /*3680*/  FMUL.FTZ R3, R3, 1 ;  /* 0x3f80000003037820 */ /* 0x000fc80000410000 */
[----:B------:R0:W1:Y:S01]  /*3690*/  F2F.F64.F32 R24, R3 ;  /* 0x0000000300187310 */ /* 0x0000620000201800 */
[----:B------:R-:W-:Y:S05]  /*36a0*/  BRA `(.L_x_5471) ;  /* 0x0000000800047947 */ /* 0x000fea0003800000 */
.L_x_5487:
        /* <DEDUP_REMOVED lines=15> */
.L_x_5486:
[----:B------:R-:W3:Y:S02]  /*37a0*/  LDG.E.U16 R0, desc[UR36][R4.64] ;  /* 0x0000002404007981 */ /* 0x000ee4000c1e1500 */
[----:B---3--:R-:W-:-:S04]  /*37b0*/  IMAD.U32 R0, R0, 0x10000, RZ ;  /* 0x0001000000007824 */ /* 0x008fc800078e00ff */
[----:B------:R-:W-:-:S04]  /*37c0*/  FMUL.FTZ R0, R0, 1 ;  /* 0x3f80000000007820 */ /* 0x000fc80000410000 */
[----:B------:R0:W1:Y:S01]  /*37d0*/  F2F.F64.F32 R24, R0 ;  /* 0x0000000000187310 */ /* 0x0000620000201800 */
[----:B------:R-:W-:Y:S05]  /*37e0*/  BRA `(.L_x_5471) ;  /* 0x0000000400b47947 */ /* 0x000fea0003800000 */
.L_x_5483:
        /* <DEDUP_REMOVED lines=11> */
.L_x_5490:
        /* <DEDUP_REMOVED lines=21> */
.L_x_5494:
[----:B------:R-:W-:Y:S05]  /*39f0*/  BSYNC B1 ;  /* 0x0000000000017941 */ /* 0x000fea0003800000 */
.L_x_5493:
[----:B------:R-:W-:Y:S01]  /*3a00*/  LEA R3, R0, 0x3b800000, 0x17 ;  /* 0x3b80000000037811 */ /* 0x000fe200078eb8ff */
[----:B------:R-:W-:-:S05]  /*3a10*/  IMAD.SHL.U32 R0, R2, 0x100000, RZ ;  /* 0x0010000002007824 */ /* 0x000fca00078e00ff */
[----:B------:R-:W-:-:S07]  /*3a20*/  LOP3.LUT R0, R3, R0, R4, 0xfe, !PT ;  /* 0x0000000003007212 */ /* 0x000fce00078efe04 */
.L_x_5492:
[----:B------:R-:W-:Y:S05]  /*3a30*/  BSYNC B0 ;  /* 0x0000000000007941 */ /* 0x000fea0003800000 */
.L_x_5491:
[----:B------:R-:W-:-:S04]  /*3a40*/  FMUL.FTZ R0, R0, 1 ;  /* 0x3f80000000007820 */ /* 0x000fc80000410000 */
[----:B------:R0:W1:Y:S01]  /*3a50*/  F2F.F64.F32 R24, R0 ;  /* 0x0000000000187310 */ /* 0x0000620000201800 */
[----:B------:R-:W-:Y:S05]  /*3a60*/  BRA `(.L_x_5471) ;  /* 0x0000000400147947 */ /* 0x000fea0003800000 */
.L_x_5489:
        /* <DEDUP_REMOVED lines=21> */
.L_x_5498:
[----:B------:R-:W-:Y:S05]  /*3bc0*/  BSYNC B1 ;  /* 0x0000000000017941 */ /* 0x000fea0003800000 */
.L_x_5497:
[----:B------:R-:W-:Y:S01]  /*3bd0*/  LEA R3, R0, 0x37800000, 0x17 ;  /* 0x3780000000037811 */ /* 0x000fe200078eb8ff */
[----:B------:R-:W-:-:S05]  /*3be0*/  IMAD.SHL.U32 R0, R2, 0x200000, RZ ;  /* 0x0020000002007824 */ /* 0x000fca00078e00ff */
[----:B------:R-:W-:-:S07]  /*3bf0*/  LOP3.LUT R0, R3, R0, R4, 0xfe, !PT ;  /* 0x0000000003007212 */ /* 0x000fce00078efe04 */
.L_x_5496:
[----:B------:R-:W-:Y:S05]  /*3c00*/  BSYNC B0 ;  /* 0x0000000000007941 */ /* 0x000fea0003800000 */
.L_x_5495:
[----:B------:R-:W-:-:S04]  /*3c10*/  FMUL.FTZ R0, R0, 1 ;  /* 0x3f80000000007820 */ /* 0x000fc80000410000 */
[----:B------:R0:W1:Y:S01]  /*3c20*/  F2F.F64.F32 R24, R0 ;  /* 0x0000000000187310 */ /* 0x0000620000201800 */
[----:B------:R-:W-:Y:S05]  /*3c30*/  BRA `(.L_x_5471) ;  /* 0x0000000000a07947 */ /* 0x000fea0003800000 */
.L_x_5488:
        /* <DEDUP_REMOVED lines=14> */
.L_x_5502:
[----:B------:R-:W-:Y:S05]  /*3d20*/  BSYNC B0 ;  /* 0x0000000000007941 */ /* 0x000fea0003800000 */
.L_x_5501:
[----:B------:R-:W-:-:S04]  /*3d30*/  FMUL.FTZ R0, R0, 1 ;  /* 0x3f80000000007820 */ /* 0x000fc80000410000 */
[----:B------:R0:W1:Y:S01]  /*3d40*/  F2F.F64.F32 R24, R0 ;  /* 0x0000000000187310 */ /* 0x0000620000201800 */
[----:B------:R-:W-:Y:S05]  /*3d50*/  BRA `(.L_x_5471) ;  /* 0x0000000000587947 */ /* 0x000fea0003800000 */
.L_x_5476:
        /* <DEDUP_REMOVED lines=16> */
.L_x_5503:
[----:B------:R-:W-:Y:S05]  /*3e60*/  BRA `(.L_x_5471) ;  /* 0x0000000000147947 */ /* 0x000fea0003800000 */
.L_x_5500:
[----:B------:R-:W3:Y:S02]  /*3e70*/  LDG.E.64 R24, desc[UR36][R4.64] ;  /* 0x0000002404187981 */ /* 0x000ee4000c1e1b00 */
[----:B---3--:R-:W0:Y:S01]  /*3e80*/  I2F.F64.U64 R24, R24 ;  /* 0x0000001800187312 */ /* 0x008e220000301800 */
[----:B------:R-:W-:Y:S05]  /*3e90*/  BRA `(.L_x_5471) ;  /* 0x0000000000087947 */ /* 0x000fea0003800000 */
.L_x_5499:
[----:B------:R-:W3:Y:S02]  /*3ea0*/  LDG.E R4, desc[UR36][R4.64] ;  /* 0x0000002404047981 */ /* 0x000ee4000c1e1900 */
[----:B---3--:R0:W1:Y:S02]  /*3eb0*/  I2F.F64.U32 R24, R4 ;  /* 0x0000000400187312 */ /* 0x0080640000201800 */
.L_x_5471:
[----:B------:R-:W-:Y:S05]  /*3ec0*/  BSYNC B6 ;  /* 0x0000000000067941 */ /* 0x000fea0003800000 */
.L_x_5470:
[----:B------:R-:W3:Y:S01]  /*3ed0*/  S2R R22, SR_TID.X ;  /* 0x0000000000167919 */ /* 0x000ee20000002100 */
[----:B------:R-:W-:Y:S01]  /*3ee0*/  ULDC.64 UR4, c[0x0][0x218] ;  /* 0x0000860000047ab9 */ /* 0x000fe20000000a00 */
[C---:B01---5:R-:W-:Y:S01]  /*3ef0*/  DSETP.GT.AND P0, PT, R28.reuse, RZ, PT ;  /* 0x000000ff1c00722a */ /* 0x063fe20003f04000 */
[----:B------:R-:W0:Y:S01]  /*3f00*/  LDC.U8 R2, c[0x0][0x244] ;  /* 0x00009100ff027b82 */ /* 0x000e220000000000 */
[----:B------:R-:W-:Y:S01]  /*3f10*/  DMUL R8, R28, UR4 ;  /* 0x000000041c087c28 */ /* 0x000fe20008000000 */
[----:B------:R-:W-:Y:S01]  /*3f20*/  BSSY B6, `(.L_x_5504) ;  /* 0x000012b000067945 */ /* 0x000fe20003800000 */
[----:B--2-4-:R-:W-:Y:S02]  /*3f30*/  DMUL R10, R26, UR4 ;  /* 0x000000041a0a7c28 */ /* 0x014fe40008000000 */
[----:B------:R-:W-:Y:S02]  /*3f40*/  DMUL R6, R16, UR4 ;  /* 0x0000000410067c28 */ /* 0x000fe40008000000 */
[----:B------:R-:W-:-:S02]  /*3f50*/  DSETP.GT.AND P2, PT, R26, RZ, PT ;  /* 0x000000ff1a00722a */ /* 0x000fc40003f44000 */
[----:B------:R-:W-:Y:S02]  /*3f60*/  DSETP.GT.AND P1, PT, R16, RZ, PT ;  /* 0x000000ff1000722a */ /* 0x000fe40003f24000 */
[----:B------:R-:W-:Y:S01]  /*3f70*/  FSEL R28, R28, R8, P0 ;  /* 0x000000081c1c7208 */ /* 0x000fe20000000000 */
[C---:B------:R-:W-:Y:S01]  /*3f80*/  DMUL R4, R24.reuse, UR4 ;  /* 0x0000000418047c28 */ /* 0x040fe20008000000 */
[----:B------:R-:W-:Y:S02]  /*3f90*/  FSEL R29, R29, R9, P0 ;  /* 0x000000091d1d7208 */ /* 0x000fe40000000000 */
[----:B---3--:R-:W-:Y:S02]  /*3fa0*/  FSEL R0, R26, R10, P2 ;  /* 0x0000000a1a007208 */ /* 0x008fe40001000000 */
[----:B------:R-:W-:Y:S01]  /*3fb0*/  FSEL R11, R27, R11, P2 ;  /* 0x0000000b1b0b7208 */ /* 0x000fe20001000000 */
[----:B------:R-:W-:Y:S01]  /*3fc0*/  DSETP.GT.AND P2, PT, R24, RZ, PT ;  /* 0x000000ff1800722a */ /* 0x000fe20003f44000 */
[----:B------:R-:W-:-:S02]  /*3fd0*/  FSEL R3, R16, R6, P1 ;  /* 0x0000000610037208 */ /* 0x000fc40000800000 */
[----:B------:R-:W-:-:S03]  /*3fe0*/  FSEL R6, R17, R7, P1 ;  /* 0x0000000711067208 */ /* 0x000fc60000800000 */
[----:B------:R-:W-:Y:S01]  /*3ff0*/  FSEL R16, R24, R4, P2 ;  /* 0x0000000418107208 */ /* 0x000fe20001000000 */
[----:B------:R-:W-:Y:S01]  /*4000*/  IMAD.MOV.U32 R4, RZ, RZ, R0 ;  /* 0x000000ffff047224 */ /* 0x000fe200078e0000 */
[----:B------:R-:W-:Y:S01]  /*4010*/  FSEL R17, R25, R5, P2 ;  /* 0x0000000519117208 */ /* 0x000fe20001000000 */
[----:B------:R-:W-:Y:S01]  /*4020*/  IMAD.MOV.U32 R5, RZ, RZ, R11 ;  /* 0x000000ffff057224 */ /* 0x000fe200078e000b */
[----:B------:R-:W-:Y:S01]  /*4030*/  ISETP.GE.AND P0, PT, R22, R19, PT ;  /* 0x000000131600720c */ /* 0x000fe20003f06270 */
[----:B------:R-:W-:Y:S02]  /*4040*/  IMAD.MOV.U32 R24, RZ, RZ, R3 ;  /* 0x000000ffff187224 */ /* 0x000fe400078e0003 */
[----:B------:R-:W-:-:S10]  /*4050*/  IMAD.MOV.U32 R25, RZ, RZ, R6 ;  /* 0x000000ffff197224 */ /* 0x000fd400078e0006 */
        /* <DEDUP_REMOVED lines=23> */
.L_x_5509:
[----:B------:R-:W0:Y:S02]  /*41d0*/  F2I.S64.F64.TRUNC R4, R4 ;  /* 0x0000000400047311 */ /* 0x000e24000030d900 */
[----:B0-----:R-:W-:-:S05]  /*41e0*/  IMAD.MOV.U32 R3, RZ, RZ, R4 ;  /* 0x000000ffff037224 */ /* 0x001fca00078e0004 */
[----:B------:R0:W-:Y:S01]  /*41f0*/  STG.E.U8 desc[UR36][R8.64], R3 ;  /* 0x0000000308007986 */ /* 0x0001e2000c101124 */
[----:B------:R-:W-:Y:S05]  /*4200*/  BRA `(.L_x_5505) ;  /* 0x0000000c00f07947 */ /* 0x000fea0003800000 */
.L_x_5508:
        /* <DEDUP_REMOVED lines=9> */
.L_x_5512:
[----:B------:R-:W0:Y:S02]  /*42a0*/  F2I.F64.TRUNC R5, R4 ;  /* 0x0000000400057311 */ /* 0x000e24000030d100 */
[----:B0-----:R0:W-:Y:S01]  /*42b0*/  STG.E desc[UR36][R8.64], R5 ;  /* 0x0000000508007986 */ /* 0x0011e2000c101924 */
[----:B------:R-:W-:Y:S05]  /*42c0*/  BRA `(.L_x_5505) ;  /* 0x0000000c00c07947 */ /* 0x000fea0003800000 */
.L_x_5511:
[----:B------:R-:W0:Y:S02]  /*42d0*/  F2I.F64.TRUNC R5, R4 ;  /* 0x0000000400057311 */ /* 0x000e24000030d100 */
[----:B0-----:R0:W-:Y:S01]  /*42e0*/  STG.E.U16 desc[UR36][R8.64], R5 ;  /* 0x0000000508007986 */ /* 0x0011e2000c101524 */
[----:B------:R-:W-:Y:S05]  /*42f0*/  BRA `(.L_x_5505) ;  /* 0x0000000c00b47947 */ /* 0x000fea0003800000 */
.L_x_5507:
        /* <DEDUP_REMOVED lines=13> */
.L_x_5514:
        /* <DEDUP_REMOVED lines=8> */
.L_x_5513:
        /* <DEDUP_REMOVED lines=14> */
.L_x_5516:
        /* <DEDUP_REMOVED lines=9> */
.L_x_5515:
[----:B------:R0:W-:Y:S01]  /*45c0*/  STG.E.64 desc[UR36][R8.64], R4 ;  /* 0x0000000408007986 */ /* 0x0001e2000c101b24 */
[----:B------:R-:W-:Y:S05]  /*45d0*/  BRA `(.L_x_5505) ;  /* 0x0000000800fc7947 */ /* 0x000fea0003800000 */
.L_x_5506:
        /* <DEDUP_REMOVED lines=12> */
.L_x_5519:
[----:B------:R-:W-:-:S05]  /*46a0*/  CS2R R6, SRZ ;  /* 0x0000000000067805 */ /* 0x000fca000001ff00 */
[----:B------:R0:W-:Y:S01]  /*46b0*/  STG.E.128 desc[UR36][R8.64], R4 ;  /* 0x0000000408007986 */ /* 0x0001e2000c101d24 */
[----:B------:R-:W-:Y:S05]  /*46c0*/  BRA `(.L_x_5505) ;  /* 0x0000000800c07947 */ /* 0x000fea0003800000 */
.L_x_5518:
        /* <DEDUP_REMOVED lines=25> */
.L_x_5523:
[----:B------:R-:W-:Y:S05]  /*4860*/  BSYNC B0 ;  /* 0x0000000000007941 */ /* 0x000fea0003800000 */
.L_x_5522:
[----:B------:R-:W-:-:S05]  /*4870*/  LOP3.LUT R7, R0, R7, RZ, 0xfc, !PT ;  /* 0x0000000700077212 */ /* 0x000fca00078efcff */
[----:B------:R0:W-:Y:S01]  /*4880*/  STG.E.U8 desc[UR36][R8.64], R7 ;  /* 0x0000000708007986 */ /* 0x0001e2000c101124 */
[----:B------:R-:W-:Y:S05]  /*4890*/  BRA `(.L_x_5505) ;  /* 0x00000008004c7947 */ /* 0x000fea0003800000 */
.L_x_5521:
        /* <DEDUP_REMOVED lines=17> */
.L_x_5525:
[----:B------:R-:W-:Y:S01]  /*49b0*/  IMAD.MOV.U32 R0, RZ, RZ, 0x7f ;  /* 0x0000007fff007424 */ /* 0x000fe200078e00ff */
[----:B------:R-:W-:-:S04]  /*49c0*/  ISETP.GT.U32.AND P0, PT, R3, 0x7f800000, PT ;  /* 0x7f8000000300780c */ /* 0x000fc80003f04070 */
[----:B------:R-:W-:-:S09]  /*49d0*/  SEL R0, R0, 0x7c, P0 ;  /* 0x0000007c00007807 */ /* 0x000fd20000000000 */
.L_x_5526:
[----:B------:R-:W-:Y:S05]  /*49e0*/  BSYNC B0 ;  /* 0x0000000000007941 */ /* 0x000fea0003800000 */
.L_x_5524:
[----:B------:R-:W-:-:S04]  /*49f0*/  LOP3.LUT R3, R7, 0x80000000, RZ, 0xc0, !PT ;  /* 0x8000000007037812 */ /* 0x000fc800078ec0ff */
[----:B------:R-:W-:-:S04]  /*4a00*/  SHF.R.U32.HI R3, RZ, 0x18, R3 ;  /* 0x00000018ff037819 */ /* 0x000fc80000011603 */
[----:B------:R-:W-:-:S05]  /*4a10*/  LOP3.LUT R3, R0, R3, RZ, 0xfc, !PT ;  /* 0x0000000300037212 */ /* 0x000fca00078efcff */
[----:B------:R0:W-:Y:S01]  /*4a20*/  STG.E.U8 desc[UR36][R8.64], R3 ;  /* 0x0000000308007986 */ /* 0x0001e2000c101124 */
[----:B------:R-:W-:Y:S05]  /*4a30*/  BRA `(.L_x_5505) ;  /* 0x0000000400e47947 */ /* 0x000fea0003800000 */
.L_x_5520:
        /* <DEDUP_REMOVED lines=8> */
.L_x_5517:
        /* <DEDUP_REMOVED lines=11> */
.L_x_5529:
        /* <DEDUP_REMOVED lines=21> */
.L_x_5532:
[----:B------:R-:W-:-:S04]  /*4cc0*/  LOP3.LUT R0, R7, 0x80000000, RZ, 0xc0, !PT ;  /* 0x8000000007007812 */ /* 0x000fc800078ec0ff */
[----:B------:R-:W-:-:S04]  /*4cd0*/  SHF.R.U32.HI R0, RZ, 0x18, R0 ;  /* 0x00000018ff007819 */ /* 0x000fc80000011600 */
[----:B------:R-:W-:-:S07]  /*4ce0*/  LOP3.LUT R0, R3, R0, RZ, 0xfc, !PT ;  /* 0x0000000003007212 */ /* 0x000fce00078efcff */
.L_x_5531:
[----:B------:R-:W-:Y:S05]  /*4cf0*/  BSYNC B0 ;  /* 0x0000000000007941 */ /* 0x000fea0003800000 */
.L_x_5530:
[----:B------:R4:W-:Y:S01]  /*4d00*/  STG.E.U8 desc[UR36][R8.64], R0 ;  /* 0x0000000008007986 */ /* 0x0009e2000c101124 */
[----:B------:R-:W-:Y:S05]  /*4d10*/  BRA `(.L_x_5505) ;  /* 0x00000004002c7947 */ /* 0x000fea0003800000 */
.L_x_5528:
        /* <DEDUP_REMOVED lines=21> */
.L_x_5535:
[----:B------:R-:W-:-:S04]  /*4e70*/  LOP3.LUT R0, R7, 0x80000000, RZ, 0xc0, !PT ;  /* 0x8000000007007812 */ /* 0x000fc800078ec0ff */
[----:B------:R-:W-:-:S04]  /*4e80*/  SHF.R.U32.HI R0, RZ, 0x18, R0 ;  /* 0x00000018ff007819 */ /* 0x000fc80000011600 */
[----:B------:R-:W-:-:S07]  /*4e90*/  LOP3.LUT R0, R3, R0, RZ, 0xfc, !PT ;  /* 0x0000000003007212 */ /* 0x000fce00078efcff */
.L_x_5534:
[----:B------:R-:W-:Y:S05]  /*4ea0*/  BSYNC B0 ;  /* 0x0000000000007941 */ /* 0x000fea0003800000 */
.L_x_5533:
[----:B------:R0:W-:Y:S01]  /*4eb0*/  STG.E.U8 desc[UR36][R8.64], R0 ;  /* 0x0000000008007986 */ /* 0x0001e2000c101124 */
[----:B------:R-:W-:Y:S05]  /*4ec0*/  BRA `(.L_x_5505) ;  /* 0x0000000000c07947 */ /* 0x000fea0003800000 */
.L_x_5527:
        /* <DEDUP_REMOVED lines=26> */
.L_x_5510:
        /* <DEDUP_REMOVED lines=16> */
.L_x_5538:
[----:B------:R-:W-:Y:S05]  /*5170*/  BRA `(.L_x_5505) ;  /* 0x0000000000147947 */ /* 0x000fea0003800000 */
.L_x_5537:
[----:B------:R-:W0:Y:S02]  /*5180*/  F2I.U64.F64.TRUNC R4, R4 ;  /* 0x0000000400047311 */ /* 0x000e24000030d800 */
[----:B0-----:R3:W-:Y:S01]  /*5190*/  STG.E.64 desc[UR36][R8.64], R4 ;  /* 0x0000000408007986 */ /* 0x0017e2000c101b24 */
[----:B------:R-:W-:Y:S05]  /*51a0*/  BRA `(.L_x_5505) ;  /* 0x0000000000087947 */ /* 0x000fea0003800000 */
.L_x_5536:
[----:B------:R-:W0:Y:S02]  /*51b0*/  F2I.U32.F64.TRUNC R5, R4 ;  /* 0x0000000400057311 */ /* 0x000e24000030d000 */
[----:B0-----:R1:W-:Y:S02]  /*51c0*/  STG.E desc[UR36][R8.64], R5 ;  /* 0x0000000508007986 */ /* 0x0013e4000c101924 */
.L_x_5505:
[----:B------:R-:W-:Y:S05]  /*51d0*/  BSYNC B6 ;  /* 0x0000000000067941 */ /* 0x000fea0003800000 */
.L_x_5504:
[----:B------:R-:W-:Y:S01]  /*51e0*/  ISETP.GE.AND P0, PT, R22, R19, PT ;  /* 0x000000131600720c */ /* 0x000fe20003f06270 */
[----:B------:R-:W-:-:S12]  /*51f0*/  BSSY B6, `(.L_x_5539) ;  /* 0x0000230000067945 */ /* 0x000fd80003800000 */
[----:B------:R-:W-:Y:S05]  /*5200*/  @P0 BRA `(.L_x_5540) ;  /* 0x0000002000b80947 */ /* 0x000fea0003800000 */
[----:B01-3--:R-:W0:Y:S01]  /*5210*/  LDC.64 R4, c[0x0][0x228] ;  /* 0x00008a00ff047b82 */ /* 0x00be220000000a00 */
[----:B----4-:R-:W-:Y:S01]  /*5220*/  IMAD R0, R18, 0x200, R22 ;  /* 0x0000020012007824 */ /* 0x010fe200078e0216 */
[----:B------:R-:W-:Y:S01]  /*5230*/  PRMT R6, R2, 0x9910, RZ ;  /* 0x0000991002067816 */ /* 0x000fe200000000ff */
[----:B------:R-:W-:Y:S02]  /*5240*/  ULDC UR4, c[0x0][0x248] ;  /* 0x0000920000047ab9 */ /* 0x000fe40000000800 */
[----:B--2---:R-:W-:Y:S02]  /*5250*/  IMAD R3, R0, UR4, RZ ;  /* 0x0000000400037c24 */ /* 0x004fe4000f8e02ff */
        /* <DEDUP_REMOVED lines=16> */
.L_x_5544:
[----:B------:R-:W0:Y:S02]  /*5360*/  F2I.S64.F64.TRUNC R28, R28 ;  /* 0x0000001c001c7311 */ /* 0x000e24000030d900 */
[----:B0-----:R-:W-:-:S05]  /*5370*/  IMAD.MOV.U32 R3, RZ, RZ, R28 ;  /* 0x000000ffff037224 */ /* 0x001fca00078e001c */
[----:B------:R0:W-:Y:S01]  /*5380*/  STG.E.U8 desc[UR36][R4.64], R3 ;  /* 0x0000000304007986 */ /* 0x0001e2000c101124 */
[----:B------:R-:W-:Y:S05]  /*5390*/  BRA `(.L_x_5546) ;  /* 0x0000000c00f07947 */ /* 0x000fea0003800000 */
.L_x_5543:
        /* <DEDUP_REMOVED lines=9> */
.L_x_5548:
[----:B------:R-:W0:Y:S02]  /*5430*/  F2I.F64.TRUNC R29, R28 ;  /* 0x0000001c001d7311 */ /* 0x000e24000030d100 */
[----:B0-----:R0:W-:Y:S01]  /*5440*/  STG.E desc[UR36][R4.64], R29 ;  /* 0x0000001d04007986 */ /* 0x0011e2000c101924 */
[----:B------:R-:W-:Y:S05]  /*5450*/  BRA `(.L_x_5546) ;  /* 0x0000000c00c07947 */ /* 0x000fea0003800000 */
.L_x_5547:
[----:B------:R-:W0:Y:S02]  /*5460*/  F2I.F64.TRUNC R29, R28 ;  /* 0x0000001c001d7311 */ /* 0x000e24000030d100 */
[----:B0-----:R0:W-:Y:S01]  /*5470*/  STG.E.U16 desc[UR36][R4.64], R29 ;  /* 0x0000001d04007986 */ /* 0x0011e2000c101524 */
[----:B------:R-:W-:Y:S05]  /*5480*/  BRA `(.L_x_5546) ;  /* 0x0000000c00b47947 */ /* 0x000fea0003800000 */
.L_x_5542:
        /* <DEDUP_REMOVED lines=13> */
.L_x_5550:
        /* <DEDUP_REMOVED lines=8> */
.L_x_5549:
        /* <DEDUP_REMOVED lines=14> */
.L_x_5552:
        /* <DEDUP_REMOVED lines=9> */
.L_x_5551:
[----:B------:R0:W-:Y:S01]  /*5750*/  STG.E.64 desc[UR36][R4.64], R28 ;  /* 0x0000001c04007986 */ /* 0x0001e2000c101b24 */
[----:B------:R-:W-:Y:S05]  /*5760*/  BRA `(.L_x_5546) ;  /* 0x0000000800fc7947 */ /* 0x000fea0003800000 */
.L_x_5541:
        /* <DEDUP_REMOVED lines=12> */
.L_x_5555:
[----:B------:R-:W-:-:S05]  /*5830*/  CS2R R30, SRZ ;  /* 0x00000000001e7805 */ /* 0x000fca000001ff00 */
[----:B------:R0:W-:Y:S01]  /*5840*/  STG.E.128 desc[UR36][R4.64], R28 ;  /* 0x0000001c04007986 */ /* 0x0001e2000c101d24 */
[----:B------:R-:W-:Y:S05]  /*5850*/  BRA `(.L_x_5546) ;  /* 0x0000000800c07947 */ /* 0x000fea0003800000 */
.L_x_5554:
        /* <DEDUP_REMOVED lines=25> */
.L_x_5559:
[----:B------:R-:W-:Y:S05]  /*59f0*/  BSYNC B0 ;  /* 0x0000000000007941 */ /* 0x000fea0003800000 */
.L_x_5558:
[----:B------:R-:W-:-:S05]  /*5a00*/  LOP3.LUT R7, R0, R7, RZ, 0xfc, !PT ;  /* 0x0000000700077212 */ /* 0x000fca00078efcff */
[----:B------:R0:W-:Y:S01]  /*5a10*/  STG.E.U8 desc[UR36][R4.64], R7 ;  /* 0x0000000704007986 */ /* 0x0001e2000c101124 */
[----:B------:R-:W-:Y:S05]  /*5a20*/  BRA `(.L_x_5546) ;  /* 0x00000008004c7947 */ /* 0x000fea0003800000 */
.L_x_5557:
        /* <DEDUP_REMOVED lines=17> */
.L_x_5561:
[----:B------:R-:W-:Y:S01]  /*5b40*/  IMAD.MOV.U32 R0, RZ, RZ, 0x7f ;  /* 0x0000007fff007424 */ /* 0x000fe200078e00ff */
[----:B------:R-:W-:-:S04]  /*5b50*/  ISETP.GT.U32.AND P0, PT, R3, 0x7f800000, PT ;  /* 0x7f8000000300780c */ /* 0x000fc80003f04070 */
[----:B------:R-:W-:-:S09]  /*5b60*/  SEL R0, R0, 0x7c, P0 ;  /* 0x0000007c00007807 */ /* 0x000fd20000000000 */
.L_x_5562:
[----:B------:R-:W-:Y:S05]  /*5b70*/  BSYNC B0 ;  /* 0x0000000000007941 */ /* 0x000fea0003800000 */
.L_x_5560:
[----:B------:R-:W-:-:S04]  /*5b80*/  LOP3.LUT R3, R7, 0x80000000, RZ, 0xc0, !PT ;  /* 0x8000000007037812 */ /* 0x000fc800078ec0ff */
[----:B------:R-:W-:-:S04]  /*5b90*/  SHF.R.U32.HI R3, RZ, 0x18, R3 ;  /* 0x00000018ff037819 */ /* 0x000fc80000011603 */
[----:B------:R-:W-:-:S05]  /*5ba0*/  LOP3.LUT R3, R0, R3, RZ, 0xfc, !PT ;  /* 0x0000000300037212 */ /* 0x000fca00078efcff */
[----:B------:R0:W-:Y:S01]  /*5bb0*/  STG.E.U8 desc[UR36][R4.64], R3 ;  /* 0x0000000304007986 */ /* 0x0001e2000c101124 */
[----:B------:R-:W-:Y:S05]  /*5bc0*/  BRA `(.L_x_5546) ;  /* 0x0000000400e47947 */ /* 0x000fea0003800000 */
.L_x_5556:
        /* <DEDUP_REMOVED lines=8> */
.L_x_5553:
        /* <DEDUP_REMOVED lines=11> */
.L_x_5565:
        /* <DEDUP_REMOVED lines=21> */
.L_x_5568:
[----:B------:R-:W-:-:S04]  /*5e50*/  LOP3.LUT R0, R7, 0x80000000, RZ, 0xc0, !PT ;  /* 0x8000000007007812 */ /* 0x000fc800078ec0ff */
[----:B------:R-:W-:-:S04]  /*5e60*/  SHF.R.U32.HI R0, RZ, 0x18, R0 ;  /* 0x00000018ff007819 */ /* 0x000fc80000011600 */
[----:B------:R-:W-:-:S07]  /*5e70*/  LOP3.LUT R0, R3, R0, RZ, 0xfc, !PT ;  /* 0x0000000003007212 */ /* 0x000fce00078efcff */
.L_x_5567:
[----:B------:R-:W-:Y:S05]  /*5e80*/  BSYNC B0 ;  /* 0x0000000000007941 */ /* 0x000fea0003800000 */
.L_x_5566:
[----:B------:R3:W-:Y:S01]  /*5e90*/  STG.E.U8 desc[UR36][R4.64], R0 ;  /* 0x0000000004007986 */ /* 0x0007e2000c101124 */
[----:B------:R-:W-:Y:S05]  /*5ea0*/  BRA `(.L_x_5546) ;  /* 0x00000004002c7947 */ /* 0x000fea0003800000 */
.L_x_5564:
        /* <DEDUP_REMOVED lines=21> */
.L_x_5571:
[----:B------:R-:W-:-:S04]  /*6000*/  LOP3.LUT R0, R7, 0x80000000, RZ, 0xc0, !PT ;  /* 0x8000000007007812 */ /* 0x000fc800078ec0ff */
[----:B------:R-:W-:-:S04]  /*6010*/  SHF.R.U32.HI R0, RZ, 0x18, R0 ;  /* 0x00000018ff007819 */ /* 0x000fc80000011600 */
[----:B------:R-:W-:-:S07]  /*6020*/  LOP3.LUT R0, R3, R0, RZ, 0xfc, !PT ;  /* 0x0000000003007212 */ /* 0x000fce00078efcff */
.L_x_5570:
[----:B------:R-:W-:Y:S05]  /*6030*/  BSYNC B0 ;  /* 0x0000000000007941 */ /* 0x000fea0003800000 */
.L_x_5569:
[----:B------:R0:W-:Y:S01]  /*6040*/  STG.E.U8 desc[UR36][R4.64], R0 ;  /* 0x0000000004007986 */ /* 0x0001e2000c101124 */
[----:B------:R-:W-:Y:S05]  /*6050*/  BRA `(.L_x_5546) ;  /* 0x0000000000c07947 */ /* 0x000fea0003800000 */
.L_x_5563:
        /* <DEDUP_REMOVED lines=26> */
.L_x_5545:
        /* <DEDUP_REMOVED lines=16> */
.L_x_5574:
[----:B------:R-:W-:Y:S05]  /*6300*/  BRA `(.L_x_5546) ;  /* 0x0000000000147947 */ /* 0x000fea0003800000 */
.L_x_5573:
[----:B------:R-:W0:Y:S02]  /*6310*/  F2I.U64.F64.TRUNC R28, R28 ;  /* 0x0000001c001c7311 */ /* 0x000e24000030d800 */
[----:B0-----:R2:W-:Y:S01]  /*6320*/  STG.E.64 desc[UR36][R4.64], R28 ;  /* 0x0000001c04007986 */ /* 0x0015e2000c101b24 */
[----:B------:R-:W-:Y:S05]  /*6330*/  BRA `(.L_x_5546) ;  /* 0x0000000000087947 */ /* 0x000fea0003800000 */
.L_x_5572:
[----:B------:R-:W0:Y:S02]  /*6340*/  F2I.U32.F64.TRUNC R29, R28 ;  /* 0x0000001c001d7311 */ /* 0x000e24000030d000 */
[----:B0-----:R0:W-:Y:S02]  /*6350*/  STG.E desc[UR36][R4.64], R29 ;  /* 0x0000001d04007986 */ /* 0x0011e4000c101924 */
.L_x_5546:
        /* <DEDUP_REMOVED lines=24> */
.L_x_5578:
[----:B------:R-:W0:Y:S02]  /*64e0*/  F2I.S64.F64.TRUNC R24, R24 ;  /* 0x0000001800187311 */ /* 0x000e24000030d900 */
[----:B0-----:R-:W-:-:S05]  /*64f0*/  IMAD.MOV.U32 R3, RZ, RZ, R24 ;  /* 0x000000ffff037224 */ /* 0x001fca00078e0018 */
[----:B------:R3:W-:Y:S01]  /*6500*/  STG.E.U8 desc[UR36][R4.64], R3 ;  /* 0x0000000304007986 */ /* 0x0007e2000c101124 */
[----:B------:R-:W-:Y:S05]  /*6510*/  BRA `(.L_x_5580) ;  /* 0x0000000c00f07947 */ /* 0x000fea0003800000 */
.L_x_5577:
        /* <DEDUP_REMOVED lines=9> */
.L_x_5582:
[----:B------:R-:W0:Y:S02]  /*65b0*/  F2I.F64.TRUNC R25, R24 ;  /* 0x0000001800197311 */ /* 0x000e24000030d100 */
[----:B0-----:R2:W-:Y:S01]  /*65c0*/  STG.E desc[UR36][R4.64], R25 ;  /* 0x0000001904007986 */ /* 0x0015e2000c101924 */
[----:B------:R-:W-:Y:S05]  /*65d0*/  BRA `(.L_x_5580) ;  /* 0x0000000c00c07947 */ /* 0x000fea0003800000 */
.L_x_5581:
[----:B------:R-:W0:Y:S02]  /*65e0*/  F2I.F64.TRUNC R25, R24 ;  /* 0x0000001800197311 */ /* 0x000e24000030d100 */
[----:B0-----:R0:W-:Y:S01]  /*65f0*/  STG.E.U16 desc[UR36][R4.64], R25 ;  /* 0x0000001904007986 */ /* 0x0011e2000c101524 */
[----:B------:R-:W-:Y:S05]  /*6600*/  BRA `(.L_x_5580) ;  /* 0x0000000c00b47947 */ /* 0x000fea0003800000 */
.L_x_5576:
        /* <DEDUP_REMOVED lines=13> */
.L_x_5584:
        /* <DEDUP_REMOVED lines=8> */
.L_x_5583:
        /* <DEDUP_REMOVED lines=14> */
.L_x_5586:
        /* <DEDUP_REMOVED lines=9> */
.L_x_5585:
[----:B------:R0:W-:Y:S01]  /*68d0*/  STG.E.64 desc[UR36][R4.64], R24 ;  /* 0x0000001804007986 */ /* 0x0001e2000c101b24 */
[----:B------:R-:W-:Y:S05]  /*68e0*/  BRA `(.L_x_5580) ;  /* 0x0000000800fc7947 */ /* 0x000fea0003800000 */
.L_x_5575:
        /* <DEDUP_REMOVED lines=12> */
.L_x_5589:
[----:B------:R-:W-:-:S05]  /*69b0*/  CS2R R26, SRZ ;  /* 0x00000000001a7805 */ /* 0x000fca000001ff00 */
[----:B------:R0:W-:Y:S01]  /*69c0*/  STG.E.128 desc[UR36][R4.64], R24 ;  /* 0x0000001804007986 */ /* 0x0001e2000c101d24 */
[----:B------:R-:W-:Y:S05]  /*69d0*/  BRA `(.L_x_5580) ;  /* 0x0000000800c07947 */ /* 0x000fea0003800000 */
.L_x_5588:
        /* <DEDUP_REMOVED lines=25> */
.L_x_5593:
[----:B------:R-:W-:Y:S05]  /*6b70*/  BSYNC B0 ;  /* 0x0000000000007941 */ /* 0x000fea0003800000 */
.L_x_5592:
[----:B------:R-:W-:-:S05]  /*6b80*/  LOP3.LUT R7, R0, R7, RZ, 0xfc, !PT ;  /* 0x0000000700077212 */ /* 0x000fca00078efcff */
[----:B------:R0:W-:Y:S01]  /*6b90*/  STG.E.U8 desc[UR36][R4.64], R7 ;  /* 0x0000000704007986 */ /* 0x0001e2000c101124 */
[----:B------:R-:W-:Y:S05]  /*6ba0*/  BRA `(.L_x_5580) ;  /* 0x00000008004c7947 */ /* 0x000fea0003800000 */
.L_x_5591:
        /* <DEDUP_REMOVED lines=17> */
.L_x_5595:
[----:B------:R-:W-:Y:S01]  /*6cc0*/  IMAD.MOV.U32 R0, RZ, RZ, 0x7f ;  /* 0x0000007fff007424 */ /* 0x000fe200078e00ff */
[----:B------:R-:W-:-:S04]  /*6cd0*/  ISETP.GT.U32.AND P0, PT, R3, 0x7f800000, PT ;  /* 0x7f8000000300780c */ /* 0x000fc80003f04070 */
[----:B------:R-:W-:-:S09]  /*6ce0*/  SEL R0, R0, 0x7c, P0 ;  /* 0x0000007c00007807 */ /* 0x000fd20000000000 */
.L_x_5596:
[----:B------:R-:W-:Y:S05]  /*6cf0*/  BSYNC B0 ;  /* 0x0000000000007941 */ /* 0x000fea0003800000 */
.L_x_5594:
[----:B------:R-:W-:-:S04]  /*6d00*/  LOP3.LUT R3, R7, 0x80000000, RZ, 0xc0, !PT ;  /* 0x8000000007037812 */ /* 0x000fc800078ec0ff */
[----:B------:R-:W-:-:S04]  /*6d10*/  SHF.R.U32.HI R3, RZ, 0x18, R3 ;  /* 0x00000018ff037819 */ /* 0x000fc80000011603 */
[----:B------:R-:W-:-:S05]  /*6d20*/  LOP3.LUT R3, R0, R3, RZ, 0xfc, !PT ;  /* 0x0000000300037212 */ /* 0x000fca00078efcff */
[----:B------:R0:W-:Y:S01]  /*6d30*/  STG.E.U8 desc[UR36][R4.64], R3 ;  /* 0x0000000304007986 */ /* 0x0001e2000c101124 */
[----:B------:R-:W-:Y:S05]  /*6d40*/  BRA `(.L_x_5580) ;  /* 0x0000000400e47947 */ /* 0x000fea0003800000 */
.L_x_5590:
        /* <DEDUP_REMOVED lines=8> */
.L_x_5587:
        /* <DEDUP_REMOVED lines=11> */
.L_x_5599:
        /* <DEDUP_REMOVED lines=21> */
.L_x_5602:
[----:B------:R-:W-:-:S04]  /*6fd0*/  LOP3.LUT R0, R7, 0x80000000, RZ, 0xc0, !PT ;  /* 0x8000000007007812 */ /* 0x000fc800078ec0ff */
[----:B------:R-:W-:-:S04]  /*6fe0*/  SHF.R.U32.HI R0, RZ, 0x18, R0 ;  /* 0x00000018ff007819 */ /* 0x000fc80000011600 */
[----:B------:R-:W-:-:S07]  /*6ff0*/  LOP3.LUT R0, R3, R0, RZ, 0xfc, !PT ;  /* 0x0000000003007212 */ /* 0x000fce00078efcff */
.L_x_5601:
[----:B------:R-:W-:Y:S05]  /*7000*/  BSYNC B0 ;  /* 0x0000000000007941 */ /* 0x000fea0003800000 */
.L_x_5600:
[----:B------:R0:W-:Y:S01]  /*7010*/  STG.E.U8 desc[UR36][R4.64], R0 ;  /* 0x0000000004007986 */ /* 0x0001e2000c101124 */
[----:B------:R-:W-:Y:S05]  /*7020*/  BRA `(.L_x_5580) ;  /* 0x00000004002c7947 */ /* 0x000fea0003800000 */
.L_x_5598:
        /* <DEDUP_REMOVED lines=21> */
.L_x_5605:
[----:B------:R-:W-:-:S04]  /*7180*/  LOP3.LUT R0, R7, 0x80000000, RZ, 0xc0, !PT ;  /* 0x8000000007007812 */ /* 0x000fc800078ec0ff */
[----:B------:R-:W-:-:S04]  /*7190*/  SHF.R.U32.HI R0, RZ, 0x18, R0 ;  /* 0x00000018ff007819 */ /* 0x000fc80000011600 */
[----:B------:R-:W-:-:S07]  /*71a0*/  LOP3.LUT R0, R3, R0, RZ, 0xfc, !PT ;  /* 0x0000000003007212 */ /* 0x000fce00078efcff */
.L_x_5604:
[----:B------:R-:W-:Y:S05]  /*71b0*/  BSYNC B0 ;  /* 0x0000000000007941 */ /* 0x000fea0003800000 */
.L_x_5603:
[----:B------:R0:W-:Y:S01]  /*71c0*/  STG.E.U8 desc[UR36][R4.64], R0 ;  /* 0x0000000004007986 */ /* 0x0001e2000c101124 */
[----:B------:R-:W-:Y:S05]  /*71d0*/  BRA `(.L_x_5580) ;  /* 0x0000000000c07947 */ /* 0x000fea0003800000 */
.L_x_5597:
        /* <DEDUP_REMOVED lines=26> */
.L_x_5579:
        /* <DEDUP_REMOVED lines=16> */
.L_x_5608:
[----:B------:R-:W-:Y:S05]  /*7480*/  BRA `(.L_x_5580) ;  /* 0x0000000000147947 */ /* 0x000fea0003800000 */
.L_x_5607:
[----:B------:R-:W0:Y:S02]  /*7490*/  F2I.U64.F64.TRUNC R24, R24 ;  /* 0x0000001800187311 */ /* 0x000e24000030d800 */
[----:B0-----:R0:W-:Y:S01]  /*74a0*/  STG.E.64 desc[UR36][R4.64], R24 ;  /* 0x0000001804007986 */ /* 0x0011e2000c101b24 */
[----:B------:R-:W-:Y:S05]  /*74b0*/  BRA `(.L_x_5580) ;  /* 0x0000000000087947 */ /* 0x000fea0003800000 */
.L_x_5606:
[----:B------:R-:W0:Y:S02]  /*74c0*/  F2I.U32.F64.TRUNC R25, R24 ;  /* 0x0000001800197311 */ /* 0x000e24000030d000 */
[----:B0-----:R0:W-:Y:S02]  /*74d0*/  STG.E desc[UR36][R4.64], R25 ;  /* 0x0000001904007986 */ /* 0x0011e4000c101924 */
.L_x_5580:
[----:B------:R-:W-:-:S07]  /*74e0*/  VIADD R22, R22, 0x80 ;  /* 0x0000008016167836 */ /* 0x000fce0000000000 */
.L_x_5540:
[----:B------:R-:W-:Y:S05]  /*74f0*/  BSYNC B6 ;  /* 0x0000000000067941 */ /* 0x000fea0003800000 */
.L_x_5539:
        /* <DEDUP_REMOVED lines=22> */
.L_x_5612:
[----:B------:R-:W0:Y:S02]  /*7660*/  F2I.S64.F64.TRUNC R16, R16 ;  /* 0x0000001000107311 */ /* 0x000e24000030d900 */
[----:B0-----:R-:W-:-:S05]  /*7670*/  IMAD.MOV.U32 R3, RZ, RZ, R16 ;  /* 0x000000ffff037224 */ /* 0x001fca00078e0010 */
[----:B------:R-:W-:Y:S01]  /*7680*/  STG.E.U8 desc[UR36][R4.64], R3 ;  /* 0x0000000304007986 */ /* 0x000fe2000c101124 */
[----:B------:R-:W-:Y:S05]  /*7690*/  EXIT ;  /* 0x000000000000794d */ /* 0x000fea0003800000 */
.L_x_5611:
        /* <DEDUP_REMOVED lines=9> */
.L_x_5615:
[----:B------:R-:W0:Y:S02]  /*7730*/  F2I.F64.TRUNC R17, R16 ;  /* 0x0000001000117311 */ /* 0x000e24000030d100 */
[----:B0-----:R-:W-:Y:S01]  /*7740*/  STG.E desc[UR36][R4.64], R17 ;  /* 0x0000001104007986 */ /* 0x001fe2000c101924 */
[----:B------:R-:W-:Y:S05]  /*7750*/  EXIT ;  /* 0x000000000000794d */ /* 0x000fea0003800000 */
.L_x_5614:
[----:B------:R-:W0:Y:S02]  /*7760*/  F2I.F64.TRUNC R17, R16 ;  /* 0x0000001000117311 */ /* 0x000e24000030d100 */
[----:B0-----:R-:W-:Y:S01]  /*7770*/  STG.E.U16 desc[UR36][R4.64], R17 ;  /* 0x0000001104007986 */ /* 0x001fe2000c101524 */
[----:B------:R-:W-:Y:S05]  /*7780*/  EXIT ;  /* 0x000000000000794d */ /* 0x000fea0003800000 */
.L_x_5610:
        /* <DEDUP_REMOVED lines=13> */
.L_x_5617:
        /* <DEDUP_REMOVED lines=8> */
.L_x_5616:
        /* <DEDUP_REMOVED lines=14> */
.L_x_5619:
        /* <DEDUP_REMOVED lines=9> */
.L_x_5618:
[----:B------:R-:W-:Y:S01]  /*7a50*/  STG.E.64 desc[UR36][R4.64], R16 ;  /* 0x0000001004007986 */ /* 0x000fe2000c101b24 */
[----:B------:R-:W-:Y:S05]  /*7a60*/  EXIT ;  /* 0x000000000000794d */ /* 0x000fea0003800000 */
.L_x_5609:
        /* <DEDUP_REMOVED lines=12> */
.L_x_5622:
[----:B------:R-:W-:-:S05]  /*7b30*/  CS2R R18, SRZ ;  /* 0x0000000000127805 */ /* 0x000fca000001ff00 */
[----:B------:R-:W-:Y:S01]  /*7b40*/  STG.E.128 desc[UR36][R4.64], R16 ;  /* 0x0000001004007986 */ /* 0x000fe2000c101d24 */
[----:B------:R-:W-:Y:S05]  /*7b50*/  EXIT ;  /* 0x000000000000794d */ /* 0x000fea0003800000 */
.L_x_5621:
        /* <DEDUP_REMOVED lines=25> */
.L_x_5626:
[----:B------:R-:W-:Y:S05]  /*7cf0*/  BSYNC B0 ;  /* 0x0000000000007941 */ /* 0x000fea0003800000 */
.L_x_5625:
[----:B------:R-:W-:-:S05]  /*7d00*/  LOP3.LUT R3, R0, R3, RZ, 0xfc, !PT ;  /* 0x0000000300037212 */ /* 0x000fca00078efcff */
[----:B------:R-:W-:Y:S01]  /*7d10*/  STG.E.U8 desc[UR36][R4.64], R3 ;  /* 0x0000000304007986 */ /* 0x000fe2000c101124 */
[----:B------:R-:W-:Y:S05]  /*7d20*/  EXIT ;  /* 0x000000000000794d */ /* 0x000fea0003800000 */
.L_x_5624:
        /* <DEDUP_REMOVED lines=17> */
.L_x_5628:
[----:B------:R-:W-:Y:S01]  /*7e40*/  IMAD.MOV.U32 R0, RZ, RZ, 0x7f ;  /* 0x0000007fff007424 */ /* 0x000fe200078e00ff */
[----:B------:R-:W-:-:S04]  /*7e50*/  ISETP.GT.U32.AND P0, PT, R2, 0x7f800000, PT ;  /* 0x7f8000000200780c */ /* 0x000fc80003f04070 */
[----:B------:R-:W-:-:S09]  /*7e60*/  SEL R0, R0, 0x7c, P0 ;  /* 0x0000007c00007807 */ /* 0x000fd20000000000 */
.L_x_5629:
[----:B------:R-:W-:Y:S05]  /*7e70*/  BSYNC B0 ;  /* 0x0000000000007941 */ /* 0x000fea0003800000 */
.L_x_5627:
[----:B------:R-:W-:-:S04]  /*7e80*/  LOP3.LUT R2, R3, 0x80000000, RZ, 0xc0, !PT ;  /* 0x8000000003027812 */ /* 0x000fc800078ec0ff */
[----:B------:R-:W-:-:S04]  /*7e90*/  SHF.R.U32.HI R3, RZ, 0x18, R2 ;  /* 0x00000018ff037819 */ /* 0x000fc80000011602 */
[----:B------:R-:W-:-:S05]  /*7ea0*/  LOP3.LUT R3, R0, R3, RZ, 0xfc, !PT ;  /* 0x0000000300037212 */ /* 0x000fca00078efcff */
[----:B------:R-:W-:Y:S01]  /*7eb0*/  STG.E.U8 desc[UR36][R4.64], R3 ;  /* 0x0000000304007986 */ /* 0x000fe2000c101124 */
[----:B------:R-:W-:Y:S05]  /*7ec0*/  EXIT ;  /* 0x000000000000794d */ /* 0x000fea0003800000 */
.L_x_5623:
        /* <DEDUP_REMOVED lines=8> */
.L_x_5620:
        /* <DEDUP_REMOVED lines=11> */
.L_x_5632:
        /* <DEDUP_REMOVED lines=21> */
.L_x_5635:
[----:B------:R-:W-:-:S04]  /*8150*/  LOP3.LUT R2, R7, 0x80000000, RZ, 0xc0, !PT ;  /* 0x8000000007027812 */ /* 0x000fc800078ec0ff */
[----:B------:R-:W-:-:S04]  /*8160*/  SHF.R.U32.HI R3, RZ, 0x18, R2 ;  /* 0x00000018ff037819 */ /* 0x000fc80000011602 */
[----:B------:R-:W-:-:S04]  /*8170*/  LOP3.LUT R0, R0, R3, RZ, 0xfc, !PT ;  /* 0x0000000300007212 */ /* 0x000fc800078efcff */
[----:B------:R-:W-:-:S07]  /*8180*/  PRMT R2, R0, 0x7610, R2 ;  /* 0x0000761000027816 */ /* 0x000fce0000000002 */
.L_x_5634:
[----:B------:R-:W-:Y:S05]  /*8190*/  BSYNC B0 ;  /* 0x0000000000007941 */ /* 0x000fea0003800000 */
.L_x_5633:
[----:B------:R-:W-:Y:S01]  /*81a0*/  STG.E.U8 desc[UR36][R4.64], R2 ;  /* 0x0000000204007986 */ /* 0x000fe2000c101124 */
[----:B------:R-:W-:Y:S05]  /*81b0*/  EXIT ;  /* 0x000000000000794d */ /* 0x000fea0003800000 */
.L_x_5631:
        /* <DEDUP_REMOVED lines=21> */
.L_x_5638:
[----:B------:R-:W-:-:S04]  /*8310*/  LOP3.LUT R2, R7, 0x80000000, RZ, 0xc0, !PT ;  /* 0x8000000007027812 */ /* 0x000fc800078ec0ff */
[----:B------:R-:W-:-:S04]  /*8320*/  SHF.R.U32.HI R3, RZ, 0x18, R2 ;  /* 0x00000018ff037819 */ /* 0x000fc80000011602 */
[----:B------:R-:W-:-:S04]  /*8330*/  LOP3.LUT R0, R0, R3, RZ, 0xfc, !PT ;  /* 0x0000000300007212 */ /* 0x000fc800078efcff */
[----:B------:R-:W-:-:S07]  /*8340*/  PRMT R2, R0, 0x7610, R2 ;  /* 0x0000761000027816 */ /* 0x000fce0000000002 */
.L_x_5637:
[----:B------:R-:W-:Y:S05]  /*8350*/  BSYNC B0 ;  /* 0x0000000000007941 */ /* 0x000fea0003800000 */
.L_x_5636:
[----:B------:R-:W-:Y:S01]  /*8360*/  STG.E.U8 desc[UR36][R4.64], R2 ;  /* 0x0000000204007986 */ /* 0x000fe2000c101124 */
[----:B------:R-:W-:Y:S05]  /*8370*/  EXIT ;  /* 0x000000000000794d */ /* 0x000fea0003800000 */
.L_x_5630:
        /* <DEDUP_REMOVED lines=26> */
.L_x_5613:
        /* <DEDUP_REMOVED lines=16> */
.L_x_5641:
[----:B------:R-:W-:Y:S05]  /*8620*/  EXIT ;  /* 0x000000000000794d */ /* 0x000fea0003800000 */
.L_x_5640:
[----:B------:R-:W0:Y:S02]  /*8630*/  F2I.U64.F64.TRUNC R16, R16 ;  /* 0x0000001000107311 */ /* 0x000e24000030d800 */
[----:B0-----:R-:W-:Y:S01]  /*8640*/  STG.E.64 desc[UR36][R4.64], R16 ;  /* 0x0000001004007986 */ /* 0x001fe2000c101b24 */
[----:B------:R-:W-:Y:S05]  /*8650*/  EXIT ;  /* 0x000000000000794d */ /* 0x000fea0003800000 */
.L_x_5639:
[----:B------:R-:W0:Y:S02]  /*8660*/  F2I.U32.F64.TRUNC R17, R16 ;  /* 0x0000001000117311 */ /* 0x000e24000030d000 */
[----:B0-----:R-:W-:Y:S01]  /*8670*/  STG.E desc[UR36][R4.64], R17 ;  /* 0x0000001104007986 */ /* 0x001fe2000c101924 */
[----:B------:R-:W-:Y:S05]  /*8680*/  EXIT ;  /* 0x000000000000794d */ /* 0x000fea0003800000 */
.L_x_5642:
        /* <DEDUP_REMOVED lines=15> */
.L_x_5728:


//--------------------- .text._ZN2at6native18elementwise_kernelILi128ELi2EZNS0_22gpu_kernel_impl_nocastIZZZNS0_66_GLOBAL__N__d53a5ca4_28_ActivationLeakyReluKernel_cu_f5210f67_355417leaky_relu_kernelERNS_18TensorIteratorBaseERKN3c106ScalarEENKUlvE_clEvENKUlvE_clEvEUldE_EEvS5_RKT_EUliE_EEviT1_ --------------------------
	.section	.text._ZN2at6native18elementwise_kernelILi128ELi2EZNS0_22gpu_kernel_impl_nocastIZZZNS0_66_GLOBAL__N__d53a5ca4_28_ActivationLeakyReluKernel_cu_f5210f67_355417leaky_relu_kernelERNS_18TensorIteratorBaseERKN3c106ScalarEENKUlvE_clEvENKUlvE_clEvEUldE_EEvS5_RKT_EUliE_EEviT1_,"ax",@progbits
	.align	128
        .global         _ZN2at6native18elementwise_kernelILi128ELi2EZNS0_22gpu_kernel_impl_nocastIZZZNS0_66_GLOBAL__N__d53a5ca4_28_ActivationLeakyReluKernel_cu_f5210f67_355417leaky_relu_kernelERNS_18TensorIteratorBaseERKN3c106ScalarEENKUlvE_clEvENKUlvE_clEvEUldE_EEvS5_RKT_EUliE_EEviT1_
        .type           _ZN2at6native18elementwise_kernelILi128ELi2EZNS0_22gpu_kernel_impl_nocastIZZZNS0_66_GLOBAL__N__d53a5ca4_28_ActivationLeakyReluKernel_cu_f5210f67_355417leaky_relu_kernelERNS_18TensorIteratorBaseERKN3c106ScalarEENKUlvE_clEvENKUlvE_clEvEUldE_EEvS5_RKT_EUliE_EEviT1_,@function
        .size           _ZN2at6native18elementwise_kernelILi128ELi2EZNS0_22gpu_kernel_impl_nocastIZZZNS0_66_GLOBAL__N__d53a5ca4_28_ActivationLeakyReluKernel_cu_f5210f67_355417leaky_relu_kernelERNS_18TensorIteratorBaseERKN3c106ScalarEENKUlvE_clEvENKUlvE_clEvEUldE_EEvS5_RKT_EUliE_EEviT1_,(.L_x_5729 - _ZN2at6native18elementwise_kernelILi128ELi2EZNS0_22gpu_kernel_impl_nocastIZZZNS0_66_GLOBAL__N__d53a5ca4_28_ActivationLeakyReluKernel_cu_f5210f67_355417leaky_relu_kernelERNS_18TensorIteratorBaseERKN3c106ScalarEENKUlvE_clEvENKUlvE_clEvEUldE_EEvS5_RKT_EUliE_EEviT1_)
        .other          _ZN2at6native18elementwise_kernelILi128ELi2EZNS0_22gpu_kernel_impl_nocastIZZZNS0_66_GLOBAL__N__d53a5ca4_28_ActivationLeakyReluKernel_cu_f5210f67_355417leaky_relu_kernelERNS_18TensorIteratorBaseERKN3c106ScalarEENKUlvE_clEvENKUlvE_clEvEUldE_EEvS5_RKT_EUliE_EEviT1_,@"STO_CUDA_ENTRY STV_DEFAULT"
_ZN2at6native18elementwise_kernelILi128ELi2EZNS0_22gpu_kernel_impl_nocastIZZZNS0_66_GLOBAL__N__d53a5ca4_28_ActivationLeakyReluKernel_cu_f5210f67_355417leaky_relu_kernelERNS_18TensorIteratorBaseERKN3c106ScalarEENKUlvE_clEvENKUlvE_clEvEUldE_EEvS5_RKT_EUliE_EEviT1_:
.text._ZN2at6native18elementwise_kernelILi128ELi2EZNS0_22gpu_kernel_impl_nocastIZZZNS0_66_GLOBAL__N__d53a5ca4_28_ActivationLeakyReluKernel_cu_f5210f67_355417leaky_relu_kernelERNS_18TensorIteratorBaseERKN3c106ScalarEENKUlvE_clEvENKUlvE_clEvEUldE_EEvS5_RKT_EUliE_EEviT1_:
        /* <DEDUP_REMOVED lines=312> */
.L_x_5645:
[----:B------:R-:W-:Y:S02]  /*1380*/  ULDC.64 UR8, c[0x0][0x418] ;  /* 0x0001060000087ab9 */ /* 0x000fe40000000a00 */
[----:B------:R-:W-:-:S04]  /*1390*/  IADD3 R4, P0, R2, UR8, RZ ;  /* 0x0000000802047c10 */ /* 0x000fc8000ff1e0ff */
[----:B------:R-:W-:Y:S01]  /*13a0*/  IADD3.X R5, RZ, UR9, RZ, P0, !PT ;  /* 0x00000009ff057c10 */ /* 0x000fe200087fe4ff */
[----:B------:R-:W-:-:S05]  /*13b0*/  ULDC.64 UR8, c[0x0][0x420] ;  /* 0x0001080000087ab9 */ /* 0x000fca0000000a00 */
[----:B------:R-:W2:Y:S02]  /*13c0*/  LDG.E.64 R4, desc[UR4][R4.64] ;  /* 0x0000000404047981 */ /* 0x000ea4000c1e1b00 */
[C---:B--2---:R-:W-:Y:S01]  /*13d0*/  DMUL R6, R4.reuse, UR8 ;  /* 0x0000000804067c28 */ /* 0x044fe20008000000 */
[----:B------:R-:W-:Y:S01]  /*13e0*/  ULDC.64 UR8, c[0x0][0x410] ;  /* 0x0001040000087ab9 */ /* 0x000fe20000000a00 */
[----:B------:R-:W-:Y:S01]  /*13f0*/  DSETP.GT.AND P0, PT, R4, RZ, PT ;  /* 0x000000ff0400722a */ /* 0x000fe20003f04000 */
[----:B------:R-:W-:-:S05]  /*1400*/  IADD3 R8, P1, R3, UR8, RZ ;  /* 0x0000000803087c10 */ /* 0x000fca000ff3e0ff */
[----:B------:R-:W-:Y:S02]  /*1410*/  IMAD.X R9, RZ, RZ, UR9, P1 ;  /* 0x00000009ff097e24 */ /* 0x000fe400088e06ff */
[----:B------:R-:W-:Y:S02]  /*1420*/  FSEL R2, R4, R6, P0 ;  /* 0x0000000604027208 */ /* 0x000fe40000000000 */
[----:B------:R-:W-:Y:S02]  /*1430*/  FSEL R3, R5, R7, P0 ;  /* 0x0000000705037208 */ /* 0x000fe40000000000 */
[----:B------:R-:W-:-:S03]  /*1440*/  IADD3 R7, R0, 0x80, RZ ;  /* 0x0000008000077810 */ /* 0x000fc60007ffe0ff */
[----:B------:R0:W-:Y:S04]  /*1450*/  STG.E.64 desc[UR4][R8.64], R2 ;  /* 0x0000000208007986 */ /* 0x0001e8000c101b04 */
.L_x_5644:
[----:B------:R-:W-:Y:S05]  /*1460*/  BSYNC B0 ;  /* 0x0000000000007941 */ /* 0x000fea0003800000 */
.L_x_5643:
[----:B------:R-:W-:-:S13]  /*1470*/  ISETP.GE.AND P0, PT, R7, UR6, PT ;  /* 0x0000000607007c0c */ /* 0x000fda000bf06270 */
[----:B------:R-:W-:Y:S05]  /*1480*/  @P0 EXIT ;  /* 0x000000000000094d */ /* 0x000fea0003800000 */
[----:B0-----:R-:W0:Y:S01]  /*1490*/  LDC R8, c[0x0][0x218] ;  /* 0x00008600ff087b82 */ /* 0x001e220000000800 */
[----:B------:R-:W-:Y:S01]  /*14a0*/  HFMA2.MMA R3, -RZ, RZ, 0, 0 ;  /* 0x00000000ff037435 */ /* 0x000fe200000001ff */
[----:B------:R-:W-:Y:S02]  /*14b0*/  MOV R0, RZ ;  /* 0x000000ff00007202 */ /* 0x000fe40000000f00 */
[----:B0-----:R-:W-:-:S13]  /*14c0*/  ISETP.NE.AND P0, PT, R8, RZ, PT ;  /* 0x000000ff0800720c */ /* 0x001fda0003f05270 */
        /* <DEDUP_REMOVED lines=299> */
.L_x_5646:
        /* <DEDUP_REMOVED lines=8> */
[----:B------:R-:W-:-:S04]  /*2800*/  IADD3 R8, P1, R3, UR6, RZ ;  /* 0x0000000603087c10 */ /* 0x000fc8000ff3e0ff */
[----:B------:R-:W-:-:S03]  /*2810*/  IADD3.X R9, RZ, UR7, RZ, P1, !PT ;  /* 0x00000007ff097c10 */ /* 0x000fc60008ffe4ff */
[----:B------:R-:W-:Y:S02]  /*2820*/  FSEL R2, R4, R6, P0 ;  /* 0x0000000604027208 */ /* 0x000fe40000000000 */
[----:B------:R-:W-:-:S05]  /*2830*/  FSEL R3, R5, R7, P0 ;  /* 0x0000000705037208 */ /* 0x000fca0000000000 */
[----:B------:R-:W-:Y:S01]  /*2840*/  STG.E.64 desc[UR4][R8.64], R2 ;  /* 0x0000000208007986 */ /* 0x000fe2000c101b04 */
[----:B------:R-:W-:Y:S05]  /*2850*/  EXIT ;  /* 0x000000000000794d */ /* 0x000fea0003800000 */
.L_x_5647:
        /* <DEDUP_REMOVED lines=10> */
.L_x_5729:


//--------------------- .text._ZN2at6native27unrolled_elementwise_kernelIZZZNS0_66_GLOBAL__N__d53a5ca4_28_ActivationLeakyReluKernel_cu_f5210f67_355417leaky_relu_kernelERNS_18TensorIteratorBaseERKN3c106ScalarEENKUlvE_clEvENKUlvE_clEvEUldE_St5arrayIPcLm2EELi4E23TrivialOffsetCalculatorILi1EjESG_NS0_6memory15LoadWithoutCastENSH_16StoreWithoutCastEEEviT_T0_T2_T3_T4_T5_ --------------------------
	.section	.text._ZN2at6native27unrolled_elementwise_kernelIZZZNS0_66_GLOBAL__N__d53a5ca4_28_ActivationLeakyReluKernel_cu_f5210f67_355417leaky_relu_kernelERNS_18TensorIteratorBaseERKN3c106ScalarEENKUlvE_clEvENKUlvE_clEvEUldE_St5arrayIPcLm2EELi4E23TrivialOffsetCalculatorILi1EjESG_NS0_6memory15LoadWithoutCastENSH_16StoreWithoutCastEEEviT_T0_T2_T3_T4_T5_,"ax",@progbits
	.align	128
        .global         _ZN2at6native27unrolled_elementwise_kernelIZZZNS0_66_GLOBAL__N__d53a5ca4_28_ActivationLeakyReluKernel_cu_f5210f67_355417leaky_relu_kernelERNS_18TensorIteratorBaseERKN3c106ScalarEENKUlvE_clEvENKUlvE_clEvEUldE_St5arrayIPcLm2EELi4E23TrivialOffsetCalculatorILi1EjESG_NS0_6memory15LoadWithoutCastENSH_16StoreWithoutCastEEEviT_T0_T2_T3_T4_T5_
        .type           _ZN2at6native27unrolled_elementwise_kernelIZZZNS0_66_GLOBAL__N__d53a5ca4_28_ActivationLeakyReluKernel_cu_f5210f67_355417leaky_relu_kernelERNS_18TensorIteratorBaseERKN3c106ScalarEENKUlvE_clEvENKUlvE_clEvEUldE_St5arrayIPcLm2EELi4E23TrivialOffsetCalculatorILi1EjESG_NS0_6memory15LoadWithoutCastENSH_16StoreWithoutCastEEEviT_T0_T2_T3_T4_T5_,@function
        .size           _ZN2at6native27unrolled_elementwise_kernelIZZZNS0_66_GLOBAL__N__d53a5ca4_28_ActivationLeakyReluKernel_cu_f5210f67_355417leaky_relu_kernelERNS_18TensorIteratorBaseERKN3c106ScalarEENKUlvE_clEvENKUlvE_clEvEUldE_St5arrayIPcLm2EELi4E23TrivialOffsetCalculatorILi1EjESG_NS0_6memory15LoadWithoutCastENSH_16StoreWithoutCastEEEviT_T0_T2_T3_T4_T5_,(.L_x_5730 - _ZN2at6native27unrolled_elementwise_kernelIZZZNS0_66_GLOBAL__N__d53a5ca4_28_ActivationLeakyReluKernel_cu_f5210f67_355417leaky_relu_kernelERNS_18TensorIteratorBaseERKN3c106ScalarEENKUlvE_clEvENKUlvE_clEvEUldE_St5arrayIPcLm2EELi4E23TrivialOffsetCalculatorILi1EjESG_NS0_6memory15LoadWithoutCastENSH_16StoreWithoutCastEEEviT_T0_T2_T3_T4_T5_)
        .other          _ZN2at6native27unrolled_elementwise_kernelIZZZNS0_66_GLOBAL__N__d53a5ca4_28_ActivationLeakyReluKernel_cu_f5210f67_355417leaky_relu_kernelERNS_18TensorIteratorBaseERKN3c106ScalarEENKUlvE_clEvENKUlvE_clEvEUldE_St5arrayIPcLm2EELi4E23TrivialOffsetCalculatorILi1EjESG_NS0_6memory15LoadWithoutCastENSH_16StoreWithoutCastEEEviT_T0_T2_T3_T4_T5_,@"STO_CUDA_ENTRY STV_DEFAULT"
_ZN2at6native27unrolled_elementwise_kernelIZZZNS0_66_GLOBAL__N__d53a5ca4_28_ActivationLeakyReluKernel_cu_f5210f67_355417leaky_relu_kernelERNS_18TensorIteratorBaseERKN3c106ScalarEENKUlvE_clEvENKUlvE_clEvEUldE_St5arrayIPcLm2EELi4E23TrivialOffsetCalculatorILi1EjESG_NS0_6memory15LoadWithoutCastENSH_16StoreWithoutCastEEEviT_T0_T2_T3_T4_T5_:
.text._ZN2at6native27unrolled_elementwise_kernelIZZZNS0_66_GLOBAL__N__d53a5ca4_28_ActivationLeakyReluKernel_cu_f5210f67_355417leaky_relu_kernelERNS_18TensorIteratorBaseERKN3c106ScalarEENKUlvE_clEvENKUlvE_clEvEUldE_St5arrayIPcLm2EELi4E23TrivialOffsetCalculatorILi1EjESG_NS0_6memory15LoadWithoutCastENSH_16StoreWithoutCastEEEviT_T0_T2_T3_T4_T5_:
[----:B------:R-:W-:Y:S01]  /*0000*/  LDC R1, c[0x0][0x28] ;  /* 0x00000a00ff017b82 */ /* 0x000fe20000000800 */
[----:B------:R-:W0:Y:S07]  /*0010*/  S2R R0, SR_CTAID.X ;  /* 0x0000000000007919 */ /* 0x000e2e0000002500 */
[----:B------:R-:W0:Y:S01]  /*0020*/  LDC R3, c[0x0][0x210] ;  /* 0x00008400ff037b82 */ /* 0x000e220000000800 */
[----:B------:R-:W-:Y:S01]  /*0030*/  ULDC.64 UR4, c[0x0][0x208] ;  /* 0x0000820000047ab9 */ /* 0x000fe20000000a00 */
[----:B------:R-:W-:Y:S01]  /*0040*/  ULDC.64 UR6, c[0x0][0x218] ;  /* 0x0000860000067ab9 */ /* 0x000fe20000000a00 */
[----:B------:R-:W1:Y:S01]  /*0050*/  S2R R15, SR_TID.X ;  /* 0x00000000000f7919 */ /* 0x000e620000002100 */
        /* <DEDUP_REMOVED lines=12> */
[----:B------:R-:W-:Y:S02]  /*0120*/  ISETP.GE.AND P3, PT, R5, R4, PT ;  /* 0x000000040500720c */ /* 0x000fe40003f66270 */
[----:B------:R-:W-:-:S06]  /*0130*/  CS2R R2, SRZ ;  /* 0x0000000000027805 */ /* 0x000fcc000001ff00 */
[----:B------:R-:W3:Y:S05]  /*0140*/  @!P0 LDG.E.64 R2, desc[UR4][R12.64] ;  /* 0x000000040c028981 */ /* 0x000eea000c1e1b00 */
[----:B------:R-:W-:Y:S01]  /*0150*/  @!P3 IMAD R25, R0, 0x200, R5 ;  /* 0x000002000019b824 */ /* 0x000fe200078e0205 */
[----:B------:R-:W-:Y:S01]  /*0160*/  @!P3 IADD3 R5, R5, 0x80, RZ ;  /* 0x000000800505b810 */ /* 0x000fe20007ffe0ff */
[----:B------:R-:W0:Y:S03]  /*0170*/  @!P3 LDC.64 R8, c[0x0][0x230] ;  /* 0x00008c00ff08bb82 */ /* 0x000e260000000a00 */
[----:B------:R-:W-:Y:S01]  /*0180*/  ISETP.GE.AND P2, PT, R5, R4, PT ;  /* 0x000000040500720c */ /* 0x000fe20003f46270 */
[----:B--2---:R-:W-:-:S12]  /*0190*/  @!P1 IMAD.WIDE.U32 R16, R17, 0x8, R6 ;  /* 0x0000000811109825 */ /* 0x004fd800078e0006 */
[----:B------:R-:W2:Y:S01]  /*01a0*/  @!P2 LDC.64 R10, c[0x0][0x230] ;  /* 0x00008c00ff0aab82 */ /* 0x000ea20000000a00 */
[----:B------:R-:W-:Y:S01]  /*01b0*/  CS2R R6, SRZ ;  /* 0x0000000000067805 */ /* 0x000fe2000001ff00 */
[----:B------:R-:W-:-:S05]  /*01c0*/  @!P2 IMAD R21, R0, 0x200, R5 ;  /* 0x000002000015a824 */ /* 0x000fca00078e0205 */
[----:B------:R-:W4:Y:S01]  /*01d0*/  @!P1 LDG.E.64 R6, desc[UR4][R16.64] ;  /* 0x0000000410069981 */ /* 0x000f22000c1e1b00 */
[----:B0-----:R-:W-:Y:S01]  /*01e0*/  @!P3 IMAD.WIDE.U32 R24, R25, 0x8, R8 ;  /* 0x000000081918b825 */ /* 0x001fe200078e0008 */
[----:B------:R-:W-:-:S06]  /*01f0*/  CS2R R8, SRZ ;  /* 0x0000000000087805 */ /* 0x000fcc000001ff00 */
[----:B------:R0:W5:Y:S01]  /*0200*/  @!P3 LDG.E.64 R8, desc[UR4][R24.64] ;  /* 0x000000041808b981 */ /* 0x000162000c1e1b00 */
[----:B--2---:R-:W-:Y:S01]  /*0210*/  @!P2 IMAD.WIDE.U32 R20, R21, 0x8, R10 ;  /* 0x000000081514a825 */ /* 0x004fe200078e000a */
[----:B------:R-:W-:-:S06]  /*0220*/  CS2R R10, SRZ ;  /* 0x00000000000a7805 */ /* 0x000fcc000001ff00 */
[----:B------:R-:W2:Y:S01]  /*0230*/  @!P2 LDG.E.64 R10, desc[UR4][R20.64] ;  /* 0x00000004140aa981 */ /* 0x000ea2000c1e1b00 */
[----:B0-----:R-:W-:Y:S01]  /*0240*/  @!P0 IMAD R25, R0, 0x200, R15 ;  /* 0x0000020000198824 */ /* 0x001fe200078e020f */
[----:B------:R-:W-:Y:S01]  /*0250*/  MOV R5, R15 ;  /* 0x0000000f00057202 */ /* 0x000fe20000000f00 */
[----:B------:R-:W-:Y:S02]  /*0260*/  VIADD R12, R15, 0x80 ;  /* 0x000000800f0c7836 */ /* 0x000fe40000000000 */
[----:B-1----:R-:W-:-:S04]  /*0270*/  @!P0 IMAD.WIDE.U32 R18, R25, 0x8, R18 ;  /* 0x0000000819128825 */ /* 0x002fc800078e0012 */
[----:B------:R-:W-:Y:S01]  /*0280*/  @!P0 IMAD.MOV.U32 R5, RZ, RZ, R12 ;  /* 0x000000ffff058224 */ /* 0x000fe200078e000c */
[----:B------:R-:W-:Y:S01]  /*0290*/  BSSY B0, `(.L_x_5648) ;  /* 0x000001b000007945 */ /* 0x000fe20003800000 */
[C---:B---3--:R-:W-:Y:S02]  /*02a0*/  DMUL R22, R2.reuse, UR6 ;  /* 0x0000000602167c28 */ /* 0x048fe40008000000 */
[----:B------:R-:W-:-:S08]  /*02b0*/  DSETP.GT.AND P3, PT, R2, RZ, PT ;  /* 0x000000ff0200722a */ /* 0x000fd00003f64000 */
[----:B------:R-:W-:Y:S02]  /*02c0*/  FSEL R14, R2, R22, P3 ;  /* 0x00000016020e7208 */ /* 0x000fe40001800000 */
[----:B------:R-:W-:-:S05]  /*02d0*/  FSEL R15, R3, R23, P3 ;  /* 0x00000017030f7208 */ /* 0x000fca0001800000 */
[----:B------:R0:W-:Y:S01]  /*02e0*/  @!P0 STG.E.64 desc[UR4][R18.64], R14 ;  /* 0x0000000e12008986 */ /* 0x0001e2000c101b04 */
[----:B------:R-:W-:Y:S01]  /*02f0*/  ISETP.GE.AND P3, PT, R5, R4, PT ;  /* 0x000000040500720c */ /* 0x000fe20003f66270 */
[C---:B----4-:R-:W-:Y:S02]  /*0300*/  DMUL R16, R6.reuse, UR6 ;  /* 0x0000000606107c28 */ /* 0x050fe40008000000 */
[----:B------:R-:W-:Y:S02]  /*0310*/  DSETP.GT.AND P2, PT, R6, RZ, PT ;  /* 0x000000ff0600722a */ /* 0x000fe40003f44000 */
[C---:B-----5:R-:W-:Y:S02]  /*0320*/  DMUL R12, R8.reuse, UR6 ;  /* 0x00000006080c7c28 */ /* 0x060fe40008000000 */
[----:B------:R-:W-:-:S04]  /*0330*/  DSETP.GT.AND P1, PT, R8, RZ, PT ;  /* 0x000000ff0800722a */ /* 0x000fc80003f24000 */
[----:B------:R-:W-:Y:S02]  /*0340*/  FSEL R2, R6, R16, P2 ;  /* 0x0000001006027208 */ /* 0x000fe40001000000 */
[----:B------:R-:W-:Y:S02]  /*0350*/  FSEL R3, R7, R17, P2 ;  /* 0x0000001107037208 */ /* 0x000fe40001000000 */
[----:B------:R-:W-:Y:S02]  /*0360*/  FSEL R12, R8, R12, P1 ;  /* 0x0000000c080c7208 */ /* 0x000fe40000800000 */
[----:B------:R-:W-:Y:S01]  /*0370*/  FSEL R13, R9, R13, P1 ;  /* 0x0000000d090d7208 */ /* 0x000fe20000800000 */
[----:B--2---:R-:W-:Y:S01]  /*0380*/  DMUL R6, R10, UR6 ;  /* 0x000000060a067c28 */ /* 0x004fe20008000000 */
[----:B0-----:R-:W-:Y:S10]  /*0390*/  @P3 BRA `(.L_x_5649) ;  /* 0x0000000000283947 */ /* 0x001ff40003800000 */
        /* <DEDUP_REMOVED lines=10> */
.L_x_5649:
[----:B------:R-:W-:Y:S05]  /*0440*/  BSYNC B0 ;  /* 0x0000000000007941 */ /* 0x000fea0003800000 */
.L_x_5648:
[----:B------:R-:W-:-:S13]  /*0450*/  ISETP.GE.AND P0, PT, R5, R4, PT ;  /* 0x000000040500720c */ /* 0x000fda0003f06270 */
[----:B------:R-:W-:Y:S05]  /*0460*/  @P0 EXIT ;  /* 0x000000000000094d */ /* 0x000fea0003800000 */
[----:B0-----:R-:W0:Y:S01]  /*0470*/  LDC.64 R2, c[0x0][0x228] ;  /* 0x00008a00ff027b82 */ /* 0x001e220000000a00 */
[----:B------:R-:W-:Y:S01]  /*0480*/  DSETP.GT.AND P0, PT, R10, RZ, PT ;  /* 0x000000ff0a00722a */ /* 0x000fe20003f04000 */
[----:B------:R-:W-:-:S05]  /*0490*/  IMAD R9, R0, 0x200, R5 ;  /* 0x0000020000097824 */ /* 0x000fca00078e0205 */
[----:B------:R-:W-:Y:S02]  /*04a0*/  FSEL R4, R10, R6, P0 ;  /* 0x000000060a047208 */ /* 0x000fe40000000000 */
[----:B------:R-:W-:Y:S01]  /*04b0*/  FSEL R5, R11, R7, P0 ;  /* 0x000000070b057208 */ /* 0x000fe20000000000 */
[----:B0-----:R-:W-:-:S05]  /*04c0*/  IMAD.WIDE.U32 R2, R9, 0x8, R2 ;  /* 0x0000000809027825 */ /* 0x001fca00078e0002 */
[----:B------:R-:W-:Y:S01]  /*04d0*/  STG.E.64 desc[UR4][R2.64], R4 ;  /* 0x0000000402007986 */ /* 0x000fe2000c101b04 */
[----:B------:R-:W-:Y:S05]  /*04e0*/  EXIT ;  /* 0x000000000000794d */ /* 0x000fea0003800000 */
.L_x_5650:
        /* <DEDUP_REMOVED lines=9> */
.L_x_5730:


//--------------------- .text._ZN2at6native29vectorized_elementwise_kernelILi2EZZZNS0_66_GLOBAL__N__d53a5ca4_28_ActivationLeakyReluKernel_cu_f5210f67_355417leaky_relu_kernelERNS_18TensorIteratorBaseERKN3c106ScalarEENKUlvE_clEvENKUlvE_clEvEUldE_St5arrayIPcLm2EEEEviT0_T1_ --------------------------
	.section	.text._ZN2at6native29vectorized_elementwise_kernelILi2EZZZNS0_66_GLOBAL__N__d53a5ca4_28_ActivationLeakyReluKernel_cu_f5210f67_355417leaky_relu_kernelERNS_18TensorIteratorBaseERKN3c106ScalarEENKUlvE_clEvENKUlvE_clEvEUldE_St5arrayIPcLm2EEEEviT0_T1_,"ax",@progbits
	.align	128
        .global         _ZN2at6native29vectorized_elementwise_kernelILi2EZZZNS0_66_GLOBAL__N__d53a5ca4_28_ActivationLeakyReluKernel_cu_f5210f67_355417leaky_relu_kernelERNS_18TensorIteratorBaseERKN3c106ScalarEENKUlvE_clEvENKUlvE_clEvEUldE_St5arrayIPcLm2EEEEviT0_T1_
        .type           _ZN2at6native29vectorized_elementwise_kernelILi2EZZZNS0_66_GLOBAL__N__d53a5ca4_28_ActivationLeakyReluKernel_cu_f5210f67_355417leaky_relu_kernelERNS_18TensorIteratorBaseERKN3c106ScalarEENKUlvE_clEvENKUlvE_clEvEUldE_St5arrayIPcLm2EEEEviT0_T1_,@function
        .size           _ZN2at6native29vectorized_elementwise_kernelILi2EZZZNS0_66_GLOBAL__N__d53a5ca4_28_ActivationLeakyReluKernel_cu_f5210f67_355417leaky_relu_kernelERNS_18TensorIteratorBaseERKN3c106ScalarEENKUlvE_clEvENKUlvE_clEvEUldE_St5arrayIPcLm2EEEEviT0_T1_,(.L_x_5731 - _ZN2at6native29vectorized_elementwise_kernelILi2EZZZNS0_66_GLOBAL__N__d53a5ca4_28_ActivationLeakyReluKernel_cu_f5210f67_355417leaky_relu_kernelERNS_18TensorIteratorBaseERKN3c106ScalarEENKUlvE_clEvENKUlvE_clEvEUldE_St5arrayIPcLm2EEEEviT0_T1_)
        .other          _ZN2at6native29vectorized_elementwise_kernelILi2EZZZNS0_66_GLOBAL__N__d53a5ca4_28_ActivationLeakyReluKernel_cu_f5210f67_355417leaky_relu_kernelERNS_18TensorIteratorBaseERKN3c106ScalarEENKUlvE_clEvENKUlvE_clEvEUldE_St5arrayIPcLm2EEEEviT0_T1_,@"STO_CUDA_ENTRY STV_DEFAULT"
_ZN2at6native29vectorized_elementwise_kernelILi2EZZZNS0_66_GLOBAL__N__d53a5ca4_28_ActivationLeakyReluKernel_cu_f5210f67_355417leaky_relu_kernelERNS_18TensorIteratorBaseERKN3c106ScalarEENKUlvE_clEvENKUlvE_clEvEUldE_St5arrayIPcLm2EEEEviT0_T1_:
.text._ZN2at6native29vectorized_elementwise_kernelILi2EZZZNS0_66_GLOBAL__N__d53a5ca4_28_ActivationLeakyReluKernel_cu_f5210f67_355417leaky_relu_kernelERNS_18TensorIteratorBaseERKN3c106ScalarEENKUlvE_clEvENKUlvE_clEvEUldE_St5arrayIPcLm2EEEEviT0_T1_:
        /* <DEDUP_REMOVED lines=10> */
[----:B------:R-:W-:Y:S01]  /*00a0*/  ULDC.64 UR6, c[0x0][0x218] ;  /* 0x0000860000067ab9 */ /* 0x000fe20000000a00 */
[----:B-1----:R-:W-:-:S04]  /*00b0*/  IMAD.WIDE R4, R0, 0x8, R4 ;  /* 0x0000000800047825 */ /* 0x002fc800078e0204 */
[----:B0-----:R-:W-:-:S05]  /*00c0*/  IMAD.WIDE.U32 R24, R3, 0x10, R4 ;  /* 0x0000001003187825 */ /* 0x001fca00078e0004 */
[----:B------:R-:W2:Y:S04]  /*00d0*/  LDG.E.128 R4, desc[UR4][R24.64] ;  /* 0x0000000418047981 */ /* 0x000ea8000c1e1d00 */
[----:B------:R-:W3:Y:S04]  /*00e0*/  LDG.E.128 R8, desc[UR4][R24.64+0x800] ;  /* 0x0008000418087981 */ /* 0x000ee8000c1e1d00 */
[----:B------:R-:W4:Y:S04]  /*00f0*/  LDG.E.128 R12, desc[UR4][R24.64+0x1000] ;  /* 0x00100004180c7981 */ /* 0x000f28000c1e1d00 */
[----:B------:R0:W5:Y:S02]  /*0100*/  LDG.E.128 R16, desc[UR4][R24.64+0x1800] ;  /* 0x0018000418107981 */ /* 0x000164000c1e1d00 */
[----:B0-----:R-:W0:Y:S02]  /*0110*/  LDC.64 R24, c[0x0][0x228] ;  /* 0x00008a00ff187b82 */ /* 0x001e240000000a00 */
[----:B0-----:R-:W-:-:S04]  /*0120*/  IMAD.WIDE.U32 R24, R0, 0x8, R24 ;  /* 0x0000000800187825 */ /* 0x001fc800078e0018 */
[----:B------:R-:W-:Y:S01]  /*0130*/  IMAD.WIDE R24, R3, 0x10, R24 ;  /* 0x0000001003187825 */ /* 0x000fe200078e0218 */
[----:B--2---:R-:W-:Y:S02]  /*0140*/  DMUL R22, R4, UR6 ;  /* 0x0000000604167c28 */ /* 0x004fe40008000000 */
[----:B------:R-:W-:Y:S02]  /*0150*/  DMUL R20, R6, UR6 ;  /* 0x0000000606147c28 */ /* 0x000fe40008000000 */
[----:B------:R-:W-:Y:S02]  /*0160*/  DSETP.GT.AND P0, PT, R4, RZ, PT ;  /* 0x000000ff0400722a */ /* 0x000fe40003f04000 */
[----:B------:R-:W-:-:S04]  /*0170*/  DSETP.GT.AND P1, PT, R6, RZ, PT ;  /* 0x000000ff0600722a */ /* 0x000fc80003f24000 */
[----:B------:R-:W-:Y:S02]  /*0180*/  FSEL R2, R4, R22, P0 ;  /* 0x0000001604027208 */ /* 0x000fe40000000000 */
[----:B------:R-:W-:Y:S01]  /*0190*/  FSEL R5, R5, R23, P0 ;  /* 0x0000001705057208 */ /* 0x000fe20000000000 */
[C---:B---3--:R-:W-:Y:S01]  /*01a0*/  DMUL R22, R8.reuse, UR6 ;  /* 0x0000000608167c28 */ /* 0x048fe20008000000 */
[----:B------:R-:W-:Y:S01]  /*01b0*/  FSEL R4, R6, R20, P1 ;  /* 0x0000001406047208 */ /* 0x000fe20000800000 */
[----:B------:R-:W-:Y:S01]  /*01c0*/  DSETP.GT.AND P0, PT, R8, RZ, PT ;  /* 0x000000ff0800722a */ /* 0x000fe20003f04000 */
[----:B------:R-:W-:Y:S01]  /*01d0*/  FSEL R7, R7, R21, P1 ;  /* 0x0000001507077208 */ /* 0x000fe20000800000 */
[C---:B------:R-:W-:Y:S02]  /*01e0*/  DMUL R20, R10.reuse, UR6 ;  /* 0x000000060a147c28 */ /* 0x040fe40008000000 */
[----:B------:R-:W-:-:S04]  /*01f0*/  DSETP.GT.AND P1, PT, R10, RZ, PT ;  /* 0x000000ff0a00722a */ /* 0x000fc80003f24000 */
[----:B------:R-:W-:Y:S02]  /*0200*/  FSEL R6, R8, R22, P0 ;  /* 0x0000001608067208 */ /* 0x000fe40000000000 */
[----:B------:R-:W-:Y:S01]  /*0210*/  FSEL R9, R9, R23, P0 ;  /* 0x0000001709097208 */ /* 0x000fe20000000000 */
[----:B----4-:R-:W-:Y:S01]  /*0220*/  DMUL R22, R14, UR6 ;  /* 0x000000060e167c28 */ /* 0x010fe20008000000 */
[----:B------:R-:W-:Y:S01]  /*0230*/  FSEL R8, R10, R20, P1 ;  /* 0x000000140a087208 */ /* 0x000fe20000800000 */
[C---:B------:R-:W-:Y:S01]  /*0240*/  DSETP.GT.AND P0, PT, R12.reuse, RZ, PT ;  /* 0x000000ff0c00722a */ /* 0x040fe20003f04000 */
[----:B------:R-:W-:Y:S01]  /*0250*/  FSEL R11, R11, R21, P1 ;  /* 0x000000150b0b7208 */ /* 0x000fe20000800000 */
[----:B------:R-:W-:Y:S02]  /*0260*/  DMUL R20, R12, UR6 ;  /* 0x000000060c147c28 */ /* 0x000fe40008000000 */
[----:B------:R-:W-:-:S06]  /*0270*/  DSETP.GT.AND P1, PT, R14, RZ, PT ;  /* 0x000000ff0e00722a */ /* 0x000fcc0003f24000 */
[----:B------:R-:W-:Y:S02]  /*0280*/  FSEL R23, R15, R23, P1 ;  /* 0x000000170f177208 */ /* 0x000fe40000800000 */
[----:B------:R-:W-:Y:S02]  /*0290*/  FSEL R10, R12, R20, P0 ;  /* 0x000000140c0a7208 */ /* 0x000fe40000000000 */
[----:B------:R-:W-:Y:S01]  /*02a0*/  FSEL R20, R14, R22, P1 ;  /* 0x000000160e147208 */ /* 0x000fe20000800000 */
[----:B-----5:R-:W-:Y:S01]  /*02b0*/  DMUL R14, R16, UR6 ;  /* 0x00000006100e7c28 */ /* 0x020fe20008000000 */
[----:B------:R-:W-:Y:S01]  /*02c0*/  FSEL R21, R13, R21, P0 ;  /* 0x000000150d157208 */ /* 0x000fe20000000000 */
[----:B------:R-:W-:Y:S02]  /*02d0*/  DMUL R12, R18, UR6 ;  /* 0x00000006120c7c28 */ /* 0x000fe40008000000 */
[----:B------:R-:W-:Y:S02]  /*02e0*/  DSETP.GT.AND P0, PT, R16, RZ, PT ;  /* 0x000000ff1000722a */ /* 0x000fe40003f04000 */
[----:B------:R-:W-:-:S04]  /*02f0*/  DSETP.GT.AND P1, PT, R18, RZ, PT ;  /* 0x000000ff1200722a */ /* 0x000fc80003f24000 */
        /* <DEDUP_REMOVED lines=8> */
[----:B------:R-:W-:Y:S01]  /*0380*/  MOV R6, R8 ;  /* 0x0000000800067202 */ /* 0x000fe20000000f00 */
[----:B------:R-:W-:Y:S02]  /*0390*/  IMAD.MOV.U32 R5, RZ, RZ, R9 ;  /* 0x000000ffff057224 */ /* 0x000fe400078e0009 */
[----:B------:R-:W-:-:S02]  /*03a0*/  IMAD.MOV.U32 R7, RZ, RZ, R11 ;  /* 0x000000ffff077224 */ /* 0x000fc400078e000b */
[----:B------:R-:W-:-:S03]  /*03b0*/  IMAD.MOV.U32 R12, RZ, RZ, R2 ;  /* 0x000000ffff0c7224 */ /* 0x000fc600078e0002 */
[----:B------:R0:W-:Y:S04]  /*03c0*/  STG.E.128 desc[UR4][R24.64+0x800], R4 ;  /* 0x0008000418007986 */ /* 0x0001e8000c101d04 */
[----:B------:R-:W-:Y:S01]  /*03d0*/  STG.E.128 desc[UR4][R24.64], R12 ;  /* 0x0000000c18007986 */ /* 0x000fe2000c101d04 */
[----:B0-----:R-:W-:Y:S02]  /*03e0*/  IMAD.MOV.U32 R4, RZ, RZ, R10 ;  /* 0x000000ffff047224 */ /* 0x001fe400078e000a */
[----:B------:R-:W-:Y:S02]  /*03f0*/  IMAD.MOV.U32 R5, RZ, RZ, R21 ;  /* 0x000000ffff057224 */ /* 0x000fe400078e0015 */
[----:B------:R-:W-:Y:S02]  /*0400*/  IMAD.MOV.U32 R6, RZ, RZ, R20 ;  /* 0x000000ffff067224 */ /* 0x000fe400078e0014 */
[----:B------:R-:W-:-:S05]  /*0410*/  IMAD.MOV.U32 R7, RZ, RZ, R23 ;  /* 0x000000ffff077224 */ /* 0x000fca00078e0017 */
[----:B------:R0:W-:Y:S02]  /*0420*/  STG.E.128 desc[UR4][R24.64+0x1000], R4 ;  /* 0x0010000418007986 */ /* 0x0001e4000c101d04 */
[----:B0-----:R-:W-:Y:S01]  /*0430*/  IMAD.MOV.U32 R4, RZ, RZ, R0 ;  /* 0x000000ffff047224 */ /* 0x001fe200078e0000 */
[----:B------:R-:W-:Y:S01]  /*0440*/  MOV R5, R17 ;  /* 0x0000001100057202 */ /* 0x000fe20000000f00 */
[----:B------:R-:W-:Y:S02]  /*0450*/  IMAD.MOV.U32 R6, RZ, RZ, R16 ;  /* 0x000000ffff067224 */ /* 0x000fe400078e0010 */
[----:B------:R-:W-:-:S05]  /*0460*/  IMAD.MOV.U32 R7, RZ, RZ, R19 ;  /* 0x000000ffff077224 */ /* 0x000fca00078e0013 */
[----:B------:R-:W-:Y:S01]  /*0470*/  STG.E.128 desc[UR4][R24.64+0x1800], R4 ;  /* 0x0018000418007986 */ /* 0x000fe2000c101d04 */
[----:B------:R-:W-:Y:S05]  /*0480*/  EXIT ;  /* 0x000000000000794d */ /* 0x000fea0003800000 */
.L_x_5651:
[----:B------:R-:W0:Y:S01]  /*0490*/  S2R R17, SR_TID.X ;  /* 0x0000000000117919 */ /* 0x000e220000002100 */
[----:B------:R-:W-:Y:S01]  /*04a0*/  CS2R R8, SRZ ;  /* 0x0000000000087805 */ /* 0x000fe2000001ff00 */
[----:B------:R-:W-:Y:S01]  /*04b0*/  ULDC.64 UR6, c[0x0][0x218] ;  /* 0x0000860000067ab9 */ /* 0x000fe20000000a00 */
[C---:B0-----:R-:W-:Y:S01]  /*04c0*/  ISETP.GE.AND P0, PT, R17.reuse, R16, PT ;  /* 0x000000101100720c */ /* 0x041fe20003f06270 */
[----:B------:R-:W-:Y:S02]  /*04d0*/  VIADD R22, R17, 0x80 ;  /* 0x0000008011167836 */ /* 0x000fe40000000000 */
[----:B------:R-:W-:-:S10]  /*04e0*/  IMAD.MOV.U32 R23, RZ, RZ, R17 ;  /* 0x000000ffff177224 */ /* 0x000fd400078e0011 */
[----:B------:R-:W-:Y:S01]  /*04f0*/  @!P0 IMAD.MOV.U32 R23, RZ, RZ, R22 ;  /* 0x000000ffff178224 */ /* 0x000fe200078e0016 */
[----:B------:R-:W0:Y:S01]  /*0500*/  @!P0 LDC.64 R18, c[0x0][0x230] ;  /* 0x00008c00ff128b82 */ /* 0x000e220000000a00 */
[----:B------:R-:W-:-:S03]  /*0510*/  @!P0 IMAD.IADD R5, R0, 0x1, R17 ;  /* 0x0000000100058824 */ /* 0x000fc600078e0211 */
[----:B------:R-:W-:-:S13]  /*0520*/  ISETP.GE.AND P5, PT, R23, R16, PT ;  /* 0x000000101700720c */ /* 0x000fda0003fa6270 */
[----:B------:R-:W-:Y:S01]  /*0530*/  @!P5 IADD3 R3, R0, R23, RZ ;  /* 0x000000170003d210 */ /* 0x000fe20007ffe0ff */
[----:B------:R-:W-:Y:S01]  /*0540*/  @!P5 VIADD R23, R23, 0x80 ;  /* 0x000000801717d836 */ /* 0x000fe20000000000 */
[----:B------:R-:W1:Y:S04]  /*0550*/  @!P5 LDC.64 R12, c[0x0][0x230] ;  /* 0x00008c00ff0cdb82 */ /* 0x000e680000000a00 */
[----:B------:R-:W-:Y:S01]  /*0560*/  ISETP.GE.AND P6, PT, R23, R16, PT ;  /* 0x000000101700720c */ /* 0x000fe20003fc6270 */
[----:B0-----:R-:W-:Y:S01]  /*0570*/  @!P0 IMAD.WIDE.U32 R18, R5, 0x8, R18 ;  /* 0x0000000805128825 */ /* 0x001fe200078e0012 */
[----:B------:R-:W-:-:S06]  /*0580*/  CS2R R4, SRZ ;  /* 0x0000000000047805 */ /* 0x000fcc000001ff00 */
[----:B------:R0:W2:Y:S05]  /*0590*/  @!P0 LDG.E.64 R4, desc[UR4][R18.64] ;  /* 0x0000000412048981 */ /* 0x0000aa000c1e1b00 */
[----:B------:R-:W-:Y:S01]  /*05a0*/  @!P6 IMAD.IADD R21, R0, 0x1, R23 ;  /* 0x000000010015e824 */ /* 0x000fe200078e0217 */
[----:B------:R-:W3:Y:S01]  /*05b0*/  @!P6 LDC.64 R6, c[0x0][0x230] ;  /* 0x00008c00ff06eb82 */ /* 0x000ee20000000a00 */
[----:B------:R-:W-:-:S05]  /*05c0*/  @!P6 VIADD R23, R23, 0x80 ;  /* 0x000000801717e836 */ /* 0x000fca0000000000 */
[----:B------:R-:W-:Y:S01]  /*05d0*/  ISETP.GE.AND P1, PT, R23, R16, PT ;  /* 0x000000101700720c */ /* 0x000fe20003f26270 */
[----:B-1----:R-:W-:Y:S01]  /*05e0*/  @!P5 IMAD.WIDE.U32 R12, R3, 0x8, R12 ;  /* 0x00000008030cd825 */ /* 0x002fe200078e000c */
[----:B------:R-:W-:-:S06]  /*05f0*/  CS2R R2, SRZ ;  /* 0x0000000000027805 */ /* 0x000fcc000001ff00 */
[----:B------:R-:W4:Y:S05]  /*0600*/  @!P5 LDG.E.64 R2, desc[UR4][R12.64] ;  /* 0x000000040c02d981 */ /* 0x000f2a000c1e1b00 */
[----:B------:R-:W-:Y:S01]  /*0610*/  @!P1 IMAD.IADD R10, R0, 0x1, R23 ;  /* 0x00000001000a9824 */ /* 0x000fe200078e0217 */
[----:B------:R-:W1:Y:S01]  /*0620*/  @!P1 LDC.64 R28, c[0x0][0x230] ;  /* 0x00008c00ff1c9b82 */ /* 0x000e620000000a00 */
[----:B------:R-:W-:-:S05]  /*0630*/  @!P1 VIADD R23, R23, 0x80 ;  /* 0x0000008017179836 */ /* 0x000fca0000000000 */
[----:B------:R-:W-:-:S13]  /*0640*/  ISETP.GE.AND P2, PT, R23, R16, PT ;  /* 0x000000101700720c */ /* 0x000fda0003f46270 */
[----:B------:R-:W-:Y:S01]  /*0650*/  @!P2 IADD3 R11, R0, R23, RZ ;  /* 0x00000017000ba210 */ /* 0x000fe20007ffe0ff */
[----:B------:R-:W-:Y:S01]  /*0660*/  @!P2 VIADD R23, R23, 0x80 ;  /* 0x000000801717a836 */ /* 0x000fe20000000000 */
[----:B------:R-:W5:Y:S04]  /*0670*/  @!P2 LDC.64 R26, c[0x0][0x230] ;  /* 0x00008c00ff1aab82 */ /* 0x000f680000000a00 */
[----:B------:R-:W-:-:S13]  /*0680*/  ISETP.GE.AND P3, PT, R23, R16, PT ;  /* 0x000000101700720c */ /* 0x000fda0003f66270 */
[----:B------:R-:W-:Y:S02]  /*0690*/  @!P3 IMAD.IADD R15, R0, 0x1, R23 ;  /* 0x00000001000fb824 */ /* 0x000fe400078e0217 */
[----:B------:R-:W-:-:S05]  /*06a0*/  @!P3 VIADD R23, R23, 0x80 ;  /* 0x000000801717b836 */ /* 0x000fca0000000000 */
[----:B------:R-:W-:Y:S01]  /*06b0*/  ISETP.GE.AND P4, PT, R23, R16, PT ;  /* 0x000000101700720c */ /* 0x000fe20003f86270 */
[----:B---3--:R-:W-:-:S05]  /*06c0*/  @!P6 IMAD.WIDE.U32 R20, R21, 0x8, R6 ;  /* 0x000000081514e825 */ /* 0x008fca00078e0006 */
[----:B------:R3:W4:Y:S07]  /*06d0*/  @!P6 LDG.E.64 R8, desc[UR4][R20.64] ;  /* 0x000000041408e981 */ /* 0x00072e000c1e1b00 */
[----:B------:R-:W-:Y:S01]  /*06e0*/  @!P4 IMAD.IADD R25, R0, 0x1, R23 ;  /* 0x000000010019c824 */ /* 0x000fe200078e0217 */
[----:B------:R-:W-:Y:S01]  /*06f0*/  @!P4 IADD3 R23, R23, 0x80, RZ ;  /* 0x000000801717c810 */ /* 0x000fe20007ffe0ff */
[----:B0-----:R-:W0:Y:S03]  /*0700*/  @!P4 LDC.64 R18, c[0x0][0x230] ;  /* 0x00008c00ff12cb82 */ /* 0x001e260000000a00 */
[----:B------:R-:W-:-:S02]  /*0710*/  ISETP.GE.AND P5, PT, R23, R16, PT ;  /* 0x000000101700720c */ /* 0x000fc40003fa6270 */
[----:B------:R-:W-:-:S03]  /*0720*/  CS2R R6, SRZ ;  /* 0x0000000000067805 */ /* 0x000fc6000001ff00 */
[----:B---3--:R-:W3:Y:S01]  /*0730*/  @!P3 LDC.64 R20, c[0x0][0x230] ;  /* 0x00008c00ff14bb82 */ /* 0x008ee20000000a00 */
[----:B-1----:R-:W-:-:S05]  /*0740*/  @!P1 IMAD.WIDE.U32 R28, R10, 0x8, R28 ;  /* 0x000000080a1c9825 */ /* 0x002fca00078e001c */
[----:B------:R-:W4:Y:S02]  /*0750*/  @!P1 LDG.E.64 R6, desc[UR4][R28.64] ;  /* 0x000000041c069981 */ /* 0x000f24000c1e1b00 */
[----:B------:R-:W1:Y:S01]  /*0760*/  @!P5 LDC.64 R12, c[0x0][0x230] ;  /* 0x00008c00ff0cdb82 */ /* 0x000e620000000a00 */
[----:B-----5:R-:W-:Y:S01]  /*0770*/  @!P2 IMAD.WIDE.U32 R26, R11, 0x8, R26 ;  /* 0x000000080b1aa825 */ /* 0x020fe200078e001a */
[----:B------:R-:W-:-:S03]  /*0780*/  CS2R R10, SRZ ;  /* 0x00000000000a7805 */ /* 0x000fc6000001ff00 */
[----:B------:R-:W-:-:S03]  /*0790*/  @!P5 IMAD.IADD R23, R0, 0x1, R23 ;  /* 0x000000010017d824 */ /* 0x000fc600078e0217 */
[----:B------:R1:W5:Y:S01]  /*07a0*/  @!P2 LDG.E.64 R10, desc[UR4][R26.64] ;  /* 0x000000041a0aa981 */ /* 0x000362000c1e1b00 */
[----:B0-----:R-:W-:Y:S01]  /*07b0*/  @!P4 IMAD.WIDE.U32 R24, R25, 0x8, R18 ;  /* 0x000000081918c825 */ /* 0x001fe200078e0012 */
[----:B------:R-:W-:-:S03]  /*07c0*/  CS2R R18, SRZ ;  /* 0x0000000000127805 */ /* 0x000fc6000001ff00 */
[----:B---3--:R-:W-:Y:S01]  /*07d0*/  @!P3 IMAD.WIDE.U32 R20, R15, 0x8, R20 ;  /* 0x000000080f14b825 */ /* 0x008fe200078e0014 */
[----:B------:R-:W-:Y:S02]  /*07e0*/  CS2R R14, SRZ ;  /* 0x00000000000e7805 */ /* 0x000fe4000001ff00 */
[----:B------:R2:W3:Y:S04]  /*07f0*/  @!P4 LDG.E.64 R18, desc[UR4][R24.64] ;  /* 0x000000041812c981 */ /* 0x0004e8000c1e1b00 */
[----:B------:R0:W3:Y:S01]  /*0800*/  @!P3 LDG.E.64 R14, desc[UR4][R20.64] ;  /* 0x00000004140eb981 */ /* 0x0000e2000c1e1b00 */
[----:B-1----:R-:W-:Y:S01]  /*0810*/  @!P5 IMAD.WIDE.U32 R26, R23, 0x8, R12 ;  /* 0x00000008171ad825 */ /* 0x002fe200078e000c */
[----:B------:R-:W-:-:S06]  /*0820*/  CS2R R12, SRZ ;  /* 0x00000000000c7805 */ /* 0x000fcc000001ff00 */
[----:B------:R-:W3:Y:S01]  /*0830*/  @!P5 LDG.E.64 R12, desc[UR4][R26.64] ;  /* 0x000000041a0cd981 */ /* 0x000ee2000c1e1b00 */
[----:B------:R-:W-:Y:S04]  /*0840*/  BSSY B0, `(.L_x_5652) ;  /* 0x0000052000007945 */ /* 0x000fe80003800000 */
[----:B------:R-:W-:Y:S01]  /*0850*/  BSSY B1, `(.L_x_5653) ;  /* 0x000004a000017945 */ /* 0x000fe20003800000 */
[C---:B--2---:R-:W-:Y:S02]  /*0860*/  DMUL R24, R4.reuse, UR6 ;  /* 0x0000000604187c28 */ /* 0x044fe40008000000 */
[----:B------:R-:W-:-:S08]  /*0870*/  DSETP.GT.AND P1, PT, R4, RZ, PT ;  /* 0x000000ff0400722a */ /* 0x000fd00003f24000 */
[----:B------:R-:W-:Y:S02]  /*0880*/  FSEL R4, R4, R24, P1 ;  /* 0x0000001804047208 */ /* 0x000fe40000800000 */
[----:B------:R-:W-:Y:S02]  /*0890*/  FSEL R5, R5, R25, P1 ;  /* 0x0000001905057208 */ /* 0x000fe40000800000 */
[----:B------:R-:W1:Y:S01]  /*08a0*/  @!P0 LDC.64 R24, c[0x0][0x228] ;  /* 0x00008a00ff188b82 */ /* 0x000e620000000a00 */
[C---:B----4-:R-:W-:Y:S02]  /*08b0*/  DMUL R28, R2.reuse, UR6 ;  /* 0x00000006021c7c28 */ /* 0x050fe40008000000 */
[----:B------:R-:W-:-:S08]  /*08c0*/  DSETP.GT.AND P2, PT, R2, RZ, PT ;  /* 0x000000ff0200722a */ /* 0x000fd00003f44000 */
[----:B------:R-:W-:Y:S01]  /*08d0*/  FSEL R3, R3, R29, P2 ;  /* 0x0000001d03037208 */ /* 0x000fe20001000000 */
[----:B------:R-:W-:Y:S02]  /*08e0*/  @!P0 IMAD.IADD R29, R0, 0x1, R17 ;  /* 0x00000001001d8824 */ /* 0x000fe400078e0211 */
[----:B------:R-:W-:Y:S01]  /*08f0*/  @!P0 IMAD.MOV.U32 R17, RZ, RZ, R22 ;  /* 0x000000ffff118224 */ /* 0x000fe200078e0016 */
[----:B------:R-:W-:-:S04]  /*0900*/  FSEL R2, R2, R28, P2 ;  /* 0x0000001c02027208 */ /* 0x000fc80001000000 */
[----:B------:R-:W-:Y:S01]  /*0910*/  ISETP.GE.AND P3, PT, R17, R16, PT ;  /* 0x000000101100720c */ /* 0x000fe20003f66270 */
[----:B-1----:R-:W-:Y:S01]  /*0920*/  @!P0 IMAD.WIDE.U32 R28, R29, 0x8, R24 ;  /* 0x000000081d1c8825 */ /* 0x002fe200078e0018 */
[C---:B0-----:R-:W-:Y:S02]  /*0930*/  DMUL R20, R8.reuse, UR6 ;  /* 0x0000000608147c28 */ /* 0x041fe40008000000 */
[----:B------:R-:W-:-:S08]  /*0940*/  DSETP.GT.AND P1, PT, R8, RZ, PT ;  /* 0x000000ff0800722a */ /* 0x000fd00003f24000 */
[----:B------:R-:W-:Y:S02]  /*0950*/  FSEL R8, R8, R20, P1 ;  /* 0x0000001408087208 */ /* 0x000fe40000800000 */
[----:B------:R-:W-:Y:S01]  /*0960*/  FSEL R9, R9, R21, P1 ;  /* 0x0000001509097208 */ /* 0x000fe20000800000 */
[C---:B------:R-:W-:Y:S02]  /*0970*/  DMUL R20, R6.reuse, UR6 ;  /* 0x0000000606147c28 */ /* 0x040fe40008000000 */
[----:B------:R-:W-:-:S08]  /*0980*/  DSETP.GT.AND P1, PT, R6, RZ, PT ;  /* 0x000000ff0600722a */ /* 0x000fd00003f24000 */
[----:B------:R-:W-:Y:S02]  /*0990*/  FSEL R6, R6, R20, P1 ;  /* 0x0000001406067208 */ /* 0x000fe40000800000 */
[----:B------:R-:W-:Y:S01]  /*09a0*/  FSEL R7, R7, R21, P1 ;  /* 0x0000001507077208 */ /* 0x000fe20000800000 */
[C---:B-----5:R-:W-:Y:S02]  /*09b0*/  DMUL R20, R10.reuse, UR6 ;  /* 0x000000060a147c28 */ /* 0x060fe40008000000 */
[----:B------:R-:W-:Y:S01]  /*09c0*/  DSETP.GT.AND P1, PT, R10, RZ, PT ;  /* 0x000000ff0a00722a */ /* 0x000fe20003f24000 */
[----:B------:R0:W-:Y:S01]  /*09d0*/  @!P0 STG.E.64 desc[UR4][R28.64], R4 ;  /* 0x000000041c008986 */ /* 0x0001e2000c101b04 */
[----:B---3--:R-:W-:-:S06]  /*09e0*/  DMUL R24, R18, UR6 ;  /* 0x0000000612187c28 */ /* 0x008fcc0008000000 */
[----:B------:R-:W-:Y:S02]  /*09f0*/  FSEL R10, R10, R20, P1 ;  /* 0x000000140a0a7208 */ /* 0x000fe40000800000 */
[----:B------:R-:W-:Y:S01]  /*0a00*/  FSEL R11, R11, R21, P1 ;  /* 0x000000150b0b7208 */ /* 0x000fe20000800000 */
[C---:B------:R-:W-:Y:S02]  /*0a10*/  DMUL R20, R14.reuse, UR6 ;  /* 0x000000060e147c28 */ /* 0x040fe40008000000 */
[----:B------:R-:W-:Y:S02]  /*0a20*/  DSETP.GT.AND P2, PT, R14, RZ, PT ;  /* 0x000000ff0e00722a */ /* 0x000fe40003f44000 */
[----:B------:R-:W-:Y:S02]  /*0a30*/  DMUL R26, R12, UR6 ;  /* 0x000000060c1a7c28 */ /* 0x000fe40008000000 */
[----:B------:R-:W-:Y:S02]  /*0a40*/  DSETP.GT.AND P0, PT, R18, RZ, PT ;  /* 0x000000ff1200722a */ /* 0x000fe40003f04000 */
[----:B------:R-:W-:-:S02]  /*0a50*/  DSETP.GT.AND P1, PT, R12, RZ, PT ;  /* 0x000000ff0c00722a */ /* 0x000fc40003f24000 */
[----:B0-----:R-:W-:Y:S02]  /*0a60*/  FSEL R4, R14, R20, P2 ;  /* 0x000000140e047208 */ /* 0x001fe40001000000 */
[----:B------:R-:W-:Y:S02]  /*0a70*/  FSEL R5, R15, R21, P2 ;  /* 0x000000150f057208 */ /* 0x000fe40001000000 */
[----:B------:R-:W-:Y:S02]  /*0a80*/  FSEL R14, R18, R24, P0 ;  /* 0x00000018120e7208 */ /* 0x000fe40000000000 */
[----:B------:R-:W-:Y:S02]  /*0a90*/  FSEL R15, R19, R25, P0 ;  /* 0x00000019130f7208 */ /* 0x000fe40000000000 */
[----:B------:R-:W-:Y:S02]  /*0aa0*/  FSEL R12, R12, R26, P1 ;  /* 0x0000001a0c0c7208 */ /* 0x000fe40000800000 */
        /* <DEDUP_REMOVED lines=10> */
[----:B------:R-:W-:Y:S01]  /*0b50*/  IADD3 R19, R0, R17, RZ ;  /* 0x0000001100137210 */ /* 0x000fe20007ffe0ff */
[----:B------:R-:W-:-:S04]  /*0b60*/  VIADD R17, R17, 0x80 ;  /* 0x0000008011117836 */ /* 0x000fc80000000000 */
[----:B0-----:R-:W-:-:S05]  /*0b70*/  IMAD.WIDE.U32 R2, R19, 0x8, R2 ;  /* 0x0000000813027825 */ /* 0x001fca00078e0002 */
[----:B------:R0:W-:Y:S02]  /*0b80*/  STG.E.64 desc[UR4][R2.64], R8 ;  /* 0x0000000802007986 */ /* 0x0001e4000c101b04 */
.L_x_5654:
[----:B------:R-:W-:-:S13]  /*0b90*/  ISETP.GE.AND P0, PT, R17, R16, PT ;  /* 0x000000101100720c */ /* 0x000fda0003f06270 */
[----:B------:R-:W-:Y:S05]  /*0ba0*/  @P0 BRA `(.L_x_5656) ;  /* 0x0000000000300947 */ /* 0x000fea0003800000 */
[----:B0-----:R-:W0:Y:S01]  /*0bb0*/  LDC.64 R2, c[0x0][0x228] ;  /* 0x00008a00ff027b82 */ /* 0x001e220000000a00 */
[----:B------:R-:W-:Y:S02]  /*0bc0*/  IMAD.IADD R9, R0, 0x1, R17 ;  /* 0x0000000100097824 */ /* 0x000fe400078e0211 */
[----:B------:R-:W-:Y:S02]  /*0bd0*/  VIADD R17, R17, 0x80 ;  /* 0x0000008011117836 */ /* 0x000fe40000000000 */
[----:B0-----:R-:W-:-:S05]  /*0be0*/  IMAD.WIDE.U32 R2, R9, 0x8, R2 ;  /* 0x0000000809027825 */ /* 0x001fca00078e0002 */
[----:B------:R1:W-:Y:S02]  /*0bf0*/  STG.E.64 desc[UR4][R2.64], R6 ;  /* 0x0000000602007986 */ /* 0x0003e4000c101b04 */
.L_x_5655:
[----:B------:R-:W-:-:S13]  /*0c00*/  ISETP.GE.AND P0, PT, R17, R16, PT ;  /* 0x000000101100720c */ /* 0x000fda0003f06270 */
[----:B------:R-:W-:Y:S05]  /*0c10*/  @P0 BRA `(.L_x_5657) ;  /* 0x0000000000340947 */ /* 0x000fea0003800000 */
[----:B01----:R-:W0:Y:S01]  /*0c20*/  LDC.64 R2, c[0x0][0x228] ;  /* 0x00008a00ff027b82 */ /* 0x003e220000000a00 */
[----:B------:R-:W-:Y:S02]  /*0c30*/  IMAD.IADD R7, R0, 0x1, R17 ;  /* 0x0000000100077824 */ /* 0x000fe400078e0211 */
[----:B------:R-:W-:Y:S02]  /*0c40*/  VIADD R17, R17, 0x80 ;  /* 0x0000008011117836 */ /* 0x000fe40000000000 */
[----:B0-----:R-:W-:-:S05]  /*0c50*/  IMAD.WIDE.U32 R2, R7, 0x8, R2 ;  /* 0x0000000807027825 */ /* 0x001fca00078e0002 */
[----:B------:R1:W-:Y:S02]  /*0c60*/  STG.E.64 desc[UR4][R2.64], R10 ;  /* 0x0000000a02007986 */ /* 0x0003e4000c101b04 */
.L_x_5656:
[----:B------:R-:W-:-:S13]  /*0c70*/  ISETP.GE.AND P0, PT, R17, R16, PT ;  /* 0x000000101100720c */ /* 0x000fda0003f06270 */
[----:B------:R-:W-:Y:S05]  /*0c80*/  @P0 BREAK B1 ;  /* 0x0000000000010942 */ /* 0x000fea0003800000 */
[----:B------:R-:W-:Y:S05]  /*0c90*/  @P0 BRA `(.L_x_5658) ;  /* 0x0000000000300947 */ /* 0x000fea0003800000 */
[----:B01----:R-:W0:Y:S01]  /*0ca0*/  LDC.64 R2, c[0x0][0x228] ;  /* 0x00008a00ff027b82 */ /* 0x003e220000000a00 */
[----:B------:R-:W-:Y:S01]  /*0cb0*/  IADD3 R7, R0, R17, RZ ;  /* 0x0000001100077210 */ /* 0x000fe20007ffe0ff */
[----:B------:R-:W-:-:S04]  /*0cc0*/  VIADD R17, R17, 0x80 ;  /* 0x0000008011117836 */ /* 0x000fc80000000000 */
[----:B0-----:R-:W-:-:S05]  /*0cd0*/  IMAD.WIDE.U32 R2, R7, 0x8, R2 ;  /* 0x0000000807027825 */ /* 0x001fca00078e0002 */
[----:B------:R2:W-:Y:S02]  /*0ce0*/  STG.E.64 desc[UR4][R2.64], R4 ;  /* 0x0000000402007986 */ /* 0x0005e4000c101b04 */
.L_x_5657:
[----:B------:R-:W-:Y:S05]  /*0cf0*/  BSYNC B1 ;  /* 0x0000000000017941 */ /* 0x000fea0003800000 */
.L_x_5653:
[----:B------:R-:W-:-:S13]  /*0d00*/  ISETP.GE.AND P0, PT, R17, R16, PT ;  /* 0x000000101100720c */ /* 0x000fda0003f06270 */
[----:B012---:R-:W0:Y:S01]  /*0d10*/  @!P0 LDC.64 R2, c[0x0][0x228] ;  /* 0x00008a00ff028b82 */ /* 0x007e220000000a00 */
[----:B------:R-:W-:Y:S02]  /*0d20*/  @!P0 IMAD.IADD R5, R0, 0x1, R17 ;  /* 0x0000000100058824 */ /* 0x000fe400078e0211 */
[----:B------:R-:W-:Y:S02]  /*0d30*/  @!P0 VIADD R17, R17, 0x80 ;  /* 0x0000008011118836 */ /* 0x000fe40000000000 */
[----:B0-----:R-:W-:-:S05]  /*0d40*/  @!P0 IMAD.WIDE.U32 R2, R5, 0x8, R2 ;  /* 0x0000000805028825 */ /* 0x001fca00078e0002 */
[----:B------:R2:W-:Y:S02]  /*0d50*/  @!P0 STG.E.64 desc[UR4][R2.64], R14 ;  /* 0x0000000e02008986 */ /* 0x0005e4000c101b04 */
.L_x_5658:
[----:B------:R-:W-:Y:S05]  /*0d60*/  BSYNC B0 ;  /* 0x0000000000007941 */ /* 0x000fea0003800000 */
.L_x_5652:
        /* <DEDUP_REMOVED lines=8> */
.L_x_5659:
        /* <DEDUP_REMOVED lines=9> */
.L_x_5731:


//--------------------- .text._ZN2at6native29vectorized_elementwise_kernelILi4EZZZNS0_66_GLOBAL__N__d53a5ca4_28_ActivationLeakyReluKernel_cu_f5210f67_355417leaky_relu_kernelERNS_18TensorIteratorBaseERKN3c106ScalarEENKUlvE_clEvENKUlvE_clEvEUldE_St5arrayIPcLm2EEEEviT0_T1_ --------------------------
	.section	.text._ZN2at6native29vectorized_elementwise_kernelILi4EZZZNS0_66_GLOBAL__N__d53a5ca4_28_ActivationLeakyReluKernel_cu_f5210f67_355417leaky_relu_kernelERNS_18TensorIteratorBaseERKN3c106ScalarEENKUlvE_clEvENKUlvE_clEvEUldE_St5arrayIPcLm2EEEEviT0_T1_,"ax",@progbits
	.align	128
        .global         _ZN2at6native29vectorized_elementwise_kernelILi4EZZZNS0_66_GLOBAL__N__d53a5ca4_28_ActivationLeakyReluKernel_cu_f5210f67_355417leaky_relu_kernelERNS_18TensorIteratorBaseERKN3c106ScalarEENKUlvE_clEvENKUlvE_clEvEUldE_St5arrayIPcLm2EEEEviT0_T1_
        .type           _ZN2at6native29vectorized_elementwise_kernelILi4EZZZNS0_66_GLOBAL__N__d53a5ca4_28_ActivationLeakyReluKernel_cu_f5210f67_355417leaky_relu_kernelERNS_18TensorIteratorBaseERKN3c106ScalarEENKUlvE_clEvENKUlvE_clEvEUldE_St5arrayIPcLm2EEEEviT0_T1_,@function
        .size           _ZN2at6native29vectorized_elementwise_kernelILi4EZZZNS0_66_GLOBAL__N__d53a5ca4_28_ActivationLeakyReluKernel_cu_f5210f67_355417leaky_relu_kernelERNS_18TensorIteratorBaseERKN3c106ScalarEENKUlvE_clEvENKUlvE_clEvEUldE_St5arrayIPcLm2EEEEviT0_T1_,(.L_x_5732 - _ZN2at6native29vectorized_elementwise_kernelILi4EZZZNS0_66_GLOBAL__N__d53a5ca4_28_ActivationLeakyReluKernel_cu_f5210f67_355417leaky_relu_kernelERNS_18TensorIteratorBaseERKN3c106ScalarEENKUlvE_clEvENKUlvE_clEvEUldE_St5arrayIPcLm2EEEEviT0_T1_)
        .other          _ZN2at6native29vectorized_elementwise_kernelILi4EZZZNS0_66_GLOBAL__N__d53a5ca4_28_ActivationLeakyReluKernel_cu_f5210f67_355417leaky_relu_kernelERNS_18TensorIteratorBaseERKN3c106ScalarEENKUlvE_clEvENKUlvE_clEvEUldE_St5arrayIPcLm2EEEEviT0_T1_,@"STO_CUDA_ENTRY STV_DEFAULT"
_ZN2at6native29vectorized_elementwise_kernelILi4EZZZNS0_66_GLOBAL__N__d53a5ca4_28_ActivationLeakyReluKernel_cu_f5210f67_355417leaky_relu_kernelERNS_18TensorIteratorBaseERKN3c106ScalarEENKUlvE_clEvENKUlvE_clEvEUldE_St5arrayIPcLm2EEEEviT0_T1_:
.text._ZN2at6native29vectorized_elementwise_kernelILi4EZZZNS0_66_GLOBAL__N__d53a5ca4_28_ActivationLeakyReluKernel_cu_f5210f67_355417leaky_relu_kernelERNS_18TensorIteratorBaseERKN3c106ScalarEENKUlvE_clEvENKUlvE_clEvEUldE_St5arrayIPcLm2EEEEviT0_T1_:
        /* <DEDUP_REMOVED lines=73> */
.L_x_5660:
        /* <DEDUP_REMOVED lines=112> */
.L_x_5663:
[----:B------:R-:W-:-:S13]  /*0b90*/  ISETP.GE.AND P0, PT, R17, R16, PT ;  /* 0x000000101100720c */ /* 0x000fda0003f06270 */
[----:B------:R-:W-:Y:S05]  /*0ba0*/  @P0 BRA `(.L_x_5665) ;  /* 0x0000000000300947 */ /* 0x000fea0003800000 */
[----:B0-----:R-:W0:Y:S01]  /*0bb0*/  LDC.64 R2, c[0x0][0x228] ;  /* 0x00008a00ff027b82 */ /* 0x001e220000000a00 */
[----:B------:R-:W-:Y:S02]  /*0bc0*/  IMAD.IADD R9, R0, 0x1, R17 ;  /* 0x0000000100097824 */ /* 0x000fe400078e0211 */
[----:B------:R-:W-:Y:S02]  /*0bd0*/  VIADD R17, R17, 0x80 ;  /* 0x0000008011117836 */ /* 0x000fe40000000000 */
[----:B0-----:R-:W-:-:S05]  /*0be0*/  IMAD.WIDE.U32 R2, R9, 0x8, R2 ;  /* 0x0000000809027825 */ /* 0x001fca00078e0002 */
[----:B------:R1:W-:Y:S02]  /*0bf0*/  STG.E.64 desc[UR4][R2.64], R6 ;  /* 0x0000000602007986 */ /* 0x0003e4000c101b04 */
.L_x_5664:
[----:B------:R-:W-:-:S13]  /*0c00*/  ISETP.GE.AND P0, PT, R17, R16, PT ;  /* 0x000000101100720c */ /* 0x000fda0003f06270 */
[----:B------:R-:W-:Y:S05]  /*0c10*/  @P0 BRA `(.L_x_5666) ;  /* 0x0000000000340947 */ /* 0x000fea0003800000 */
[----:B01----:R-:W0:Y:S01]  /*0c20*/  LDC.64 R2, c[0x0][0x228] ;  /* 0x00008a00ff027b82 */ /* 0x003e220000000a00 */
[----:B------:R-:W-:Y:S02]  /*0c30*/  IMAD.IADD R7, R0, 0x1, R17 ;  /* 0x0000000100077824 */ /* 0x000fe400078e0211 */
[----:B------:R-:W-:Y:S02]  /*0c40*/  VIADD R17, R17, 0x80 ;  /* 0x0000008011117836 */ /* 0x000fe40000000000 */
[----:B0-----:R-:W-:-:S05]  /*0c50*/  IMAD.WIDE.U32 R2, R7, 0x8, R2 ;  /* 0x0000000807027825 */ /* 0x001fca00078e0002 */
[----:B------:R1:W-:Y:S02]  /*0c60*/  STG.E.64 desc[UR4][R2.64], R10 ;  /* 0x0000000a02007986 */ /* 0x0003e4000c101b04 */
.L_x_5665:
        /* <DEDUP_REMOVED lines=8> */
.L_x_5666:
[----:B------:R-:W-:Y:S05]  /*0cf0*/  BSYNC B1 ;  /* 0x0000000000017941 */ /* 0x000fea0003800000 */
.L_x_5662:
[----:B------:R-:W-:-:S13]  /*0d00*/  ISETP.GE.AND P0, PT, R17, R16, PT ;  /* 0x000000101100720c */ /* 0x000fda0003f06270 */
[----:B012---:R-:W0:Y:S01]  /*0d10*/  @!P0 LDC.64 R2, c[0x0][0x228] ;  /* 0x00008a00ff028b82 */ /* 0x007e220000000a00 */
[----:B------:R-:W-:Y:S02]  /*0d20*/  @!P0 IMAD.IADD R5, R0, 0x1, R17 ;  /* 0x0000000100058824 */ /* 0x000fe400078e0211 */
[----:B------:R-:W-:Y:S02]  /*0d30*/  @!P0 VIADD R17, R17, 0x80 ;  /* 0x0000008011118836 */ /* 0x000fe40000000000 */
[----:B0-----:R-:W-:-:S05]  /*0d40*/  @!P0 IMAD.WIDE.U32 R2, R5, 0x8, R2 ;  /* 0x0000000805028825 */ /* 0x001fca00078e0002 */
[----:B------:R2:W-:Y:S02]  /*0d50*/  @!P0 STG.E.64 desc[UR4][R2.64], R14 ;  /* 0x0000000e02008986 */ /* 0x0005e4000c101b04 */
.L_x_5667:
[----:B------:R-:W-:Y:S05]  /*0d60*/  BSYNC B0 ;  /* 0x0000000000007941 */ /* 0x000fea0003800000 */
.L_x_5661:
        /* <DEDUP_REMOVED lines=8> */
.L_x_5668:
        /* <DEDUP_REMOVED lines=9> */
.L_x_5732:


//--------------------- .text._ZN2at6native29vectorized_elementwise_kernelILi8EZZZNS0_66_GLOBAL__N__d53a5ca4_28_ActivationLeakyReluKernel_cu_f5210f67_355417leaky_relu_kernelERNS_18TensorIteratorBaseERKN3c106ScalarEENKUlvE_clEvENKUlvE_clEvEUldE_St5arrayIPcLm2EEEEviT0_T1_ --------------------------
	.section	.text._ZN2at6native29vectorized_elementwise_kernelILi8EZZZNS0_66_GLOBAL__N__d53a5ca4_28_ActivationLeakyReluKernel_cu_f5210f67_355417leaky_relu_kernelERNS_18TensorIteratorBaseERKN3c106ScalarEENKUlvE_clEvENKUlvE_clEvEUldE_St5arrayIPcLm2EEEEviT0_T1_,"ax",@progbits
	.align	128
        .global         _ZN2at6native29vectorized_elementwise_kernelILi8EZZZNS0_66_GLOBAL__N__d53a5ca4_28_ActivationLeakyReluKernel_cu_f5210f67_355417leaky_relu_kernelERNS_18TensorIteratorBaseERKN3c106ScalarEENKUlvE_clEvENKUlvE_clEvEUldE_St5arrayIPcLm2EEEEviT0_T1_
        .type           _ZN2at6native29vectorized_elementwise_kernelILi8EZZZNS0_66_GLOBAL__N__d53a5ca4_28_ActivationLeakyReluKernel_cu_f5210f67_355417leaky_relu_kernelERNS_18TensorIteratorBaseERKN3c106ScalarEENKUlvE_clEvENKUlvE_clEvEUldE_St5arrayIPcLm2EEEEviT0_T1_,@function
        .size           _ZN2at6native29vectorized_elementwise_kernelILi8EZZZNS0_66_GLOBAL__N__d53a5ca4_28_ActivationLeakyReluKernel_cu_f5210f67_355417leaky_relu_kernelERNS_18TensorIteratorBaseERKN3c106ScalarEENKUlvE_clEvENKUlvE_clEvEUldE_St5arrayIPcLm2EEEEviT0_T1_,(.L_x_5733 - _ZN2at6native29vectorized_elementwise_kernelILi8EZZZNS0_66_GLOBAL__N__d53a5ca4_28_ActivationLeakyReluKernel_cu_f5210f67_355417leaky_relu_kernelERNS_18TensorIteratorBaseERKN3c106ScalarEENKUlvE_clEvENKUlvE_clEvEUldE_St5arrayIPcLm2EEEEviT0_T1_)
        .other          _ZN2at6native29vectorized_elementwise_kernelILi8EZZZNS0_66_GLOBAL__N__d53a5ca4_28_ActivationLeakyReluKernel_cu_f5210f67_355417leaky_relu_kernelERNS_18TensorIteratorBaseERKN3c106ScalarEENKUlvE_clEvENKUlvE_clEvEUldE_St5arrayIPcLm2EEEEviT0_T1_,@"STO_CUDA_ENTRY STV_DEFAULT"
_ZN2at6native29vectorized_elementwise_kernelILi8EZZZNS0_66_GLOBAL__N__d53a5ca4_28_ActivationLeakyReluKernel_cu_f5210f67_355417leaky_relu_kernelERNS_18TensorIteratorBaseERKN3c106ScalarEENKUlvE_clEvENKUlvE_clEvEUldE_St5arrayIPcLm2EEEEviT0_T1_:
.text._ZN2at6native29vectorized_elementwise_kernelILi8EZZZNS0_66_GLOBAL__N__d53a5ca4_28_ActivationLeakyReluKernel_cu_f5210f67_355417leaky_relu_kernelERNS_18TensorIteratorBaseERKN3c106ScalarEENKUlvE_clEvENKUlvE_clEvEUldE_St5arrayIPcLm2EEEEviT0_T1_:
        /* <DEDUP_REMOVED lines=73> */
.L_x_5669:
        /* <DEDUP_REMOVED lines=112> */
.L_x_5672:
[----:B------:R-:W-:-:S13]  /*0b90*/  ISETP.GE.AND P0, PT, R17, R16, PT ;  /* 0x000000101100720c */ /* 0x000fda0003f06270 */
[----:B------:R-:W-:Y:S05]  /*0ba0*/  @P0 BRA `(.L_x_5674) ;  /* 0x0000000000300947 */ /* 0x000fea0003800000 */
[----:B0-----:R-:W0:Y:S01]  /*0bb0*/  LDC.64 R2, c[0x0][0x228] ;  /* 0x00008a00ff027b82 */ /* 0x001e220000000a00 */
[----:B------:R-:W-:Y:S02]  /*0bc0*/  IMAD.IADD R9, R0, 0x1, R17 ;  /* 0x0000000100097824 */ /* 0x000fe400078e0211 */
[----:B------:R-:W-:Y:S02]  /*0bd0*/  VIADD R17, R17, 0x80 ;  /* 0x0000008011117836 */ /* 0x000fe40000000000 */
[----:B0-----:R-:W-:-:S05]  /*0be0*/  IMAD.WIDE.U32 R2, R9, 0x8, R2 ;  /* 0x0000000809027825 */ /* 0x001fca00078e0002 */
[----:B------:R1:W-:Y:S02]  /*0bf0*/  STG.E.64 desc[UR4][R2.64], R6 ;  /* 0x0000000602007986 */ /* 0x0003e4000c101b04 */
.L_x_5673:
[----:B------:R-:W-:-:S13]  /*0c00*/  ISETP.GE.AND P0, PT, R17, R16, PT ;  /* 0x000000101100720c */ /* 0x000fda0003f06270 */
[----:B------:R-:W-:Y:S05]  /*0c10*/  @P0 BRA `(.L_x_5675) ;  /* 0x0000000000340947 */ /* 0x000fea0003800000 */
[----:B01----:R-:W0:Y:S01]  /*0c20*/  LDC.64 R2, c[0x0][0x228] ;  /* 0x00008a00ff027b82 */ /* 0x003e220000000a00 */
[----:B------:R-:W-:Y:S02]  /*0c30*/  IMAD.IADD R7, R0, 0x1, R17 ;  /* 0x0000000100077824 */ /* 0x000fe400078e0211 */
[----:B------:R-:W-:Y:S02]  /*0c40*/  VIADD R17, R17, 0x80 ;  /* 0x0000008011117836 */ /* 0x000fe40000000000 */
[----:B0-----:R-:W-:-:S05]  /*0c50*/  IMAD.WIDE.U32 R2, R7, 0x8, R2 ;  /* 0x0000000807027825 */ /* 0x001fca00078e0002 */
[----:B------:R1:W-:Y:S02]  /*0c60*/  STG.E.64 desc[UR4][R2.64], R10 ;  /* 0x0000000a02007986 */ /* 0x0003e4000c101b04 */
.L_x_5674:
        /* <DEDUP_REMOVED lines=8> */
.L_x_5675:
[----:B------:R-:W-:Y:S05]  /*0cf0*/  BSYNC B1 ;  /* 0x0000000000017941 */ /* 0x000fea0003800000 */
.L_x_5671:
[----:B------:R-:W-:-:S13]  /*0d00*/  ISETP.GE.AND P0, PT, R17, R16, PT ;  /* 0x000000101100720c */ /* 0x000fda0003f06270 */
[----:B012---:R-:W0:Y:S01]  /*0d10*/  @!P0 LDC.64 R2, c[0x0][0x228] ;  /* 0x00008a00ff028b82 */ /* 0x007e220000000a00 */
[----:B------:R-:W-:Y:S02]  /*0d20*/  @!P0 IMAD.IADD R5, R0, 0x1, R17 ;  /* 0x0000000100058824 */ /* 0x000fe400078e0211 */
[----:B------:R-:W-:Y:S02]  /*0d30*/  @!P0 VIADD R17, R17, 0x80 ;  /* 0x0000008011118836 */ /* 0x000fe40000000000 */
[----:B0-----:R-:W-:-:S05]  /*0d40*/  @!P0 IMAD.WIDE.U32 R2, R5, 0x8, R2 ;  /* 0x0000000805028825 */ /* 0x001fca00078e0002 */
[----:B------:R2:W-:Y:S02]  /*0d50*/  @!P0 STG.E.64 desc[UR4][R2.64], R14 ;  /* 0x0000000e02008986 */ /* 0x0005e4000c101b04 */
.L_x_5676:
[----:B------:R-:W-:Y:S05]  /*0d60*/  BSYNC B0 ;  /* 0x0000000000007941 */ /* 0x000fea0003800000 */
.L_x_5670:
        /* <DEDUP_REMOVED lines=8> */
.L_x_5677:
        /* <DEDUP_REMOVED lines=9> */
.L_x_5733:


//--------------------- .nv.global.init           --------------------------
	.section	.nv.global.init,"aw",@progbits
.nv.global.init:
	.type		$str$6,@object
	.size		$str$6,(__unnamed_1 - $str$6)
$str$6:
        /*0000*/ 	.byte	0x66, 0x61, 0x6c, 0x73, 0x65, 0x00
	.type		__unnamed_1,@object
	.size		__unnamed_1,(__unnamed_5 - __unnamed_1)
__unnamed_1:
        /*0006*/ 	.byte	0x66, 0x65, 0x74, 0x63, 0x68, 0x5f, 0x61, 0x6e, 0x64, 0x5f, 0x63, 0x61, 0x73, 0x74, 0x00
	.type		__unnamed_5,@object
	.size		__unnamed_5,(__unnamed_3 - __unnamed_5)
__unnamed_5:
        /*0015*/ 	.byte	0x66, 0x65, 0x74, 0x63, 0x68, 0x5f, 0x61, 0x6e, 0x64, 0x5f, 0x63, 0x61, 0x73, 0x74, 0x00
	.type		__unnamed_3,@object
	.size		__unnamed_3,(__unnamed_7 - __unnamed_3)
__unnamed_3:
        /*0024*/ 	.byte	0x66, 0x65, 0x74, 0x63, 0x68, 0x5f, 0x61, 0x6e, 0x64, 0x5f, 0x63, 0x61, 0x73, 0x74, 0x00
	.type		__unnamed_7,@object
	.size		__unnamed_7,(__unnamed_2 - __unnamed_7)
__unnamed_7:
        /*0033*/ 	.byte	0x66, 0x65, 0x74, 0x63, 0x68, 0x5f, 0x61, 0x6e, 0x64, 0x5f, 0x63, 0x61, 0x73, 0x74, 0x00
	.type		__unnamed_2,@object
	.size		__unnamed_2,(__unnamed_6 - __unnamed_2)
__unnamed_2:
        /*0042*/ 	.byte	0x63, 0x61, 0x73, 0x74, 0x5f, 0x61, 0x6e, 0x64, 0x5f, 0x73, 0x74, 0x6f, 0x72, 0x65, 0x00
	.type		__unnamed_6,@object
	.size		__unnamed_6,(__unnamed_4 - __unnamed_6)
__unnamed_6:
        /*0051*/ 	.byte	0x63, 0x61, 0x73, 0x74, 0x5f, 0x61, 0x6e, 0x64, 0x5f, 0x73, 0x74, 0x6f, 0x72, 0x65, 0x00
	.type		__unnamed_4,@object
	.size		__unnamed_4,(__unnamed_8 - __unnamed_4)
__unnamed_4:
        /*0060*/ 	.byte	0x63, 0x61, 0x73, 0x74, 0x5f, 0x61, 0x6e, 0x64, 0x5f, 0x73, 0x74, 0x6f, 0x72, 0x65, 0x00
	.type		__unnamed_8,@object
	.size		__unnamed_8,($str$7 - __unnamed_8)
__unnamed_8:
        /*006f*/ 	.byte	0x63, 0x61, 0x73, 0x74, 0x5f, 0x61, 0x6e, 0x64, 0x5f, 0x73, 0x74, 0x6f, 0x72, 0x65, 0x00
	.type		$str$7,@object
	.size		$str$7,(.L_37 - $str$7)
$str$7:
        /*007e*/ 	.byte	0x2f, 0x72, 0x6f, 0x6f, 0x74, 0x2f, 0x2e, 0x70, 0x79, 0x65, 0x6e, 0x76, 0x2f, 0x76, 0x65, 0x72
        /*008e*/ 	.byte	0x73, 0x69, 0x6f, 0x6e, 0x73, 0x2f, 0x33, 0x2e, 0x31, 0x33, 0x2e, 0x31, 0x32, 0x2f, 0x6c, 0x69
        /*009e*/ 	.byte	0x62, 0x2f, 0x70, 0x79, 0x74, 0x68, 0x6f, 0x6e, 0x33, 0x2e, 0x31, 0x33, 0x2f, 0x73, 0x69, 0x74
        /*00ae*/ 	.byte	0x65, 0x2d, 0x70, 0x61, 0x63, 0x6b, 0x61, 0x67, 0x65, 0x73, 0x2f, 0x74, 0x6f, 0x72, 0x63, 0x68
        /*00be*/ 	.byte	0x2f, 0x69, 0x6e, 0x63, 0x6c, 0x75, 0x64, 0x65, 0x2f, 0x63, 0x31, 0x30, 0x2f, 0x63, 0x6f, 0x72
        /*00ce*/ 	.byte	0x65, 0x2f, 0x44, 0x79, 0x6e, 0x61, 0x6d, 0x69, 0x63, 0x43, 0x61, 0x73, 0x74, 0x2e, 0x68, 0x00
.L_37:


//--------------------- .nv.shared.reserved.0     --------------------------
	.section	.nv.shared.reserved.0,"aw",@nobits
	.weak		__nv_reservedSMEM_offset_0_alias
	.size		__nv_reservedSMEM_offset_0_alias, 0, 0
	.other		__nv_reservedSMEM_offset_0_alias,@"STO_CUDA_RESERVED_SHARED STV_DEFAULT"
__nv_reservedSMEM_offset_0_alias:
	.zero		0


//--------------------- .nv.global                --------------------------
	.section	.nv.global,"aw",@nobits
.nv.global:
	.type		_ZN64_INTERNAL_d53a5ca4_28_ActivationLeakyReluKernel_cu_f5210f67_35544cuda3std3__48in_placeE,@object
	.size		_ZN64_INTERNAL_d53a5ca4_28_ActivationLeakyReluKernel_cu_f5210f67_35544cuda3std3__48in_placeE,(_ZN64_INTERNAL_d53a5ca4_28_ActivationLeakyReluKernel_cu_f5210f67_35544cuda3std6ranges3__45__cpo8distanceE - _ZN64_INTERNAL_d53a5ca4_28_ActivationLeakyReluKernel_cu_f5210f67_35544cuda3std3__48in_placeE)
_ZN64_INTERNAL_d53a5ca4_28_ActivationLeakyReluKernel_cu_f5210f67_35544cuda3std3__48in_placeE:
	.zero		1
	.type		_ZN64_INTERNAL_d53a5ca4_28_ActivationLeakyReluKernel_cu_f5210f67_35544cuda3std6ranges3__45__cpo8distanceE,@object
	.size		_ZN64_INTERNAL_d53a5ca4_28_ActivationLeakyReluKernel_cu_f5210f67_35544cuda3std6ranges3__45__cpo8distanceE,(_ZN64_INTERNAL_d53a5ca4_28_ActivationLeakyReluKernel_cu_f5210f67_35544cuda3std3__45__cpo3endE - _ZN64_INTERNAL_d53a5ca4_28_ActivationLeakyReluKernel_cu_f5210f67_35544cuda3std6ranges3__45__cpo8distanceE)
_ZN64_INTERNAL_d53a5ca4_28_ActivationLeakyReluKernel_cu_f5210f67_35544cuda3std6ranges3__45__cpo8distanceE:
	.zero		1
	.type		_ZN64_INTERNAL_d53a5ca4_28_ActivationLeakyReluKernel_cu_f5210f67_35544cuda3std3__45__cpo3endE,@object
	.size		_ZN64_INTERNAL_d53a5ca4_28_ActivationLeakyReluKernel_cu_f5210f67_35544cuda3std3__45__cpo3endE,(_ZN64_INTERNAL_d53a5ca4_28_ActivationLeakyReluKernel_cu_f5210f67_35544cuda3std6ranges3__45__cpo7advanceE - _ZN64_INTERNAL_d53a5ca4_28_ActivationLeakyReluKernel_cu_f5210f67_35544cuda3std3__45__cpo3endE)
_ZN64_INTERNAL_d53a5ca4_28_ActivationLeakyReluKernel_cu_f5210f67_35544cuda3std3__45__cpo3endE:
	.zero		1
	.type		_ZN64_INTERNAL_d53a5ca4_28_ActivationLeakyReluKernel_cu_f5210f67_35544cuda3std6ranges3__45__cpo7advanceE,@object
	.size		_ZN64_INTERNAL_d53a5ca4_28_ActivationLeakyReluKernel_cu_f5210f67_35544cuda3std6ranges3__45__cpo7advanceE,(_ZN64_INTERNAL_d53a5ca4_28_ActivationLeakyReluKernel_cu_f5210f67_35544cuda3std3__45__cpo4rendE - _ZN64_INTERNAL_d53a5ca4_28_ActivationLeakyReluKernel_cu_f5210f67_35544cuda3std6ranges3__45__cpo7advanceE)
_ZN64_INTERNAL_d53a5ca4_28_ActivationLeakyReluKernel_cu_f5210f67_35544cuda3std6ranges3__45__cpo7advanceE:
	.zero		1
	.type		_ZN64_INTERNAL_d53a5ca4_28_ActivationLeakyReluKernel_cu_f5210f67_35544cuda3std3__45__cpo4rendE,@object
	.size		_ZN64_INTERNAL_d53a5ca4_28_ActivationLeakyReluKernel_cu_f5210f67_35544cuda3std3__45__cpo4rendE,(_ZN64_INTERNAL_d53a5ca4_28_ActivationLeakyReluKernel_cu_f5210f67_35544cuda3std6ranges3__45__cpo4dataE - _ZN64_INTERNAL_d53a5ca4_28_ActivationLeakyReluKernel_cu_f5210f67_35544cuda3std3__45__cpo4rendE)
_ZN64_INTERNAL_d53a5ca4_28_ActivationLeakyReluKernel_cu_f5210f67_35544cuda3std3__45__cpo4rendE:
	.zero		1
	.type		_ZN64_INTERNAL_d53a5ca4_28_ActivationLeakyReluKernel_cu_f5210f67_35544cuda3std6ranges3__45__cpo4dataE,@object
	.size		_ZN64_INTERNAL_d53a5ca4_28_ActivationLeakyReluKernel_cu_f5210f67_35544cuda3std6ranges3__45__cpo4dataE,(_ZN64_INTERNAL_d53a5ca4_28_ActivationLeakyReluKernel_cu_f5210f67_35544cuda3std6ranges3__45__cpo5beginE - _ZN64_INTERNAL_d53a5ca4_28_ActivationLeakyReluKernel_cu_f5210f67_35544cuda3std6ranges3__45__cpo4dataE)
_ZN64_INTERNAL_d53a5ca4_28_ActivationLeakyReluKernel_cu_f5210f67_35544cuda3std6ranges3__45__cpo4dataE:
	.zero		1
	.type		_ZN64_INTERNAL_d53a5ca4_28_ActivationLeakyReluKernel_cu_f5210f67_35544cuda3std6ranges3__45__cpo5beginE,@object
	.size		_ZN64_INTERNAL_d53a5ca4_28_ActivationLeakyReluKernel_cu_f5210f67_35544cuda3std6ranges3__45__cpo5beginE,(_ZN64_INTERNAL_d53a5ca4_28_ActivationLeakyReluKernel_cu_f5210f67_35544cuda3std3__45__cpo5crendE - _ZN64_INTERNAL_d53a5ca4_28_ActivationLeakyReluKernel_cu_f5210f67_35544cuda3std6ranges3__45__cpo5beginE)
_ZN64_INTERNAL_d53a5ca4_28_ActivationLeakyReluKernel_cu_f5210f67_35544cuda3std6ranges3__45__cpo5beginE:
	.zero		1
	.type		_ZN64_INTERNAL_d53a5ca4_28_ActivationLeakyReluKernel_cu_f5210f67_35544cuda3std3__45__cpo5crendE,@object
	.size		_ZN64_INTERNAL_d53a5ca4_28_ActivationLeakyReluKernel_cu_f5210f67_35544cuda3std3__45__cpo5crendE,(_ZN64_INTERNAL_d53a5ca4_28_ActivationLeakyReluKernel_cu_f5210f67_35544cuda3std6ranges3__45__cpo4sizeE - _ZN64_INTERNAL_d53a5ca4_28_ActivationLeakyReluKernel_cu_f5210f67_35544cuda3std3__45__cpo5crendE)
_ZN64_INTERNAL_d53a5ca4_28_ActivationLeakyReluKernel_cu_f5210f67_35544cuda3std3__45__cpo5crendE:
	.zero		1
	.type		_ZN64_INTERNAL_d53a5ca4_28_ActivationLeakyReluKernel_cu_f5210f67_35544cuda3std6ranges3__45__cpo4sizeE,@object
	.size		_ZN64_INTERNAL_d53a5ca4_28_ActivationLeakyReluKernel_cu_f5210f67_35544cuda3std6ranges3__45__cpo4sizeE,(_ZN64_INTERNAL_d53a5ca4_28_ActivationLeakyReluKernel_cu_f5210f67_35544cuda3std3__466_GLOBAL__N__d53a5ca4_28_ActivationLeakyReluKernel_cu_f5210f67_35546ignoreE - _ZN64_INTERNAL_d53a5ca4_28_ActivationLeakyReluKernel_cu_f5210f67_35544cuda3std6ranges3__45__cpo4sizeE)
_ZN64_INTERNAL_d53a5ca4_28_ActivationLeakyReluKernel_cu_f5210f67_35544cuda3std6ranges3__45__cpo4sizeE:
	.zero		1
	.type		_ZN64_INTERNAL_d53a5ca4_28_ActivationLeakyReluKernel_cu_f5210f67_35544cuda3std3__466_GLOBAL__N__d53a5ca4_28_ActivationLeakyReluKernel_cu_f5210f67_35546ignoreE,@object
	.size		_ZN64_INTERNAL_d53a5ca4_28_ActivationLeakyReluKernel_cu_f5210f67_35544cuda3std3__466_GLOBAL__N__d53a5ca4_28_ActivationLeakyReluKernel_cu_f5210f67_35546ignoreE,(_ZN64_INTERNAL_d53a5ca4_28_ActivationLeakyReluKernel_cu_f5210f67_35544cuda3std6ranges3__45__cpo6cbeginE - _ZN64_INTERNAL_d53a5ca4_28_ActivationLeakyReluKernel_cu_f5210f67_35544cuda3std3__466_GLOBAL__N__d53a5ca4_28_ActivationLeakyReluKernel_cu_f5210f67_35546ignoreE)
_ZN64_INTERNAL_d53a5ca4_28_ActivationLeakyReluKernel_cu_f5210f67_35544cuda3std3__466_GLOBAL__N__d53a5ca4_28_ActivationLeakyReluKernel_cu_f5210f67_35546ignoreE:
	.zero		1
	.type		_ZN64_INTERNAL_d53a5ca4_28_ActivationLeakyReluKernel_cu_f5210f67_35544cuda3std6ranges3__45__cpo6cbeginE,@object
	.size		_ZN64_INTERNAL_d53a5ca4_28_ActivationLeakyReluKernel_cu_f5210f67_35544cuda3std6ranges3__45__cpo6cbeginE,(_ZN64_INTERNAL_d53a5ca4_28_ActivationLeakyReluKernel_cu_f5210f67_35544cuda3std3__45__cpo4cendE - _ZN64_INTERNAL_d53a5ca4_28_ActivationLeakyReluKernel_cu_f5210f67_35544cuda3std6ranges3__45__cpo6cbeginE)
_ZN64_INTERNAL_d53a5ca4_28_ActivationLeakyReluKernel_cu_f5210f67_35544cuda3std6ranges3__45__cpo6cbeginE:
	.zero		1
	.type		_ZN64_INTERNAL_d53a5ca4_28_ActivationLeakyReluKernel_cu_f5210f67_35544cuda3std3__45__cpo4cendE,@object
	.size		_ZN64_INTERNAL_d53a5ca4_28_ActivationLeakyReluKernel_cu_f5210f67_35544cuda3std3__45__cpo4cendE,(_ZN64_INTERNAL_d53a5ca4_28_ActivationLeakyReluKernel_cu_f5210f67_35544cuda3std6ranges3__45__cpo4nextE - _ZN64_INTERNAL_d53a5ca4_28_ActivationLeakyReluKernel_cu_f5210f67_35544cuda3std3__45__cpo4cendE)
_ZN64_INTERNAL_d53a5ca4_28_ActivationLeakyReluKernel_cu_f5210f67_35544cuda3std3__45__cpo4cendE:
	.zero		1
	.type		_ZN64_INTERNAL_d53a5ca4_28_ActivationLeakyReluKernel_cu_f5210f67_35544cuda3std6ranges3__45__cpo4nextE,@object
	.size		_ZN64_INTERNAL_d53a5ca4_28_ActivationLeakyReluKernel_cu_f5210f67_35544cuda3std6ranges3__45__cpo4nextE,(_ZN64_INTERNAL_d53a5ca4_28_ActivationLeakyReluKernel_cu_f5210f67_35544cuda3std6ranges3__45__cpo4swapE - _ZN64_INTERNAL_d53a5ca4_28_ActivationLeakyReluKernel_cu_f5210f67_35544cuda3std6ranges3__45__cpo4nextE)
_ZN64_INTERNAL_d53a5ca4_28_ActivationLeakyReluKernel_cu_f5210f67_35544cuda3std6ranges3__45__cpo4nextE:
	.zero		1
	.type		_ZN64_INTERNAL_d53a5ca4_28_ActivationLeakyReluKernel_cu_f5210f67_35544cuda3std6ranges3__45__cpo4swapE,@object
	.size		_ZN64_INTERNAL_d53a5ca4_28_ActivationLeakyReluKernel_cu_f5210f67_35544cuda3std6ranges3__45__cpo4swapE,(_ZN64_INTERNAL_d53a5ca4_28_ActivationLeakyReluKernel_cu_f5210f67_35544cuda3std3__420unreachable_sentinelE - _ZN64_INTERNAL_d53a5ca4_28_ActivationLeakyReluKernel_cu_f5210f67_35544cuda3std6ranges3__45__cpo4swapE)
_ZN64_INTERNAL_d53a5ca4_28_ActivationLeakyReluKernel_cu_f5210f67_35544cuda3std6ranges3__45__cpo4swapE:
	.zero		1
	.type		_ZN64_INTERNAL_d53a5ca4_28_ActivationLeakyReluKernel_cu_f5210f67_35544cuda3std3__420unreachable_sentinelE,@object
	.size		_ZN64_INTERNAL_d53a5ca4_28_ActivationLeakyReluKernel_cu_f5210f67_35544cuda3std3__420unreachable_sentinelE,(_ZN64_INTERNAL_d53a5ca4_28_ActivationLeakyReluKernel_cu_f5210f67_35546thrust23THRUST_300001_SM_900_NS6system6detail10sequential3seqE - _ZN64_INTERNAL_d53a5ca4_28_ActivationLeakyReluKernel_cu_f5210f67_35544cuda3std3__420unreachable_sentinelE)
_ZN64_INTERNAL_d53a5ca4_28_ActivationLeakyReluKernel_cu_f5210f67_35544cuda3std3__420unreachable_sentinelE:
	.zero		1
	.type		_ZN64_INTERNAL_d53a5ca4_28_ActivationLeakyReluKernel_cu_f5210f67_35546thrust23THRUST_300001_SM_900_NS6system6detail10sequential3seqE,@object
	.size		_ZN64_INTERNAL_d53a5ca4_28_ActivationLeakyReluKernel_cu_f5210f67_35546thrust23THRUST_300001_SM_900_NS6system6detail10sequential3seqE,(_ZN64_INTERNAL_d53a5ca4_28_ActivationLeakyReluKernel_cu_f5210f67_35544cuda3std3__45__cpo6cbeginE - _ZN64_INTERNAL_d53a5ca4_28_ActivationLeakyReluKernel_cu_f5210f67_35546thrust23THRUST_300001_SM_900_NS6system6detail10sequential3seqE)
_ZN64_INTERNAL_d53a5ca4_28_ActivationLeakyReluKernel_cu_f5210f67_35546thrust23THRUST_300001_SM_900_NS6system6detail10sequential3seqE:
	.zero		1
	.type		_ZN64_INTERNAL_d53a5ca4_28_ActivationLeakyReluKernel_cu_f5210f67_35544cuda3std3__45__cpo6cbeginE,@object
	.size		_ZN64_INTERNAL_d53a5ca4_28_ActivationLeakyReluKernel_cu_f5210f67_35544cuda3std3__45__cpo6cbeginE,(_ZN64_INTERNAL_d53a5ca4_28_ActivationLeakyReluKernel_cu_f5210f67_35544cuda3std6ranges3__45__cpo9iter_swapE - _ZN64_INTERNAL_d53a5ca4_28_ActivationLeakyReluKernel_cu_f5210f67_35544cuda3std3__45__cpo6cbeginE)
_ZN64_INTERNAL_d53a5ca4_28_ActivationLeakyReluKernel_cu_f5210f67_35544cuda3std3__45__cpo6cbeginE:
	.zero		1
	.type		_ZN64_INTERNAL_d53a5ca4_28_ActivationLeakyReluKernel_cu_f5210f67_35544cuda3std6ranges3__45__cpo9iter_swapE,@object
	.size		_ZN64_INTERNAL_d53a5ca4_28_ActivationLeakyReluKernel_cu_f5210f67_35544cuda3std6ranges3__45__cpo9iter_swapE,(_ZN64_INTERNAL_d53a5ca4_28_ActivationLeakyReluKernel_cu_f5210f67_35544cuda3std3__45__cpo7crbeginE - _ZN64_INTERNAL_d53a5ca4_28_ActivationLeakyReluKernel_cu_f5210f67_35544cuda3std6ranges3__45__cpo9iter_swapE)
_ZN64_INTERNAL_d53a5ca4_28_ActivationLeakyReluKernel_cu_f5210f67_35544cuda3std6ranges3__45__cpo9iter_swapE:
	.zero		1
	.type		_ZN64_INTERNAL_d53a5ca4_28_ActivationLeakyReluKernel_cu_f5210f67_35544cuda3std3__45__cpo7crbeginE,@object
	.size		_ZN64_INTERNAL_d53a5ca4_28_ActivationLeakyReluKernel_cu_f5210f67_35544cuda3std3__45__cpo7crbeginE,(_ZN64_INTERNAL_d53a5ca4_28_ActivationLeakyReluKernel_cu_f5210f67_35544cuda3std6ranges3__45__cpo5cdataE - _ZN64_INTERNAL_d53a5ca4_28_ActivationLeakyReluKernel_cu_f5210f67_35544cuda3std3__45__cpo7crbeginE)
_ZN64_INTERNAL_d53a5ca4_28_ActivationLeakyReluKernel_cu_f5210f67_35544cuda3std3__45__cpo7crbeginE:
	.zero		1
	.type		_ZN64_INTERNAL_d53a5ca4_28_ActivationLeakyReluKernel_cu_f5210f67_35544cuda3std6ranges3__45__cpo5cdataE,@object
	.size		_ZN64_INTERNAL_d53a5ca4_28_ActivationLeakyReluKernel_cu_f5210f67_35544cuda3std6ranges3__45__cpo5cdataE,(_ZN64_INTERNAL_d53a5ca4_28_ActivationLeakyReluKernel_cu_f5210f67_35544cuda3std6ranges3__45__cpo3endE - _ZN64_INTERNAL_d53a5ca4_28_ActivationLeakyReluKernel_cu_f5210f67_35544cuda3std6ranges3__45__cpo5cdataE)
_ZN64_INTERNAL_d53a5ca4_28_ActivationLeakyReluKernel_cu_f5210f67_35544cuda3std6ranges3__45__cpo5cdataE:
	.zero		1
	.type		_ZN64_INTERNAL_d53a5ca4_28_ActivationLeakyReluKernel_cu_f5210f67_35544cuda3std6ranges3__45__cpo3endE,@object
	.size		_ZN64_INTERNAL_d53a5ca4_28_ActivationLeakyReluKernel_cu_f5210f67_35544cuda3std6ranges3__45__cpo3endE,(_ZN64_INTERNAL_d53a5ca4_28_ActivationLeakyReluKernel_cu_f5210f67_35544cuda3std3__419piecewise_constructE - _ZN64_INTERNAL_d53a5ca4_28_ActivationLeakyReluKernel_cu_f5210f67_35544cuda3std6ranges3__45__cpo3endE)
_ZN64_INTERNAL_d53a5ca4_28_ActivationLeakyReluKernel_cu_f5210f67_35544cuda3std6ranges3__45__cpo3endE:
	.zero		1
	.type		_ZN64_INTERNAL_d53a5ca4_28_ActivationLeakyReluKernel_cu_f5210f67_35544cuda3std3__419piecewise_constructE,@object
	.size		_ZN64_INTERNAL_d53a5ca4_28_ActivationLeakyReluKernel_cu_f5210f67_35544cuda3std3__419piecewise_constructE,(_ZN64_INTERNAL_d53a5ca4_28_ActivationLeakyReluKernel_cu_f5210f67_35544cuda3std6ranges3__45__cpo5ssizeE - _ZN64_INTERNAL_d53a5ca4_28_ActivationLeakyReluKernel_cu_f5210f67_35544cuda3std3__419piecewise_constructE)
_ZN64_INTERNAL_d53a5ca4_28_ActivationLeakyReluKernel_cu_f5210f67_35544cuda3std3__419piecewise_constructE:
	.zero		1
	.type		_ZN64_INTERNAL_d53a5ca4_28_ActivationLeakyReluKernel_cu_f5210f67_35544cuda3std6ranges3__45__cpo5ssizeE,@object
	.size		_ZN64_INTERNAL_d53a5ca4_28_ActivationLeakyReluKernel_cu_f5210f67_35544cuda3std6ranges3__45__cpo5ssizeE,(_ZN64_INTERNAL_d53a5ca4_28_ActivationLeakyReluKernel_cu_f5210f67_35544cuda3std3__45__cpo5beginE - _ZN64_INTERNAL_d53a5ca4_28_ActivationLeakyReluKernel_cu_f5210f67_35544cuda3std6ranges3__45__cpo5ssizeE)
_ZN64_INTERNAL_d53a5ca4_28_ActivationLeakyReluKernel_cu_f5210f67_35544cuda3std6ranges3__45__cpo5ssizeE:
	.zero		1
	.type		_ZN64_INTERNAL_d53a5ca4_28_ActivationLeakyReluKernel_cu_f5210f67_35544cuda3std3__45__cpo5beginE,@object
	.size		_ZN64_INTERNAL_d53a5ca4_28_ActivationLeakyReluKernel_cu_f5210f67_35544cuda3std3__45__cpo5beginE,(_ZN64_INTERNAL_d53a5ca4_28_ActivationLeakyReluKernel_cu_f5210f67_35544cuda3std6ranges3__45__cpo4cendE - _ZN64_INTERNAL_d53a5ca4_28_ActivationLeakyReluKernel_cu_f5210f67_35544cuda3std3__45__cpo5beginE)
_ZN64_INTERNAL_d53a5ca4_28_ActivationLeakyReluKernel_cu_f5210f67_35544cuda3std3__45__cpo5beginE:
	.zero		1
	.type		_ZN64_INTERNAL_d53a5ca4_28_ActivationLeakyReluKernel_cu_f5210f67_35544cuda3std6ranges3__45__cpo4cendE,@object
	.size		_ZN64_INTERNAL_d53a5ca4_28_ActivationLeakyReluKernel_cu_f5210f67_35544cuda3std6ranges3__45__cpo4cendE,(_ZN64_INTERNAL_d53a5ca4_28_ActivationLeakyReluKernel_cu_f5210f67_35544cuda3std3__45__cpo6rbeginE - _ZN64_INTERNAL_d53a5ca4_28_ActivationLeakyReluKernel_cu_f5210f67_35544cuda3std6ranges3__45__cpo4cendE)
_ZN64_INTERNAL_d53a5ca4_28_ActivationLeakyReluKernel_cu_f5210f67_35544cuda3std6ranges3__45__cpo4cendE:
	.zero		1
	.type		_ZN64_INTERNAL_d53a5ca4_28_ActivationLeakyReluKernel_cu_f5210f67_35544cuda3std3__45__cpo6rbeginE,@object
	.size		_ZN64_INTERNAL_d53a5ca4_28_ActivationLeakyReluKernel_cu_f5210f67_35544cuda3std3__45__cpo6rbeginE,(_ZN64_INTERNAL_d53a5ca4_28_ActivationLeakyReluKernel_cu_f5210f67_35544cuda3std6ranges3__45__cpo4prevE - _ZN64_INTERNAL_d53a5ca4_28_ActivationLeakyReluKernel_cu_f5210f67_35544cuda3std3__45__cpo6rbeginE)
_ZN64_INTERNAL_d53a5ca4_28_ActivationLeakyReluKernel_cu_f5210f67_35544cuda3std3__45__cpo6rbeginE:
	.zero		1
	.type		_ZN64_INTERNAL_d53a5ca4_28_ActivationLeakyReluKernel_cu_f5210f67_35544cuda3std6ranges3__45__cpo4prevE,@object
	.size		_ZN64_INTERNAL_d53a5ca4_28_ActivationLeakyReluKernel_cu_f5210f67_35544cuda3std6ranges3__45__cpo4prevE,(_ZN64_INTERNAL_d53a5ca4_28_ActivationLeakyReluKernel_cu_f5210f67_35544cuda3std6ranges3__45__cpo9iter_moveE - _ZN64_INTERNAL_d53a5ca4_28_ActivationLeakyReluKernel_cu_f5210f67_35544cuda3std6ranges3__45__cpo4prevE)
_ZN64_INTERNAL_d53a5ca4_28_ActivationLeakyReluKernel_cu_f5210f67_35544cuda3std6ranges3__45__cpo4prevE:
	.zero		1
	.type		_ZN64_INTERNAL_d53a5ca4_28_ActivationLeakyReluKernel_cu_f5210f67_35544cuda3std6ranges3__45__cpo9iter_moveE,@object
	.size		_ZN64_INTERNAL_d53a5ca4_28_ActivationLeakyReluKernel_cu_f5210f67_35544cuda3std6ranges3__45__cpo9iter_moveE,(.L_21 - _ZN64_INTERNAL_d53a5ca4_28_ActivationLeakyReluKernel_cu_f5210f67_35544cuda3std6ranges3__45__cpo9iter_moveE)
_ZN64_INTERNAL_d53a5ca4_28_ActivationLeakyReluKernel_cu_f5210f67_35544cuda3std6ranges3__45__cpo9iter_moveE:
	.zero		1
.L_21:


//--------------------- .nv.constant0._ZN2at6native18elementwise_kernelILi128ELi4EZNS0_15gpu_kernel_implIZZZNS0_66_GLOBAL__N__d53a5ca4_28_ActivationLeakyReluKernel_cu_f5210f67_355426leaky_relu_backward_kernelERNS_18TensorIteratorBaseERKN3c106ScalarEENKUlvE_clEvENKUlvE2_clEvEUlNS6_8BFloat16ESC_E_EEvS5_RKT_EUliE_EEviT1_ --------------------------
	.section	.nv.constant0._ZN2at6native18elementwise_kernelILi128ELi4EZNS0_15gpu_kernel_implIZZZNS0_66_GLOBAL__N__d53a5ca4_28_ActivationLeakyReluKernel_cu_f5210f67_355426leaky_relu_backward_kernelERNS_18TensorIteratorBaseERKN3c106ScalarEENKUlvE_clEvENKUlvE2_clEvEUlNS6_8BFloat16ESC_E_EEvS5_RKT_EUliE_EEviT1_,"a",@progbits
	.sectionflags	@""
	.align	4
.nv.constant0._ZN2at6native18elementwise_kernelILi128ELi4EZNS0_15gpu_kernel_implIZZZNS0_66_GLOBAL__N__d53a5ca4_28_ActivationLeakyReluKernel_cu_f5210f67_355426leaky_relu_backward_kernelERNS_18TensorIteratorBaseERKN3c106ScalarEENKUlvE_clEvENKUlvE2_clEvEUlNS6_8BFloat16ESC_E_EEvS5_RKT_EUliE_EEviT1_:
	.zero		1200


//--------------------- .nv.constant0._ZN2at6native27unrolled_elementwise_kernelIZZZNS0_66_GLOBAL__N__d53a5ca4_28_ActivationLeakyReluKernel_cu_f5210f67_355426leaky_relu_backward_kernelERNS_18TensorIteratorBaseERKN3c106ScalarEENKUlvE_clEvENKUlvE2_clEvEUlNS5_8BFloat16ESB_E_St5arrayIPcLm3EELi4E23TrivialOffsetCalculatorILi2EjESG_ILi1EjENS0_6memory12LoadWithCastILi2EEENSJ_13StoreWithCastILi1EEEEEviT_T0_T2_T3_T4_T5_ --------------------------
	.section	.nv.constant0._ZN2at6native27unrolled_elementwise_kernelIZZZNS0_66_GLOBAL__N__d53a5ca4_28_ActivationLeakyReluKernel_cu_f5210f67_355426leaky_relu_backward_kernelERNS_18TensorIteratorBaseERKN3c106ScalarEENKUlvE_clEvENKUlvE2_clEvEUlNS5_8BFloat16ESB_E_St5arrayIPcLm3EELi4E23TrivialOffsetCalculatorILi2EjESG_ILi1EjENS0_6memory12LoadWithCastILi2EEENSJ_13StoreWithCastILi1EEEEEviT_T0_T2_T3_T4_T5_,"a",@progbits
	.sectionflags	@""
	.align	4
.nv.constant0._ZN2at6native27unrolled_elementwise_kernelIZZZNS0_66_GLOBAL__N__d53a5ca4_28_ActivationLeakyReluKernel_cu_f5210f67_355426leaky_relu_backward_kernelERNS_18TensorIteratorBaseERKN3c106ScalarEENKUlvE_clEvENKUlvE2_clEvEUlNS5_8BFloat16ESB_E_St5arrayIPcLm3EELi4E23TrivialOffsetCalculatorILi2EjESG_ILi1EjENS0_6memory12LoadWithCastILi2EEENSJ_13StoreWithCastILi1EEEEEviT_T0_T2_T3_T4_T5_:
	.zero		600


//--------------------- .nv.constant0._ZN2at6native18elementwise_kernelILi128ELi4EZNS0_22gpu_kernel_impl_nocastIZZZNS0_66_GLOBAL__N__d53a5ca4_28_ActivationLeakyReluKernel_cu_f5210f67_355426leaky_relu_backward_kernelERNS_18TensorIteratorBaseERKN3c106ScalarEENKUlvE_clEvENKUlvE2_clEvEUlNS6_8BFloat16ESC_E_EEvS5_RKT_EUliE_EEviT1_ --------------------------
	.section	.nv.constant0._ZN2at6native18elementwise_kernelILi128ELi4EZNS0_22gpu_kernel_impl_nocastIZZZNS0_66_GLOBAL__N__d53a5ca4_28_ActivationLeakyReluKernel_cu_f5210f67_355426leaky_relu_backward_kernelERNS_18TensorIteratorBaseERKN3c106ScalarEENKUlvE_clEvENKUlvE2_clEvEUlNS6_8BFloat16ESC_E_EEvS5_RKT_EUliE_EEviT1_,"a",@progbits
	.sectionflags	@""
	.align	4
.nv.constant0._ZN2at6native18elementwise_kernelILi128ELi4EZNS0_22gpu_kernel_impl_nocastIZZZNS0_66_GLOBAL__N__d53a5ca4_28_ActivationLeakyReluKernel_cu_f5210f67_355426leaky_relu_backward_kernelERNS_18TensorIteratorBaseERKN3c106ScalarEENKUlvE_clEvENKUlvE2_clEvEUlNS6_8BFloat16ESC_E_EEvS5_RKT_EUliE_EEviT1_:
	.zero		1192


//--------------------- .nv.constant0._ZN2at6native27unrolled_elementwise_kernelIZZZNS0_66_GLOBAL__N__d53a5ca4_28_ActivationLeakyReluKernel_cu_f5210f67_355426leaky_relu_backward_kernelERNS_18TensorIteratorBaseERKN3c106ScalarEENKUlvE_clEvENKUlvE2_clEvEUlNS5_8BFloat16ESB_E_St5arrayIPcLm3EELi4E23TrivialOffsetCalculatorILi2EjESG_ILi1EjENS0_6memory15LoadWithoutCastENSJ_16StoreWithoutCastEEEviT_T0_T2_T3_T4_T5_ --------------------------
	.section	.nv.constant0._ZN2at6native27unrolled_elementwise_kernelIZZZNS0_66_GLOBAL__N__d53a5ca4_28_ActivationLeakyReluKernel_cu_f5210f67_355426leaky_relu_backward_kernelERNS_18TensorIteratorBaseERKN3c106ScalarEENKUlvE_clEvENKUlvE2_clEvEUlNS5_8BFloat16ESB_E_St5arrayIPcLm3EELi4E23TrivialOffsetCalculatorILi2EjESG_ILi1EjENS0_6memory15LoadWithoutCastENSJ_16StoreWithoutCastEEEviT_T0_T2_T3_T4_T5_,"a",@progbits
	.sectionflags	@""
	.align	4
.nv.constant0._ZN2at6native27unrolled_elementwise_kernelIZZZNS0_66_GLOBAL__N__d53a5ca4_28_ActivationLeakyReluKernel_cu_f5210f67_355426leaky_relu_backward_kernelERNS_18TensorIteratorBaseERKN3c106ScalarEENKUlvE_clEvENKUlvE2_clEvEUlNS5_8BFloat16ESB_E_St5arrayIPcLm3EELi4E23TrivialOffsetCalculatorILi2EjESG_ILi1EjENS0_6memory15LoadWithoutCastENSJ_16StoreWithoutCastEEEviT_T0_T2_T3_T4_T5_:
	.zero		580


//--------------------- .nv.constant0._ZN2at6native29vectorized_elementwise_kernelILi2EZZZNS0_66_GLOBAL__N__d53a5ca4_28_ActivationLeakyReluKernel_cu_f5210f67_355426leaky_relu_backward_kernelERNS_18TensorIteratorBaseERKN3c106ScalarEENKUlvE_clEvENKUlvE2_clEvEUlNS5_8BFloat16ESB_E_St5arrayIPcLm3EEEEviT0_T1_ --------------------------
	.section	.nv.constant0._ZN2at6native29vectorized_elementwise_kernelILi2EZZZNS0_66_GLOBAL__N__d53a5ca4_28_ActivationLeakyReluKernel_cu_f5210f67_355426leaky_relu_backward_kernelERNS_18TensorIteratorBaseERKN3c106ScalarEENKUlvE_clEvENKUlvE2_clEvEUlNS5_8BFloat16ESB_E_St5arrayIPcLm3EEEEviT0_T1_,"a",@progbits
	.sectionflags	@""
	.align	4
.nv.constant0._ZN2at6native29vectorized_elementwise_kernelILi2EZZZNS0_66_GLOBAL__N__d53a5ca4_28_ActivationLeakyReluKernel_cu_f5210f67_355426leaky_relu_backward_kernelERNS_18TensorIteratorBaseERKN3c106ScalarEENKUlvE_clEvENKUlvE2_clEvEUlNS5_8BFloat16ESB_E_St5arrayIPcLm3EEEEviT0_T1_:
	.zero		576


//--------------------- .nv.constant0._ZN2at6native29vectorized_elementwise_kernelILi4EZZZNS0_66_GLOBAL__N__d53a5ca4_28_ActivationLeakyReluKernel_cu_f5210f67_355426leaky_relu_backward_kernelERNS_18TensorIteratorBaseERKN3c106ScalarEENKUlvE_clEvENKUlvE2_clEvEUlNS5_8BFloat16ESB_E_St5arrayIPcLm3EEEEviT0_T1_ --------------------------
	.section	.nv.constant0._ZN2at6native29vectorized_elementwise_kernelILi4EZZZNS0_66_GLOBAL__N__d53a5ca4_28_ActivationLeakyReluKernel_cu_f5210f67_355426leaky_relu_backward_kernelERNS_18TensorIteratorBaseERKN3c106ScalarEENKUlvE_clEvENKUlvE2_clEvEUlNS5_8BFloat16ESB_E_St5arrayIPcLm3EEEEviT0_T1_,"a",@progbits
	.sectionflags	@""
	.align	4
.nv.constant0._ZN2at6native29vectorized_elementwise_kernelILi4EZZZNS0_66_GLOBAL__N__d53a5ca4_28_ActivationLeakyReluKernel_cu_f5210f67_355426leaky_relu_backward_kernelERNS_18TensorIteratorBaseERKN3c106ScalarEENKUlvE_clEvENKUlvE2_clEvEUlNS5_8BFloat16ESB_E_St5arrayIPcLm3EEEEviT0_T1_:
	.zero		576


//--------------------- .nv.constant0._ZN2at6native29vectorized_elementwise_kernelILi8EZZZNS0_66_GLOBAL__N__d53a5ca4_28_ActivationLeakyReluKernel_cu_f5210f67_355426leaky_relu_backward_kernelERNS_18TensorIteratorBaseERKN3c106ScalarEENKUlvE_clEvENKUlvE2_clEvEUlNS5_8BFloat16ESB_E_St5arrayIPcLm3EEEEviT0_T1_ --------------------------
	.section	.nv.constant0._ZN2at6native29vectorized_elementwise_kernelILi8EZZZNS0_66_GLOBAL__N__d53a5ca4_28_ActivationLeakyReluKernel_cu_f5210f67_355426leaky_relu_backward_kernelERNS_18TensorIteratorBaseERKN3c106ScalarEENKUlvE_clEvENKUlvE2_clEvEUlNS5_8BFloat16ESB_E_St5arrayIPcLm3EEEEviT0_T1_,"a",@progbits
	.sectionflags	@""
	.align	4
.nv.constant0._ZN2at6native29vectorized_elementwise_kernelILi8EZZZNS0_66_GLOBAL__N__d53a5ca4_28_ActivationLeakyReluKernel_cu_f5210f67_355426leaky_relu_backward_kernelERNS_18TensorIteratorBaseERKN3c106ScalarEENKUlvE_clEvENKUlvE2_clEvEUlNS5_8BFloat16ESB_E_St5arrayIPcLm3EEEEviT0_T1_:
	.zero		576


//--------------------- .nv.constant0._ZN2at6native18elementwise_kernelILi128ELi4EZNS0_15gpu_kernel_implIZZZNS0_66_GLOBAL__N__d53a5ca4_28_ActivationLeakyReluKernel_cu_f5210f67_355426leaky_relu_backward_kernelERNS_18TensorIteratorBaseERKN3c106ScalarEENKUlvE_clEvENKUlvE1_clEvEUlNS6_4HalfESC_E_EEvS5_RKT_EUliE_EEviT1_ --------------------------
	.section	.nv.constant0._ZN2at6native18elementwise_kernelILi128ELi4EZNS0_15gpu_kernel_implIZZZNS0_66_GLOBAL__N__d53a5ca4_28_ActivationLeakyReluKernel_cu_f5210f67_355426leaky_relu_backward_kernelERNS_18TensorIteratorBaseERKN3c106ScalarEENKUlvE_clEvENKUlvE1_clEvEUlNS6_4HalfESC_E_EEvS5_RKT_EUliE_EEviT1_,"a",@progbits
	.sectionflags	@""
	.align	4
.nv.constant0._ZN2at6native18elementwise_kernelILi128ELi4EZNS0_15gpu_kernel_implIZZZNS0_66_GLOBAL__N__d53a5ca4_28_ActivationLeakyReluKernel_cu_f5210f67_355426leaky_relu_backward_kernelERNS_18TensorIteratorBaseERKN3c106ScalarEENKUlvE_clEvENKUlvE1_clEvEUlNS6_4HalfESC_E_EEvS5_RKT_EUliE_EEviT1_:
	.zero		1200


//--------------------- .nv.constant0._ZN2at6native27unrolled_elementwise_kernelIZZZNS0_66_GLOBAL__N__d53a5ca4_28_ActivationLeakyReluKernel_cu_f5210f67_355426leaky_relu_backward_kernelERNS_18TensorIteratorBaseERKN3c106ScalarEENKUlvE_clEvENKUlvE1_clEvEUlNS5_4HalfESB_E_St5arrayIPcLm3EELi4E23TrivialOffsetCalculatorILi2EjESG_ILi1EjENS0_6memory12LoadWithCastILi2EEENSJ_13StoreWithCastILi1EEEEEviT_T0_T2_T3_T4_T5_ --------------------------
	.section	.nv.constant0._ZN2at6native27unrolled_elementwise_kernelIZZZNS0_66_GLOBAL__N__d53a5ca4_28_ActivationLeakyReluKernel_cu_f5210f67_355426leaky_relu_backward_kernelERNS_18TensorIteratorBaseERKN3c106ScalarEENKUlvE_clEvENKUlvE1_clEvEUlNS5_4HalfESB_E_St5arrayIPcLm3EELi4E23TrivialOffsetCalculatorILi2EjESG_ILi1EjENS0_6memory12LoadWithCastILi2EEENSJ_13StoreWithCastILi1EEEEEviT_T0_T2_T3_T4_T5_,"a",@progbits
	.sectionflags	@""
	.align	4
.nv.constant0._ZN2at6native27unrolled_elementwise_kernelIZZZNS0_66_GLOBAL__N__d53a5ca4_28_ActivationLeakyReluKernel_cu_f5210f67_355426leaky_relu_backward_kernelERNS_18TensorIteratorBaseERKN3c106ScalarEENKUlvE_clEvENKUlvE1_clEvEUlNS5_4HalfESB_E_St5arrayIPcLm3EELi4E23TrivialOffsetCalculatorILi2EjESG_ILi1EjENS0_6memory12LoadWithCastILi2EEENSJ_13StoreWithCastILi1EEEEEviT_T0_T2_T3_T4_T5_:
	.zero		600


//--------------------- .nv.constant0._ZN2at6native18elementwise_kernelILi128ELi4EZNS0_22gpu_kernel_impl_nocastIZZZNS0_66_GLOBAL__N__d53a5ca4_28_ActivationLeakyReluKernel_cu_f5210f67_355426leaky_relu_backward_kernelERNS_18TensorIteratorBaseERKN3c106ScalarEENKUlvE_clEvENKUlvE1_clEvEUlNS6_4HalfESC_E_EEvS5_RKT_EUliE_EEviT1_ --------------------------
	.section	.nv.constant0._ZN2at6native18elementwise_kernelILi128ELi4EZNS0_22gpu_kernel_impl_nocastIZZZNS0_66_GLOBAL__N__d53a5ca4_28_ActivationLeakyReluKernel_cu_f5210f67_355426leaky_relu_backward_kernelERNS_18TensorIteratorBaseERKN3c106ScalarEENKUlvE_clEvENKUlvE1_clEvEUlNS6_4HalfESC_E_EEvS5_RKT_EUliE_EEviT1_,"a",@progbits
	.sectionflags	@""
	.align	4
.nv.constant0._ZN2at6native18elementwise_kernelILi128ELi4EZNS0_22gpu_kernel_impl_nocastIZZZNS0_66_GLOBAL__N__d53a5ca4_28_ActivationLeakyReluKernel_cu_f5210f67_355426leaky_relu_backward_kernelERNS_18TensorIteratorBaseERKN3c106ScalarEENKUlvE_clEvENKUlvE1_clEvEUlNS6_4HalfESC_E_EEvS5_RKT_EUliE_EEviT1_:
	.zero		1192


//--------------------- .nv.constant0._ZN2at6native27unrolled_elementwise_kernelIZZZNS0_66_GLOBAL__N__d53a5ca4_28_ActivationLeakyReluKernel_cu_f5210f67_355426leaky_relu_backward_kernelERNS_18TensorIteratorBaseERKN3c106ScalarEENKUlvE_clEvENKUlvE1_clEvEUlNS5_4HalfESB_E_St5arrayIPcLm3EELi4E23TrivialOffsetCalculatorILi2EjESG_ILi1EjENS0_6memory15LoadWithoutCastENSJ_16StoreWithoutCastEEEviT_T0_T2_T3_T4_T5_ --------------------------
	.section	.nv.constant0._ZN2at6native27unrolled_elementwise_kernelIZZZNS0_66_GLOBAL__N__d53a5ca4_28_ActivationLeakyReluKernel_cu_f5210f67_355426leaky_relu_backward_kernelERNS_18TensorIteratorBaseERKN3c106ScalarEENKUlvE_clEvENKUlvE1_clEvEUlNS5_4HalfESB_E_St5arrayIPcLm3EELi4E23TrivialOffsetCalculatorILi2EjESG_ILi1EjENS0_6memory15LoadWithoutCastENSJ_16StoreWithoutCastEEEviT_T0_T2_T3_T4_T5_,"a",@progbits
	.sectionflags	@""
	.align	4
.nv.constant0._ZN2at6native27unrolled_elementwise_kernelIZZZNS0_66_GLOBAL__N__d53a5ca4_28_ActivationLeakyReluKernel_cu_f5210f67_355426leaky_relu_backward_kernelERNS_18TensorIteratorBaseERKN3c106ScalarEENKUlvE_clEvENKUlvE1_clEvEUlNS5_4HalfESB_E_St5arrayIPcLm3EELi4E23TrivialOffsetCalculatorILi2EjESG_ILi1EjENS0_6memory15LoadWithoutCastENSJ_16StoreWithoutCastEEEviT_T0_T2_T3_T4_T5_:
	.zero		580


//--------------------- .nv.constant0._ZN2at6native29vectorized_elementwise_kernelILi2EZZZNS0_66_GLOBAL__N__d53a5ca4_28_ActivationLeakyReluKernel_cu_f5210f67_355426leaky_relu_backward_kernelERNS_18TensorIteratorBaseERKN3c106ScalarEENKUlvE_clEvENKUlvE1_clEvEUlNS5_4HalfESB_E_St5arrayIPcLm3EEEEviT0_T1_ --------------------------
	.section	.nv.constant0._ZN2at6native29vectorized_elementwise_kernelILi2EZZZNS0_66_GLOBAL__N__d53a5ca4_28_ActivationLeakyReluKernel_cu_f5210f67_355426leaky_relu_backward_kernelERNS_18TensorIteratorBaseERKN3c106ScalarEENKUlvE_clEvENKUlvE1_clEvEUlNS5_4HalfESB_E_St5arrayIPcLm3EEEEviT0_T1_,"a",@progbits
	.sectionflags	@""
	.align	4
.nv.constant0._ZN2at6native29vectorized_elementwise_kernelILi2EZZZNS0_66_GLOBAL__N__d53a5ca4_28_ActivationLeakyReluKernel_cu_f5210f67_355426leaky_relu_backward_kernelERNS_18TensorIteratorBaseERKN3c106ScalarEENKUlvE_clEvENKUlvE1_clEvEUlNS5_4HalfESB_E_St5arrayIPcLm3EEEEviT0_T1_:
	.zero		576


//--------------------- .nv.constant0._ZN2at6native29vectorized_elementwise_kernelILi4EZZZNS0_66_GLOBAL__N__d53a5ca4_28_ActivationLeakyReluKernel_cu_f5210f67_355426leaky_relu_backward_kernelERNS_18TensorIteratorBaseERKN3c106ScalarEENKUlvE_clEvENKUlvE1_clEvEUlNS5_4HalfESB_E_St5arrayIPcLm3EEEEviT0_T1_ --------------------------
	.section	.nv.constant0._ZN2at6native29vectorized_elementwise_kernelILi4EZZZNS0_66_GLOBAL__N__d53a5ca4_28_ActivationLeakyReluKernel_cu_f5210f67_355426leaky_relu_backward_kernelERNS_18TensorIteratorBaseERKN3c106ScalarEENKUlvE_clEvENKUlvE1_clEvEUlNS5_4HalfESB_E_St5arrayIPcLm3EEEEviT0_T1_,"a",@progbits
	.sectionflags	@""
	.align	4
.nv.constant0._ZN2at6native29vectorized_elementwise_kernelILi4EZZZNS0_66_GLOBAL__N__d53a5ca4_28_ActivationLeakyReluKernel_cu_f5210f67_355426leaky_relu_backward_kernelERNS_18TensorIteratorBaseERKN3c106ScalarEENKUlvE_clEvENKUlvE1_clEvEUlNS5_4HalfESB_E_St5arrayIPcLm3EEEEviT0_T1_:
	.zero		576


//--------------------- .nv.constant0._ZN2at6native29vectorized_elementwise_kernelILi8EZZZNS0_66_GLOBAL__N__d53a5ca4_28_ActivationLeakyReluKernel_cu_f5210f67_355426leaky_relu_backward_kernelERNS_18TensorIteratorBaseERKN3c106ScalarEENKUlvE_clEvENKUlvE1_clEvEUlNS5_4HalfESB_E_St5arrayIPcLm3EEEEviT0_T1_ --------------------------
	.section	.nv.constant0._ZN2at6native29vectorized_elementwise_kernelILi8EZZZNS0_66_GLOBAL__N__d53a5ca4_28_ActivationLeakyReluKernel_cu_f5210f67_355426leaky_relu_backward_kernelERNS_18TensorIteratorBaseERKN3c106ScalarEENKUlvE_clEvENKUlvE1_clEvEUlNS5_4HalfESB_E_St5arrayIPcLm3EEEEviT0_T1_,"a",@progbits
	.sectionflags	@""
	.align	4
.nv.constant0._ZN2at6native29vectorized_elementwise_kernelILi8EZZZNS0_66_GLOBAL__N__d53a5ca4_28_ActivationLeakyReluKernel_cu_f5210f67_355426leaky_relu_backward_kernelERNS_18TensorIteratorBaseERKN3c106ScalarEENKUlvE_clEvENKUlvE1_clEvEUlNS5_4HalfESB_E_St5arrayIPcLm3EEEEviT0_T1_:
	.zero		576


//--------------------- .nv.constant0._ZN2at6native18elementwise_kernelILi128ELi4EZNS0_15gpu_kernel_implIZZZNS0_66_GLOBAL__N__d53a5ca4_28_ActivationLeakyReluKernel_cu_f5210f67_355426leaky_relu_backward_kernelERNS_18TensorIteratorBaseERKN3c106ScalarEENKUlvE_clEvENKUlvE0_clEvEUlffE_EEvS5_RKT_EUliE_EEviT1_ --------------------------
	.section	.nv.constant0._ZN2at6native18elementwise_kernelILi128ELi4EZNS0_15gpu_kernel_implIZZZNS0_66_GLOBAL__N__d53a5ca4_28_ActivationLeakyReluKernel_cu_f5210f67_355426leaky_relu_backward_kernelERNS_18TensorIteratorBaseERKN3c106ScalarEENKUlvE_clEvENKUlvE0_clEvEUlffE_EEvS5_RKT_EUliE_EEviT1_,"a",@progbits
	.sectionflags	@""
	.align	4
.nv.constant0._ZN2at6native18elementwise_kernelILi128ELi4EZNS0_15gpu_kernel_implIZZZNS0_66_GLOBAL__N__d53a5ca4_28_ActivationLeakyReluKernel_cu_f5210f67_355426leaky_relu_backward_kernelERNS_18TensorIteratorBaseERKN3c106ScalarEENKUlvE_clEvENKUlvE0_clEvEUlffE_EEvS5_RKT_EUliE_EEviT1_:
	.zero		1200


//--------------------- .nv.constant0._ZN2at6native27unrolled_elementwise_kernelIZZZNS0_66_GLOBAL__N__d53a5ca4_28_ActivationLeakyReluKernel_cu_f5210f67_355426leaky_relu_backward_kernelERNS_18TensorIteratorBaseERKN3c106ScalarEENKUlvE_clEvENKUlvE0_clEvEUlffE_St5arrayIPcLm3EELi4E23TrivialOffsetCalculatorILi2EjESF_ILi1EjENS0_6memory12LoadWithCastILi2EEENSI_13StoreWithCastILi1EEEEEviT_T0_T2_T3_T4_T5_ --------------------------
	.section	.nv.constant0._ZN2at6native27unrolled_elementwise_kernelIZZZNS0_66_GLOBAL__N__d53a5ca4_28_ActivationLeakyReluKernel_cu_f5210f67_355426leaky_relu_backward_kernelERNS_18TensorIteratorBaseERKN3c106ScalarEENKUlvE_clEvENKUlvE0_clEvEUlffE_St5arrayIPcLm3EELi4E23TrivialOffsetCalculatorILi2EjESF_ILi1EjENS0_6memory12LoadWithCastILi2EEENSI_13StoreWithCastILi1EEEEEviT_T0_T2_T3_T4_T5_,"a",@progbits
	.sectionflags	@""
	.align	4
.nv.constant0._ZN2at6native27unrolled_elementwise_kernelIZZZNS0_66_GLOBAL__N__d53a5ca4_28_ActivationLeakyReluKernel_cu_f5210f67_355426leaky_relu_backward_kernelERNS_18TensorIteratorBaseERKN3c106ScalarEENKUlvE_clEvENKUlvE0_clEvEUlffE_St5arrayIPcLm3EELi4E23TrivialOffsetCalculatorILi2EjESF_ILi1EjENS0_6memory12LoadWithCastILi2EEENSI_13StoreWithCastILi1EEEEEviT_T0_T2_T3_T4_T5_:
	.zero		600


//--------------------- .nv.constant0._ZN2at6native18elementwise_kernelILi128ELi2EZNS0_22gpu_kernel_impl_nocastIZZZNS0_66_GLOBAL__N__d53a5ca4_28_ActivationLeakyReluKernel_cu_f5210f67_355426leaky_relu_backward_kernelERNS_18TensorIteratorBaseERKN3c106ScalarEENKUlvE_clEvENKUlvE0_clEvEUlffE_EEvS5_RKT_EUliE_EEviT1_ --------------------------
	.section	.nv.constant0._ZN2at6native18elementwise_kernelILi128ELi2EZNS0_22gpu_kernel_impl_nocastIZZZNS0_66_GLOBAL__N__d53a5ca4_28_ActivationLeakyReluKernel_cu_f5210f67_355426leaky_relu_backward_kernelERNS_18TensorIteratorBaseERKN3c106ScalarEENKUlvE_clEvENKUlvE0_clEvEUlffE_EEvS5_RKT_EUliE_EEviT1_,"a",@progbits
	.sectionflags	@""
	.align	4
.nv.constant0._ZN2at6native18elementwise_kernelILi128ELi2EZNS0_22gpu_kernel_impl_nocastIZZZNS0_66_GLOBAL__N__d53a5ca4_28_ActivationLeakyReluKernel_cu_f5210f67_355426leaky_relu_backward_kernelERNS_18TensorIteratorBaseERKN3c106ScalarEENKUlvE_clEvENKUlvE0_clEvEUlffE_EEvS5_RKT_EUliE_EEviT1_:
	.zero		1192


//--------------------- .nv.constant0._ZN2at6native27unrolled_elementwise_kernelIZZZNS0_66_GLOBAL__N__d53a5ca4_28_ActivationLeakyReluKernel_cu_f5210f67_355426leaky_relu_backward_kernelERNS_18TensorIteratorBaseERKN3c106ScalarEENKUlvE_clEvENKUlvE0_clEvEUlffE_St5arrayIPcLm3EELi4E23TrivialOffsetCalculatorILi2EjESF_ILi1EjENS0_6memory15LoadWithoutCastENSI_16StoreWithoutCastEEEviT_T0_T2_T3_T4_T5_ --------------------------
	.section	.nv.constant0._ZN2at6native27unrolled_elementwise_kernelIZZZNS0_66_GLOBAL__N__d53a5ca4_28_ActivationLeakyReluKernel_cu_f5210f67_355426leaky_relu_backward_kernelERNS_18TensorIteratorBaseERKN3c106ScalarEENKUlvE_clEvENKUlvE0_clEvEUlffE_St5arrayIPcLm3EELi4E23TrivialOffsetCalculatorILi2EjESF_ILi1EjENS0_6memory15LoadWithoutCastENSI_16StoreWithoutCastEEEviT_T0_T2_T3_T4_T5_,"a",@progbits
	.sectionflags	@""
	.align	4
.nv.constant0._ZN2at6native27unrolled_elementwise_kernelIZZZNS0_66_GLOBAL__N__d53a5ca4_28_ActivationLeakyReluKernel_cu_f5210f67_355426leaky_relu_backward_kernelERNS_18TensorIteratorBaseERKN3c106ScalarEENKUlvE_clEvENKUlvE0_clEvEUlffE_St5arrayIPcLm3EELi4E23TrivialOffsetCalculatorILi2EjESF_ILi1EjENS0_6memory15LoadWithoutCastENSI_16StoreWithoutCastEEEviT_T0_T2_T3_T4_T5_:
	.zero		580


//--------------------- .nv.constant0._ZN2at6native29vectorized_elementwise_kernelILi2EZZZNS0_66_GLOBAL__N__d53a5ca4_28_ActivationLeakyReluKernel_cu_f5210f67_355426leaky_relu_backward_kernelERNS_18TensorIteratorBaseERKN3c106ScalarEENKUlvE_clEvENKUlvE0_clEvEUlffE_St5arrayIPcLm3EEEEviT0_T1_ --------------------------
	.section	.nv.constant0._ZN2at6native29vectorized_elementwise_kernelILi2EZZZNS0_66_GLOBAL__N__d53a5ca4_28_ActivationLeakyReluKernel_cu_f5210f67_355426leaky_relu_backward_kernelERNS_18TensorIteratorBaseERKN3c106ScalarEENKUlvE_clEvENKUlvE0_clEvEUlffE_St5arrayIPcLm3EEEEviT0_T1_,"a",@progbits
	.sectionflags	@""
	.align	4
.nv.constant0._ZN2at6native29vectorized_elementwise_kernelILi2EZZZNS0_66_GLOBAL__N__d53a5ca4_28_ActivationLeakyReluKernel_cu_f5210f67_355426leaky_relu_backward_kernelERNS_18TensorIteratorBaseERKN3c106ScalarEENKUlvE_clEvENKUlvE0_clEvEUlffE_St5arrayIPcLm3EEEEviT0_T1_:
	.zero		576


//--------------------- .nv.constant0._ZN2at6native29vectorized_elementwise_kernelILi4EZZZNS0_66_GLOBAL__N__d53a5ca4_28_ActivationLeakyReluKernel_cu_f5210f67_355426leaky_relu_backward_kernelERNS_18TensorIteratorBaseERKN3c106ScalarEENKUlvE_clEvENKUlvE0_clEvEUlffE_St5arrayIPcLm3EEEEviT0_T1_ --------------------------
	.section	.nv.constant0._ZN2at6native29vectorized_elementwise_kernelILi4EZZZNS0_66_GLOBAL__N__d53a5ca4_28_ActivationLeakyReluKernel_cu_f5210f67_355426leaky_relu_backward_kernelERNS_18TensorIteratorBaseERKN3c106ScalarEENKUlvE_clEvENKUlvE0_clEvEUlffE_St5arrayIPcLm3EEEEviT0_T1_,"a",@progbits
	.sectionflags	@""
	.align	4
.nv.constant0._ZN2at6native29vectorized_elementwise_kernelILi4EZZZNS0_66_GLOBAL__N__d53a5ca4_28_ActivationLeakyReluKernel_cu_f5210f67_355426leaky_relu_backward_kernelERNS_18TensorIteratorBaseERKN3c106ScalarEENKUlvE_clEvENKUlvE0_clEvEUlffE_St5arrayIPcLm3EEEEviT0_T1_:
	.zero		576


//--------------------- .nv.constant0._ZN2at6native29vectorized_elementwise_kernelILi8EZZZNS0_66_GLOBAL__N__d53a5ca4_28_ActivationLeakyReluKernel_cu_f5210f67_355426leaky_relu_backward_kernelERNS_18TensorIteratorBaseERKN3c106ScalarEENKUlvE_clEvENKUlvE0_clEvEUlffE_St5arrayIPcLm3EEEEviT0_T1_ --------------------------
	.section	.nv.constant0._ZN2at6native29vectorized_elementwise_kernelILi8EZZZNS0_66_GLOBAL__N__d53a5ca4_28_ActivationLeakyReluKernel_cu_f5210f67_355426leaky_relu_backward_kernelERNS_18TensorIteratorBaseERKN3c106ScalarEENKUlvE_clEvENKUlvE0_clEvEUlffE_St5arrayIPcLm3EEEEviT0_T1_,"a",@progbits
	.sectionflags	@""
	.align	4
.nv.constant0._ZN2at6native29vectorized_elementwise_kernelILi8EZZZNS0_66_GLOBAL__N__d53a5ca4_28_ActivationLeakyReluKernel_cu_f5210f67_355426leaky_relu_backward_kernelERNS_18TensorIteratorBaseERKN3c106ScalarEENKUlvE_clEvENKUlvE0_clEvEUlffE_St5arrayIPcLm3EEEEviT0_T1_:
	.zero		576


//--------------------- .nv.constant0._ZN2at6native18elementwise_kernelILi128ELi4EZNS0_15gpu_kernel_implIZZZNS0_66_GLOBAL__N__d53a5ca4_28_ActivationLeakyReluKernel_cu_f5210f67_355426leaky_relu_backward_kernelERNS_18TensorIteratorBaseERKN3c106ScalarEENKUlvE_clEvENKUlvE_clEvEUlddE_EEvS5_RKT_EUliE_EEviT1_ --------------------------
	.section	.nv.constant0._ZN2at6native18elementwise_kernelILi128ELi4EZNS0_15gpu_kernel_implIZZZNS0_66_GLOBAL__N__d53a5ca4_28_ActivationLeakyReluKernel_cu_f5210f67_355426leaky_relu_backward_kernelERNS_18TensorIteratorBaseERKN3c106ScalarEENKUlvE_clEvENKUlvE_clEvEUlddE_EEvS5_RKT_EUliE_EEviT1_,"a",@progbits
	.sectionflags	@""
	.align	4
.nv.constant0._ZN2at6native18elementwise_kernelILi128ELi4EZNS0_15gpu_kernel_implIZZZNS0_66_GLOBAL__N__d53a5ca4_28_ActivationLeakyReluKernel_cu_f5210f67_355426leaky_relu_backward_kernelERNS_18TensorIteratorBaseERKN3c106ScalarEENKUlvE_clEvENKUlvE_clEvEUlddE_EEvS5_RKT_EUliE_EEviT1_:
	.zero		1200


//--------------------- .nv.constant0._ZN2at6native27unrolled_elementwise_kernelIZZZNS0_66_GLOBAL__N__d53a5ca4_28_ActivationLeakyReluKernel_cu_f5210f67_355426leaky_relu_backward_kernelERNS_18TensorIteratorBaseERKN3c106ScalarEENKUlvE_clEvENKUlvE_clEvEUlddE_St5arrayIPcLm3EELi4E23TrivialOffsetCalculatorILi2EjESF_ILi1EjENS0_6memory12LoadWithCastILi2EEENSI_13StoreWithCastILi1EEEEEviT_T0_T2_T3_T4_T5_ --------------------------
	.section	.nv.constant0._ZN2at6native27unrolled_elementwise_kernelIZZZNS0_66_GLOBAL__N__d53a5ca4_28_ActivationLeakyReluKernel_cu_f5210f67_355426leaky_relu_backward_kernelERNS_18TensorIteratorBaseERKN3c106ScalarEENKUlvE_clEvENKUlvE_clEvEUlddE_St5arrayIPcLm3EELi4E23TrivialOffsetCalculatorILi2EjESF_ILi1EjENS0_6memory12LoadWithCastILi2EEENSI_13StoreWithCastILi1EEEEEviT_T0_T2_T3_T4_T5_,"a",@progbits
	.sectionflags	@""
	.align	4
.nv.constant0._ZN2at6native27unrolled_elementwise_kernelIZZZNS0_66_GLOBAL__N__d53a5ca4_28_ActivationLeakyReluKernel_cu_f5210f67_355426leaky_relu_backward_kernelERNS_18TensorIteratorBaseERKN3c106ScalarEENKUlvE_clEvENKUlvE_clEvEUlddE_St5arrayIPcLm3EELi4E23TrivialOffsetCalculatorILi2EjESF_ILi1EjENS0_6memory12LoadWithCastILi2EEENSI_13StoreWithCastILi1EEEEEviT_T0_T2_T3_T4_T5_:
	.zero		600


//--------------------- .nv.constant0._ZN2at6native18elementwise_kernelILi128ELi2EZNS0_22gpu_kernel_impl_nocastIZZZNS0_66_GLOBAL__N__d53a5ca4_28_ActivationLeakyReluKernel_cu_f5210f67_355426leaky_relu_backward_kernelERNS_18TensorIteratorBaseERKN3c106ScalarEENKUlvE_clEvENKUlvE_clEvEUlddE_EEvS5_RKT_EUliE_EEviT1_ --------------------------
	.section	.nv.constant0._ZN2at6native18elementwise_kernelILi128ELi2EZNS0_22gpu_kernel_impl_nocastIZZZNS0_66_GLOBAL__N__d53a5ca4_28_ActivationLeakyReluKernel_cu_f5210f67_355426leaky_relu_backward_kernelERNS_18TensorIteratorBaseERKN3c106ScalarEENKUlvE_clEvENKUlvE_clEvEUlddE_EEvS5_RKT_EUliE_EEviT1_,"a",@progbits
	.sectionflags	@""
	.align	4
.nv.constant0._ZN2at6native18elementwise_kernelILi128ELi2EZNS0_22gpu_kernel_impl_nocastIZZZNS0_66_GLOBAL__N__d53a5ca4_28_ActivationLeakyReluKernel_cu_f5210f67_355426leaky_relu_backward_kernelERNS_18TensorIteratorBaseERKN3c106ScalarEENKUlvE_clEvENKUlvE_clEvEUlddE_EEvS5_RKT_EUliE_EEviT1_:
	.zero		1192


//--------------------- .nv.constant0._ZN2at6native27unrolled_elementwise_kernelIZZZNS0_66_GLOBAL__N__d53a5ca4_28_ActivationLeakyReluKernel_cu_f5210f67_355426leaky_relu_backward_kernelERNS_18TensorIteratorBaseERKN3c106ScalarEENKUlvE_clEvENKUlvE_clEvEUlddE_St5arrayIPcLm3EELi4E23TrivialOffsetCalculatorILi2EjESF_ILi1EjENS0_6memory15LoadWithoutCastENSI_16StoreWithoutCastEEEviT_T0_T2_T3_T4_T5_ --------------------------
	.section	.nv.constant0._ZN2at6native27unrolled_elementwise_kernelIZZZNS0_66_GLOBAL__N__d53a5ca4_28_ActivationLeakyReluKernel_cu_f5210f67_355426leaky_relu_backward_kernelERNS_18TensorIteratorBaseERKN3c106ScalarEENKUlvE_clEvENKUlvE_clEvEUlddE_St5arrayIPcLm3EELi4E23TrivialOffsetCalculatorILi2EjESF_ILi1EjENS0_6memory15LoadWithoutCastENSI_16StoreWithoutCastEEEviT_T0_T2_T3_T4_T5_,"a",@progbits
	.sectionflags	@""
	.align	4
.nv.constant0._ZN2at6native27unrolled_elementwise_kernelIZZZNS0_66_GLOBAL__N__d53a5ca4_28_ActivationLeakyReluKernel_cu_f5210f67_355426leaky_relu_backward_kernelERNS_18TensorIteratorBaseERKN3c106ScalarEENKUlvE_clEvENKUlvE_clEvEUlddE_St5arrayIPcLm3EELi4E23TrivialOffsetCalculatorILi2EjESF_ILi1EjENS0_6memory15LoadWithoutCastENSI_16StoreWithoutCastEEEviT_T0_T2_T3_T4_T5_:
	.zero		580


//--------------------- .nv.constant0._ZN2at6native29vectorized_elementwise_kernelILi2EZZZNS0_66_GLOBAL__N__d53a5ca4_28_ActivationLeakyReluKernel_cu_f5210f67_355426leaky_relu_backward_kernelERNS_18TensorIteratorBaseERKN3c106ScalarEENKUlvE_clEvENKUlvE_clEvEUlddE_St5arrayIPcLm3EEEEviT0_T1_ --------------------------
	.section	.nv.constant0._ZN2at6native29vectorized_elementwise_kernelILi2EZZZNS0_66_GLOBAL__N__d53a5ca4_28_ActivationLeakyReluKernel_cu_f5210f67_355426leaky_relu_backward_kernelERNS_18TensorIteratorBaseERKN3c106ScalarEENKUlvE_clEvENKUlvE_clEvEUlddE_St5arrayIPcLm3EEEEviT0_T1_,"a",@progbits
	.sectionflags	@""
	.align	4
.nv.constant0._ZN2at6native29vectorized_elementwise_kernelILi2EZZZNS0_66_GLOBAL__N__d53a5ca4_28_ActivationLeakyReluKernel_cu_f5210f67_355426leaky_relu_backward_kernelERNS_18TensorIteratorBaseERKN3c106ScalarEENKUlvE_clEvENKUlvE_clEvEUlddE_St5arrayIPcLm3EEEEviT0_T1_:
	.zero		576


//--------------------- .nv.constant0._ZN2at6native29vectorized_elementwise_kernelILi4EZZZNS0_66_GLOBAL__N__d53a5ca4_28_ActivationLeakyReluKernel_cu_f5210f67_355426leaky_relu_backward_kernelERNS_18TensorIteratorBaseERKN3c106ScalarEENKUlvE_clEvENKUlvE_clEvEUlddE_St5arrayIPcLm3EEEEviT0_T1_ --------------------------
	.section	.nv.constant0._ZN2at6native29vectorized_elementwise_kernelILi4EZZZNS0_66_GLOBAL__N__d53a5ca4_28_ActivationLeakyReluKernel_cu_f5210f67_355426leaky_relu_backward_kernelERNS_18TensorIteratorBaseERKN3c106ScalarEENKUlvE_clEvENKUlvE_clEvEUlddE_St5arrayIPcLm3EEEEviT0_T1_,"a",@progbits
	.sectionflags	@""
	.align	4
.nv.constant0._ZN2at6native29vectorized_elementwise_kernelILi4EZZZNS0_66_GLOBAL__N__d53a5ca4_28_ActivationLeakyReluKernel_cu_f5210f67_355426leaky_relu_backward_kernelERNS_18TensorIteratorBaseERKN3c106ScalarEENKUlvE_clEvENKUlvE_clEvEUlddE_St5arrayIPcLm3EEEEviT0_T1_:
	.zero		576


//--------------------- .nv.constant0._ZN2at6native29vectorized_elementwise_kernelILi8EZZZNS0_66_GLOBAL__N__d53a5ca4_28_ActivationLeakyReluKernel_cu_f5210f67_355426leaky_relu_backward_kernelERNS_18TensorIteratorBaseERKN3c106ScalarEENKUlvE_clEvENKUlvE_clEvEUlddE_St5arrayIPcLm3EEEEviT0_T1_ --------------------------
	.section	.nv.constant0._ZN2at6native29vectorized_elementwise_kernelILi8EZZZNS0_66_GLOBAL__N__d53a5ca4_28_ActivationLeakyReluKernel_cu_f5210f67_355426leaky_relu_backward_kernelERNS_18TensorIteratorBaseERKN3c106ScalarEENKUlvE_clEvENKUlvE_clEvEUlddE_St5arrayIPcLm3EEEEviT0_T1_,"a",@progbits
	.sectionflags	@""
	.align	4
.nv.constant0._ZN2at6native29vectorized_elementwise_kernelILi8EZZZNS0_66_GLOBAL__N__d53a5ca4_28_ActivationLeakyReluKernel_cu_f5210f67_355426leaky_relu_backward_kernelERNS_18TensorIteratorBaseERKN3c106ScalarEENKUlvE_clEvENKUlvE_clEvEUlddE_St5arrayIPcLm3EEEEviT0_T1_:
	.zero		576


//--------------------- .nv.constant0._ZN2at6native18elementwise_kernelILi128ELi4EZNS0_15gpu_kernel_implIZZZNS0_66_GLOBAL__N__d53a5ca4_28_ActivationLeakyReluKernel_cu_f5210f67_355417leaky_relu_kernelERNS_18TensorIteratorBaseERKN3c106ScalarEENKUlvE_clEvENKUlvE2_clEvEUlNS6_8BFloat16EE_EEvS5_RKT_EUliE_EEviT1_ --------------------------
	.section	.nv.constant0._ZN2at6native18elementwise_kernelILi128ELi4EZNS0_15gpu_kernel_implIZZZNS0_66_GLOBAL__N__d53a5ca4_28_ActivationLeakyReluKernel_cu_f5210f67_355417leaky_relu_kernelERNS_18TensorIteratorBaseERKN3c106ScalarEENKUlvE_clEvENKUlvE2_clEvEUlNS6_8BFloat16EE_EEvS5_RKT_EUliE_EEviT1_,"a",@progbits
	.sectionflags	@""
	.align	4
.nv.constant0._ZN2at6native18elementwise_kernelILi128ELi4EZNS0_15gpu_kernel_implIZZZNS0_66_GLOBAL__N__d53a5ca4_28_ActivationLeakyReluKernel_cu_f5210f67_355417leaky_relu_kernelERNS_18TensorIteratorBaseERKN3c106ScalarEENKUlvE_clEvENKUlvE2_clEvEUlNS6_8BFloat16EE_EEvS5_RKT_EUliE_EEviT1_:
	.zero		1088


//--------------------- .nv.constant0._ZN2at6native27unrolled_elementwise_kernelIZZZNS0_66_GLOBAL__N__d53a5ca4_28_ActivationLeakyReluKernel_cu_f5210f67_355417leaky_relu_kernelERNS_18TensorIteratorBaseERKN3c106ScalarEENKUlvE_clEvENKUlvE2_clEvEUlNS5_8BFloat16EE_St5arrayIPcLm2EELi4E23TrivialOffsetCalculatorILi1EjESH_NS0_6memory12LoadWithCastILi1EEENSI_13StoreWithCastILi1EEEEEviT_T0_T2_T3_T4_T5_ --------------------------
	.section	.nv.constant0._ZN2at6native27unrolled_elementwise_kernelIZZZNS0_66_GLOBAL__N__d53a5ca4_28_ActivationLeakyReluKernel_cu_f5210f67_355417leaky_relu_kernelERNS_18TensorIteratorBaseERKN3c106ScalarEENKUlvE_clEvENKUlvE2_clEvEUlNS5_8BFloat16EE_St5arrayIPcLm2EELi4E23TrivialOffsetCalculatorILi1EjESH_NS0_6memory12LoadWithCastILi1EEENSI_13StoreWithCastILi1EEEEEviT_T0_T2_T3_T4_T5_,"a",@progbits
	.sectionflags	@""
	.align	4
.nv.constant0._ZN2at6native27unrolled_elementwise_kernelIZZZNS0_66_GLOBAL__N__d53a5ca4_28_ActivationLeakyReluKernel_cu_f5210f67_355417leaky_relu_kernelERNS_18TensorIteratorBaseERKN3c106ScalarEENKUlvE_clEvENKUlvE2_clEvEUlNS5_8BFloat16EE_St5arrayIPcLm2EELi4E23TrivialOffsetCalculatorILi1EjESH_NS0_6memory12LoadWithCastILi1EEENSI_13StoreWithCastILi1EEEEEviT_T0_T2_T3_T4_T5_:
	.zero		588


//--------------------- .nv.constant0._ZN2at6native18elementwise_kernelILi128ELi4EZNS0_22gpu_kernel_impl_nocastIZZZNS0_66_GLOBAL__N__d53a5ca4_28_ActivationLeakyReluKernel_cu_f5210f67_355417leaky_relu_kernelERNS_18TensorIteratorBaseERKN3c106ScalarEENKUlvE_clEvENKUlvE2_clEvEUlNS6_8BFloat16EE_EEvS5_RKT_EUliE_EEviT1_ --------------------------
	.section	.nv.constant0._ZN2at6native18elementwise_kernelILi128ELi4EZNS0_22gpu_kernel_impl_nocastIZZZNS0_66_GLOBAL__N__d53a5ca4_28_ActivationLeakyReluKernel_cu_f5210f67_355417leaky_relu_kernelERNS_18TensorIteratorBaseERKN3c106ScalarEENKUlvE_clEvENKUlvE2_clEvEUlNS6_8BFloat16EE_EEvS5_RKT_EUliE_EEviT1_,"a",@progbits
	.sectionflags	@""
	.align	4
.nv.constant0._ZN2at6native18elementwise_kernelILi128ELi4EZNS0_22gpu_kernel_impl_nocastIZZZNS0_66_GLOBAL__N__d53a5ca4_28_ActivationLeakyReluKernel_cu_f5210f67_355417leaky_relu_kernelERNS_18TensorIteratorBaseERKN3c106ScalarEENKUlvE_clEvENKUlvE2_clEvEUlNS6_8BFloat16EE_EEvS5_RKT_EUliE_EEviT1_:
	.zero		1080


//--------------------- .nv.constant0._ZN2at6native27unrolled_elementwise_kernelIZZZNS0_66_GLOBAL__N__d53a5ca4_28_ActivationLeakyReluKernel_cu_f5210f67_355417leaky_relu_kernelERNS_18TensorIteratorBaseERKN3c106ScalarEENKUlvE_clEvENKUlvE2_clEvEUlNS5_8BFloat16EE_St5arrayIPcLm2EELi4E23TrivialOffsetCalculatorILi1EjESH_NS0_6memory15LoadWithoutCastENSI_16StoreWithoutCastEEEviT_T0_T2_T3_T4_T5_ --------------------------
	.section	.nv.constant0._ZN2at6native27unrolled_elementwise_kernelIZZZNS0_66_GLOBAL__N__d53a5ca4_28_ActivationLeakyReluKernel_cu_f5210f67_355417leaky_relu_kernelERNS_18TensorIteratorBaseERKN3c106ScalarEENKUlvE_clEvENKUlvE2_clEvEUlNS5_8BFloat16EE_St5arrayIPcLm2EELi4E23TrivialOffsetCalculatorILi1EjESH_NS0_6memory15LoadWithoutCastENSI_16StoreWithoutCastEEEviT_T0_T2_T3_T4_T5_,"a",@progbits
	.sectionflags	@""
	.align	4
.nv.constant0._ZN2at6native27unrolled_elementwise_kernelIZZZNS0_66_GLOBAL__N__d53a5ca4_28_ActivationLeakyReluKernel_cu_f5210f67_355417leaky_relu_kernelERNS_18TensorIteratorBaseERKN3c106ScalarEENKUlvE_clEvENKUlvE2_clEvEUlNS5_8BFloat16EE_St5arrayIPcLm2EELi4E23TrivialOffsetCalculatorILi1EjESH_NS0_6memory15LoadWithoutCastENSI_16StoreWithoutCastEEEviT_T0_T2_T3_T4_T5_:
	.zero		572


//--------------------- .nv.constant0._ZN2at6native29vectorized_elementwise_kernelILi2EZZZNS0_66_GLOBAL__N__d53a5ca4_28_ActivationLeakyReluKernel_cu_f5210f67_355417leaky_relu_kernelERNS_18TensorIteratorBaseERKN3c106ScalarEENKUlvE_clEvENKUlvE2_clEvEUlNS5_8BFloat16EE_St5arrayIPcLm2EEEEviT0_T1_ --------------------------
	.section	.nv.constant0._ZN2at6native29vectorized_elementwise_kernelILi2EZZZNS0_66_GLOBAL__N__d53a5ca4_28_ActivationLeakyReluKernel_cu_f5210f67_355417leaky_relu_kernelERNS_18TensorIteratorBaseERKN3c106ScalarEENKUlvE_clEvENKUlvE2_clEvEUlNS5_8BFloat16EE_St5arrayIPcLm2EEEEviT0_T1_,"a",@progbits
	.sectionflags	@""
	.align	4
.nv.constant0._ZN2at6native29vectorized_elementwise_kernelILi2EZZZNS0_66_GLOBAL__N__d53a5ca4_28_ActivationLeakyReluKernel_cu_f5210f67_355417leaky_relu_kernelERNS_18TensorIteratorBaseERKN3c106ScalarEENKUlvE_clEvENKUlvE2_clEvEUlNS5_8BFloat16EE_St5arrayIPcLm2EEEEviT0_T1_:
	.zero		568


//--------------------- .nv.constant0._ZN2at6native29vectorized_elementwise_kernelILi4EZZZNS0_66_GLOBAL__N__d53a5ca4_28_ActivationLeakyReluKernel_cu_f5210f67_355417leaky_relu_kernelERNS_18TensorIteratorBaseERKN3c106ScalarEENKUlvE_clEvENKUlvE2_clEvEUlNS5_8BFloat16EE_St5arrayIPcLm2EEEEviT0_T1_ --------------------------
	.section	.nv.constant0._ZN2at6native29vectorized_elementwise_kernelILi4EZZZNS0_66_GLOBAL__N__d53a5ca4_28_ActivationLeakyReluKernel_cu_f5210f67_355417leaky_relu_kernelERNS_18TensorIteratorBaseERKN3c106ScalarEENKUlvE_clEvENKUlvE2_clEvEUlNS5_8BFloat16EE_St5arrayIPcLm2EEEEviT0_T1_,"a",@progbits
	.sectionflags	@""
	.align	4
.nv.constant0._ZN2at6native29vectorized_elementwise_kernelILi4EZZZNS0_66_GLOBAL__N__d53a5ca4_28_ActivationLeakyReluKernel_cu_f5210f67_355417leaky_relu_kernelERNS_18TensorIteratorBaseERKN3c106ScalarEENKUlvE_clEvENKUlvE2_clEvEUlNS5_8BFloat16EE_St5arrayIPcLm2EEEEviT0_T1_:
	.zero		568


//--------------------- .nv.constant0._ZN2at6native29vectorized_elementwise_kernelILi8EZZZNS0_66_GLOBAL__N__d53a5ca4_28_ActivationLeakyReluKernel_cu_f5210f67_355417leaky_relu_kernelERNS_18TensorIteratorBaseERKN3c106ScalarEENKUlvE_clEvENKUlvE2_clEvEUlNS5_8BFloat16EE_St5arrayIPcLm2EEEEviT0_T1_ --------------------------
	.section	.nv.constant0._ZN2at6native29vectorized_elementwise_kernelILi8EZZZNS0_66_GLOBAL__N__d53a5ca4_28_ActivationLeakyReluKernel_cu_f5210f67_355417leaky_relu_kernelERNS_18TensorIteratorBaseERKN3c106ScalarEENKUlvE_clEvENKUlvE2_clEvEUlNS5_8BFloat16EE_St5arrayIPcLm2EEEEviT0_T1_,"a",@progbits
	.sectionflags	@""
	.align	4
.nv.constant0._ZN2at6native29vectorized_elementwise_kernelILi8EZZZNS0_66_GLOBAL__N__d53a5ca4_28_ActivationLeakyReluKernel_cu_f5210f67_355417leaky_relu_kernelERNS_18TensorIteratorBaseERKN3c106ScalarEENKUlvE_clEvENKUlvE2_clEvEUlNS5_8BFloat16EE_St5arrayIPcLm2EEEEviT0_T1_:
	.zero		568


//--------------------- .nv.constant0._ZN2at6native18elementwise_kernelILi128ELi4EZNS0_15gpu_kernel_implIZZZNS0_66_GLOBAL__N__d53a5ca4_28_ActivationLeakyReluKernel_cu_f5210f67_355417leaky_relu_kernelERNS_18TensorIteratorBaseERKN3c106ScalarEENKUlvE_clEvENKUlvE1_clEvEUlNS6_4HalfEE_EEvS5_RKT_EUliE_EEviT1_ --------------------------
	.section	.nv.constant0._ZN2at6native18elementwise_kernelILi128ELi4EZNS0_15gpu_kernel_implIZZZNS0_66_GLOBAL__N__d53a5ca4_28_ActivationLeakyReluKernel_cu_f5210f67_355417leaky_relu_kernelERNS_18TensorIteratorBaseERKN3c106ScalarEENKUlvE_clEvENKUlvE1_clEvEUlNS6_4HalfEE_EEvS5_RKT_EUliE_EEviT1_,"a",@progbits
	.sectionflags	@""
	.align	4
.nv.constant0._ZN2at6native18elementwise_kernelILi128ELi4EZNS0_15gpu_kernel_implIZZZNS0_66_GLOBAL__N__d53a5ca4_28_ActivationLeakyReluKernel_cu_f5210f67_355417leaky_relu_kernelERNS_18TensorIteratorBaseERKN3c106ScalarEENKUlvE_clEvENKUlvE1_clEvEUlNS6_4HalfEE_EEvS5_RKT_EUliE_EEviT1_:
	.zero		1088


//--------------------- .nv.constant0._ZN2at6native27unrolled_elementwise_kernelIZZZNS0_66_GLOBAL__N__d53a5ca4_28_ActivationLeakyReluKernel_cu_f5210f67_355417leaky_relu_kernelERNS_18TensorIteratorBaseERKN3c106ScalarEENKUlvE_clEvENKUlvE1_clEvEUlNS5_4HalfEE_St5arrayIPcLm2EELi4E23TrivialOffsetCalculatorILi1EjESH_NS0_6memory12LoadWithCastILi1EEENSI_13StoreWithCastILi1EEEEEviT_T0_T2_T3_T4_T5_ --------------------------
	.section	.nv.constant0._ZN2at6native27unrolled_elementwise_kernelIZZZNS0_66_GLOBAL__N__d53a5ca4_28_ActivationLeakyReluKernel_cu_f5210f67_355417leaky_relu_kernelERNS_18TensorIteratorBaseERKN3c106ScalarEENKUlvE_clEvENKUlvE1_clEvEUlNS5_4HalfEE_St5arrayIPcLm2EELi4E23TrivialOffsetCalculatorILi1EjESH_NS0_6memory12LoadWithCastILi1EEENSI_13StoreWithCastILi1EEEEEviT_T0_T2_T3_T4_T5_,"a",@progbits
	.sectionflags	@""
	.align	4
.nv.constant0._ZN2at6native27unrolled_elementwise_kernelIZZZNS0_66_GLOBAL__N__d53a5ca4_28_ActivationLeakyReluKernel_cu_f5210f67_355417leaky_relu_kernelERNS_18TensorIteratorBaseERKN3c106ScalarEENKUlvE_clEvENKUlvE1_clEvEUlNS5_4HalfEE_St5arrayIPcLm2EELi4E23TrivialOffsetCalculatorILi1EjESH_NS0_6memory12LoadWithCastILi1EEENSI_13StoreWithCastILi1EEEEEviT_T0_T2_T3_T4_T5_:
	.zero		588


//--------------------- .nv.constant0._ZN2at6native18elementwise_kernelILi128ELi4EZNS0_22gpu_kernel_impl_nocastIZZZNS0_66_GLOBAL__N__d53a5ca4_28_ActivationLeakyReluKernel_cu_f5210f67_355417leaky_relu_kernelERNS_18TensorIteratorBaseERKN3c106ScalarEENKUlvE_clEvENKUlvE1_clEvEUlNS6_4HalfEE_EEvS5_RKT_EUliE_EEviT1_ --------------------------
	.section	.nv.constant0._ZN2at6native18elementwise_kernelILi128ELi4EZNS0_22gpu_kernel_impl_nocastIZZZNS0_66_GLOBAL__N__d53a5ca4_28_ActivationLeakyReluKernel_cu_f5210f67_355417leaky_relu_kernelERNS_18TensorIteratorBaseERKN3c106ScalarEENKUlvE_clEvENKUlvE1_clEvEUlNS6_4HalfEE_EEvS5_RKT_EUliE_EEviT1_,"a",@progbits
	.sectionflags	@""
	.align	4
.nv.constant0._ZN2at6native18elementwise_kernelILi128ELi4EZNS0_22gpu_kernel_impl_nocastIZZZNS0_66_GLOBAL__N__d53a5ca4_28_ActivationLeakyReluKernel_cu_f5210f67_355417leaky_relu_kernelERNS_18TensorIteratorBaseERKN3c106ScalarEENKUlvE_clEvENKUlvE1_clEvEUlNS6_4HalfEE_EEvS5_RKT_EUliE_EEviT1_:
	.zero		1080


//--------------------- .nv.constant0._ZN2at6native27unrolled_elementwise_kernelIZZZNS0_66_GLOBAL__N__d53a5ca4_28_ActivationLeakyReluKernel_cu_f5210f67_355417leaky_relu_kernelERNS_18TensorIteratorBaseERKN3c106ScalarEENKUlvE_clEvENKUlvE1_clEvEUlNS5_4HalfEE_St5arrayIPcLm2EELi4E23TrivialOffsetCalculatorILi1EjESH_NS0_6memory15LoadWithoutCastENSI_16StoreWithoutCastEEEviT_T0_T2_T3_T4_T5_ --------------------------
	.section	.nv.constant0._ZN2at6native27unrolled_elementwise_kernelIZZZNS0_66_GLOBAL__N__d53a5ca4_28_ActivationLeakyReluKernel_cu_f5210f67_355417leaky_relu_kernelERNS_18TensorIteratorBaseERKN3c106ScalarEENKUlvE_clEvENKUlvE1_clEvEUlNS5_4HalfEE_St5arrayIPcLm2EELi4E23TrivialOffsetCalculatorILi1EjESH_NS0_6memory15LoadWithoutCastENSI_16StoreWithoutCastEEEviT_T0_T2_T3_T4_T5_,"a",@progbits
	.sectionflags	@""
	.align	4
.nv.constant0._ZN2at6native27unrolled_elementwise_kernelIZZZNS0_66_GLOBAL__N__d53a5ca4_28_ActivationLeakyReluKernel_cu_f5210f67_355417leaky_relu_kernelERNS_18TensorIteratorBaseERKN3c106ScalarEENKUlvE_clEvENKUlvE1_clEvEUlNS5_4HalfEE_St5arrayIPcLm2EELi4E23TrivialOffsetCalculatorILi1EjESH_NS0_6memory15LoadWithoutCastENSI_16StoreWithoutCastEEEviT_T0_T2_T3_T4_T5_:
	.zero		572


//--------------------- .nv.constant0._ZN2at6native29vectorized_elementwise_kernelILi2EZZZNS0_66_GLOBAL__N__d53a5ca4_28_ActivationLeakyReluKernel_cu_f5210f67_355417leaky_relu_kernelERNS_18TensorIteratorBaseERKN3c106ScalarEENKUlvE_clEvENKUlvE1_clEvEUlNS5_4HalfEE_St5arrayIPcLm2EEEEviT0_T1_ --------------------------
	.section	.nv.constant0._ZN2at6native29vectorized_elementwise_kernelILi2EZZZNS0_66_GLOBAL__N__d53a5ca4_28_ActivationLeakyReluKernel_cu_f5210f67_355417leaky_relu_kernelERNS_18TensorIteratorBaseERKN3c106ScalarEENKUlvE_clEvENKUlvE1_clEvEUlNS5_4HalfEE_St5arrayIPcLm2EEEEviT0_T1_,"a",@progbits
	.sectionflags	@""
	.align	4
.nv.constant0._ZN2at6native29vectorized_elementwise_kernelILi2EZZZNS0_66_GLOBAL__N__d53a5ca4_28_ActivationLeakyReluKernel_cu_f5210f67_355417leaky_relu_kernelERNS_18TensorIteratorBaseERKN3c106ScalarEENKUlvE_clEvENKUlvE1_clEvEUlNS5_4HalfEE_St5arrayIPcLm2EEEEviT0_T1_:
	.zero		568


//--------------------- .nv.constant0._ZN2at6native29vectorized_elementwise_kernelILi4EZZZNS0_66_GLOBAL__N__d53a5ca4_28_ActivationLeakyReluKernel_cu_f5210f67_355417leaky_relu_kernelERNS_18TensorIteratorBaseERKN3c106ScalarEENKUlvE_clEvENKUlvE1_clEvEUlNS5_4HalfEE_St5arrayIPcLm2EEEEviT0_T1_ --------------------------
	.section	.nv.constant0._ZN2at6native29vectorized_elementwise_kernelILi4EZZZNS0_66_GLOBAL__N__d53a5ca4_28_ActivationLeakyReluKernel_cu_f5210f67_355417leaky_relu_kernelERNS_18TensorIteratorBaseERKN3c106ScalarEENKUlvE_clEvENKUlvE1_clEvEUlNS5_4HalfEE_St5arrayIPcLm2EEEEviT0_T1_,"a",@progbits
	.sectionflags	@""
	.align	4
.nv.constant0._ZN2at6native29vectorized_elementwise_kernelILi4EZZZNS0_66_GLOBAL__N__d53a5ca4_28_ActivationLeakyReluKernel_cu_f5210f67_355417leaky_relu_kernelERNS_18TensorIteratorBaseERKN3c106ScalarEENKUlvE_clEvENKUlvE1_clEvEUlNS5_4HalfEE_St5arrayIPcLm2EEEEviT0_T1_:
	.zero		568


//--------------------- .nv.constant0._ZN2at6native29vectorized_elementwise_kernelILi8EZZZNS0_66_GLOBAL__N__d53a5ca4_28_ActivationLeakyReluKernel_cu_f5210f67_355417leaky_relu_kernelERNS_18TensorIteratorBaseERKN3c106ScalarEENKUlvE_clEvENKUlvE1_clEvEUlNS5_4HalfEE_St5arrayIPcLm2EEEEviT0_T1_ --------------------------
	.section	.nv.constant0._ZN2at6native29vectorized_elementwise_kernelILi8EZZZNS0_66_GLOBAL__N__d53a5ca4_28_ActivationLeakyReluKernel_cu_f5210f67_355417leaky_relu_kernelERNS_18TensorIteratorBaseERKN3c106ScalarEENKUlvE_clEvENKUlvE1_clEvEUlNS5_4HalfEE_St5arrayIPcLm2EEEEviT0_T1_,"a",@progbits
	.sectionflags	@""
	.align	4
.nv.constant0._ZN2at6native29vectorized_elementwise_kernelILi8EZZZNS0_66_GLOBAL__N__d53a5ca4_28_ActivationLeakyReluKernel_cu_f5210f67_355417leaky_relu_kernelERNS_18TensorIteratorBaseERKN3c106ScalarEENKUlvE_clEvENKUlvE1_clEvEUlNS5_4HalfEE_St5arrayIPcLm2EEEEviT0_T1_:
	.zero		568


//--------------------- .nv.constant0._ZN2at6native18elementwise_kernelILi128ELi4EZNS0_15gpu_kernel_implIZZZNS0_66_GLOBAL__N__d53a5ca4_28_ActivationLeakyReluKernel_cu_f5210f67_355417leaky_relu_kernelERNS_18TensorIteratorBaseERKN3c106ScalarEENKUlvE_clEvENKUlvE0_clEvEUlfE_EEvS5_RKT_EUliE_EEviT1_ --------------------------
	.section	.nv.constant0._ZN2at6native18elementwise_kernelILi128ELi4EZNS0_15gpu_kernel_implIZZZNS0_66_GLOBAL__N__d53a5ca4_28_ActivationLeakyReluKernel_cu_f5210f67_355417leaky_relu_kernelERNS_18TensorIteratorBaseERKN3c106ScalarEENKUlvE_clEvENKUlvE0_clEvEUlfE_EEvS5_RKT_EUliE_EEviT1_,"a",@progbits
	.sectionflags	@""
	.align	4
.nv.constant0._ZN2at6native18elementwise_kernelILi128ELi4EZNS0_15gpu_kernel_implIZZZNS0_66_GLOBAL__N__d53a5ca4_28_ActivationLeakyReluKernel_cu_f5210f67_355417leaky_relu_kernelERNS_18TensorIteratorBaseERKN3c106ScalarEENKUlvE_clEvENKUlvE0_clEvEUlfE_EEvS5_RKT_EUliE_EEviT1_:
	.zero		1088


//--------------------- .nv.constant0._ZN2at6native27unrolled_elementwise_kernelIZZZNS0_66_GLOBAL__N__d53a5ca4_28_ActivationLeakyReluKernel_cu_f5210f67_355417leaky_relu_kernelERNS_18TensorIteratorBaseERKN3c106ScalarEENKUlvE_clEvENKUlvE0_clEvEUlfE_St5arrayIPcLm2EELi4E23TrivialOffsetCalculatorILi1EjESG_NS0_6memory12LoadWithCastILi1EEENSH_13StoreWithCastILi1EEEEEviT_T0_T2_T3_T4_T5_ --------------------------
	.section	.nv.constant0._ZN2at6native27unrolled_elementwise_kernelIZZZNS0_66_GLOBAL__N__d53a5ca4_28_ActivationLeakyReluKernel_cu_f5210f67_355417leaky_relu_kernelERNS_18TensorIteratorBaseERKN3c106ScalarEENKUlvE_clEvENKUlvE0_clEvEUlfE_St5arrayIPcLm2EELi4E23TrivialOffsetCalculatorILi1EjESG_NS0_6memory12LoadWithCastILi1EEENSH_13StoreWithCastILi1EEEEEviT_T0_T2_T3_T4_T5_,"a",@progbits
	.sectionflags	@""
	.align	4
.nv.constant0._ZN2at6native27unrolled_elementwise_kernelIZZZNS0_66_GLOBAL__N__d53a5ca4_28_ActivationLeakyReluKernel_cu_f5210f67_355417leaky_relu_kernelERNS_18TensorIteratorBaseERKN3c106ScalarEENKUlvE_clEvENKUlvE0_clEvEUlfE_St5arrayIPcLm2EELi4E23TrivialOffsetCalculatorILi1EjESG_NS0_6memory12LoadWithCastILi1EEENSH_13StoreWithCastILi1EEEEEviT_T0_T2_T3_T4_T5_:
	.zero		588


//--------------------- .nv.constant0._ZN2at6native18elementwise_kernelILi128ELi2EZNS0_22gpu_kernel_impl_nocastIZZZNS0_66_GLOBAL__N__d53a5ca4_28_ActivationLeakyReluKernel_cu_f5210f67_355417leaky_relu_kernelERNS_18TensorIteratorBaseERKN3c106ScalarEENKUlvE_clEvENKUlvE0_clEvEUlfE_EEvS5_RKT_EUliE_EEviT1_ --------------------------
	.section	.nv.constant0._ZN2at6native18elementwise_kernelILi128ELi2EZNS0_22gpu_kernel_impl_nocastIZZZNS0_66_GLOBAL__N__d53a5ca4_28_ActivationLeakyReluKernel_cu_f5210f67_355417leaky_relu_kernelERNS_18TensorIteratorBaseERKN3c106ScalarEENKUlvE_clEvENKUlvE0_clEvEUlfE_EEvS5_RKT_EUliE_EEviT1_,"a",@progbits
	.sectionflags	@""
	.align	4
.nv.constant0._ZN2at6native18elementwise_kernelILi128ELi2EZNS0_22gpu_kernel_impl_nocastIZZZNS0_66_GLOBAL__N__d53a5ca4_28_ActivationLeakyReluKernel_cu_f5210f67_355417leaky_relu_kernelERNS_18TensorIteratorBaseERKN3c106ScalarEENKUlvE_clEvENKUlvE0_clEvEUlfE_EEvS5_RKT_EUliE_EEviT1_:
	.zero		1080


//--------------------- .nv.constant0._ZN2at6native27unrolled_elementwise_kernelIZZZNS0_66_GLOBAL__N__d53a5ca4_28_ActivationLeakyReluKernel_cu_f5210f67_355417leaky_relu_kernelERNS_18TensorIteratorBaseERKN3c106ScalarEENKUlvE_clEvENKUlvE0_clEvEUlfE_St5arrayIPcLm2EELi4E23TrivialOffsetCalculatorILi1EjESG_NS0_6memory15LoadWithoutCastENSH_16StoreWithoutCastEEEviT_T0_T2_T3_T4_T5_ --------------------------
	.section	.nv.constant0._ZN2at6native27unrolled_elementwise_kernelIZZZNS0_66_GLOBAL__N__d53a5ca4_28_ActivationLeakyReluKernel_cu_f5210f67_355417leaky_relu_kernelERNS_18TensorIteratorBaseERKN3c106ScalarEENKUlvE_clEvENKUlvE0_clEvEUlfE_St5arrayIPcLm2EELi4E23TrivialOffsetCalculatorILi1EjESG_NS0_6memory15LoadWithoutCastENSH_16StoreWithoutCastEEEviT_T0_T2_T3_T4_T5_,"a",@progbits
	.sectionflags	@""
	.align	4
.nv.constant0._ZN2at6native27unrolled_elementwise_kernelIZZZNS0_66_GLOBAL__N__d53a5ca4_28_ActivationLeakyReluKernel_cu_f5210f67_355417leaky_relu_kernelERNS_18TensorIteratorBaseERKN3c106ScalarEENKUlvE_clEvENKUlvE0_clEvEUlfE_St5arrayIPcLm2EELi4E23TrivialOffsetCalculatorILi1EjESG_NS0_6memory15LoadWithoutCastENSH_16StoreWithoutCastEEEviT_T0_T2_T3_T4_T5_:
	.zero		572


//--------------------- .nv.constant0._ZN2at6native29vectorized_elementwise_kernelILi2EZZZNS0_66_GLOBAL__N__d53a5ca4_28_ActivationLeakyReluKernel_cu_f5210f67_355417leaky_relu_kernelERNS_18TensorIteratorBaseERKN3c106ScalarEENKUlvE_clEvENKUlvE0_clEvEUlfE_St5arrayIPcLm2EEEEviT0_T1_ --------------------------
	.section	.nv.constant0._ZN2at6native29vectorized_elementwise_kernelILi2EZZZNS0_66_GLOBAL__N__d53a5ca4_28_ActivationLeakyReluKernel_cu_f5210f67_355417leaky_relu_kernelERNS_18TensorIteratorBaseERKN3c106ScalarEENKUlvE_clEvENKUlvE0_clEvEUlfE_St5arrayIPcLm2EEEEviT0_T1_,"a",@progbits
	.sectionflags	@""
	.align	4
.nv.constant0._ZN2at6native29vectorized_elementwise_kernelILi2EZZZNS0_66_GLOBAL__N__d53a5ca4_28_ActivationLeakyReluKernel_cu_f5210f67_355417leaky_relu_kernelERNS_18TensorIteratorBaseERKN3c106ScalarEENKUlvE_clEvENKUlvE0_clEvEUlfE_St5arrayIPcLm2EEEEviT0_T1_:
	.zero		568


//--------------------- .nv.constant0._ZN2at6native29vectorized_elementwise_kernelILi4EZZZNS0_66_GLOBAL__N__d53a5ca4_28_ActivationLeakyReluKernel_cu_f5210f67_355417leaky_relu_kernelERNS_18TensorIteratorBaseERKN3c106ScalarEENKUlvE_clEvENKUlvE0_clEvEUlfE_St5arrayIPcLm2EEEEviT0_T1_ --------------------------
	.section	.nv.constant0._ZN2at6native29vectorized_elementwise_kernelILi4EZZZNS0_66_GLOBAL__N__d53a5ca4_28_ActivationLeakyReluKernel_cu_f5210f67_355417leaky_relu_kernelERNS_18TensorIteratorBaseERKN3c106ScalarEENKUlvE_clEvENKUlvE0_clEvEUlfE_St5arrayIPcLm2EEEEviT0_T1_,"a",@progbits
	.sectionflags	@""
	.align	4
.nv.constant0._ZN2at6native29vectorized_elementwise_kernelILi4EZZZNS0_66_GLOBAL__N__d53a5ca4_28_ActivationLeakyReluKernel_cu_f5210f67_355417leaky_relu_kernelERNS_18TensorIteratorBaseERKN3c106ScalarEENKUlvE_clEvENKUlvE0_clEvEUlfE_St5arrayIPcLm2EEEEviT0_T1_:
	.zero		568


//--------------------- .nv.constant0._ZN2at6native29vectorized_elementwise_kernelILi8EZZZNS0_66_GLOBAL__N__d53a5ca4_28_ActivationLeakyReluKernel_cu_f5210f67_355417leaky_relu_kernelERNS_18TensorIteratorBaseERKN3c106ScalarEENKUlvE_clEvENKUlvE0_clEvEUlfE_St5arrayIPcLm2EEEEviT0_T1_ --------------------------
	.section	.nv.constant0._ZN2at6native29vectorized_elementwise_kernelILi8EZZZNS0_66_GLOBAL__N__d53a5ca4_28_ActivationLeakyReluKernel_cu_f5210f67_355417leaky_relu_kernelERNS_18TensorIteratorBaseERKN3c106ScalarEENKUlvE_clEvENKUlvE0_clEvEUlfE_St5arrayIPcLm2EEEEviT0_T1_,"a",@progbits
	.sectionflags	@""
	.align	4
.nv.constant0._ZN2at6native29vectorized_elementwise_kernelILi8EZZZNS0_66_GLOBAL__N__d53a5ca4_28_ActivationLeakyReluKernel_cu_f5210f67_355417leaky_relu_kernelERNS_18TensorIteratorBaseERKN3c106ScalarEENKUlvE_clEvENKUlvE0_clEvEUlfE_St5arrayIPcLm2EEEEviT0_T1_:
	.zero		568


//--------------------- .nv.constant0._ZN2at6native18elementwise_kernelILi128ELi4EZNS0_15gpu_kernel_implIZZZNS0_66_GLOBAL__N__d53a5ca4_28_ActivationLeakyReluKernel_cu_f5210f67_355417leaky_relu_kernelERNS_18TensorIteratorBaseERKN3c106ScalarEENKUlvE_clEvENKUlvE_clEvEUldE_EEvS5_RKT_EUliE_EEviT1_ --------------------------
	.section	.nv.constant0._ZN2at6native18elementwise_kernelILi128ELi4EZNS0_15gpu_kernel_implIZZZNS0_66_GLOBAL__N__d53a5ca4_28_ActivationLeakyReluKernel_cu_f5210f67_355417leaky_relu_kernelERNS_18TensorIteratorBaseERKN3c106ScalarEENKUlvE_clEvENKUlvE_clEvEUldE_EEvS5_RKT_EUliE_EEviT1_,"a",@progbits
	.sectionflags	@""
	.align	4
.nv.constant0._ZN2at6native18elementwise_kernelILi128ELi4EZNS0_15gpu_kernel_implIZZZNS0_66_GLOBAL__N__d53a5ca4_28_ActivationLeakyReluKernel_cu_f5210f67_355417leaky_relu_kernelERNS_18TensorIteratorBaseERKN3c106ScalarEENKUlvE_clEvENKUlvE_clEvEUldE_EEvS5_RKT_EUliE_EEviT1_:
	.zero		1088


//--------------------- .nv.constant0._ZN2at6native27unrolled_elementwise_kernelIZZZNS0_66_GLOBAL__N__d53a5ca4_28_ActivationLeakyReluKernel_cu_f5210f67_355417leaky_relu_kernelERNS_18TensorIteratorBaseERKN3c106ScalarEENKUlvE_clEvENKUlvE_clEvEUldE_St5arrayIPcLm2EELi4E23TrivialOffsetCalculatorILi1EjESG_NS0_6memory12LoadWithCastILi1EEENSH_13StoreWithCastILi1EEEEEviT_T0_T2_T3_T4_T5_ --------------------------
	.section	.nv.constant0._ZN2at6native27unrolled_elementwise_kernelIZZZNS0_66_GLOBAL__N__d53a5ca4_28_ActivationLeakyReluKernel_cu_f5210f67_355417leaky_relu_kernelERNS_18TensorIteratorBaseERKN3c106ScalarEENKUlvE_clEvENKUlvE_clEvEUldE_St5arrayIPcLm2EELi4E23TrivialOffsetCalculatorILi1EjESG_NS0_6memory12LoadWithCastILi1EEENSH_13StoreWithCastILi1EEEEEviT_T0_T2_T3_T4_T5_,"a",@progbits
	.sectionflags	@""
	.align	4
.nv.constant0._ZN2at6native27unrolled_elementwise_kernelIZZZNS0_66_GLOBAL__N__d53a5ca4_28_ActivationLeakyReluKernel_cu_f5210f67_355417leaky_relu_kernelERNS_18TensorIteratorBaseERKN3c106ScalarEENKUlvE_clEvENKUlvE_clEvEUldE_St5arrayIPcLm2EELi4E23TrivialOffsetCalculatorILi1EjESG_NS0_6memory12LoadWithCastILi1EEENSH_13StoreWithCastILi1EEEEEviT_T0_T2_T3_T4_T5_:
	.zero		588


//--------------------- .nv.constant0._ZN2at6native18elementwise_kernelILi128ELi2EZNS0_22gpu_kernel_impl_nocastIZZZNS0_66_GLOBAL__N__d53a5ca4_28_ActivationLeakyReluKernel_cu_f5210f67_355417leaky_relu_kernelERNS_18TensorIteratorBaseERKN3c106ScalarEENKUlvE_clEvENKUlvE_clEvEUldE_EEvS5_RKT_EUliE_EEviT1_ --------------------------
	.section	.nv.constant0._ZN2at6native18elementwise_kernelILi128ELi2EZNS0_22gpu_kernel_impl_nocastIZZZNS0_66_GLOBAL__N__d53a5ca4_28_ActivationLeakyReluKernel_cu_f5210f67_355417leaky_relu_kernelERNS_18TensorIteratorBaseERKN3c106ScalarEENKUlvE_clEvENKUlvE_clEvEUldE_EEvS5_RKT_EUliE_EEviT1_,"a",@progbits
	.sectionflags	@""
	.align	4
.nv.constant0._ZN2at6native18elementwise_kernelILi128ELi2EZNS0_22gpu_kernel_impl_nocastIZZZNS0_66_GLOBAL__N__d53a5ca4_28_ActivationLeakyReluKernel_cu_f5210f67_355417leaky_relu_kernelERNS_18TensorIteratorBaseERKN3c106ScalarEENKUlvE_clEvENKUlvE_clEvEUldE_EEvS5_RKT_EUliE_EEviT1_:
	.zero		1080


//--------------------- .nv.constant0._ZN2at6native27unrolled_elementwise_kernelIZZZNS0_66_GLOBAL__N__d53a5ca4_28_ActivationLeakyReluKernel_cu_f5210f67_355417leaky_relu_kernelERNS_18TensorIteratorBaseERKN3c106ScalarEENKUlvE_clEvENKUlvE_clEvEUldE_St5arrayIPcLm2EELi4E23TrivialOffsetCalculatorILi1EjESG_NS0_6memory15LoadWithoutCastENSH_16StoreWithoutCastEEEviT_T0_T2_T3_T4_T5_ --------------------------
	.section	.nv.constant0._ZN2at6native27unrolled_elementwise_kernelIZZZNS0_66_GLOBAL__N__d53a5ca4_28_ActivationLeakyReluKernel_cu_f5210f67_355417leaky_relu_kernelERNS_18TensorIteratorBaseERKN3c106ScalarEENKUlvE_clEvENKUlvE_clEvEUldE_St5arrayIPcLm2EELi4E23TrivialOffsetCalculatorILi1EjESG_NS0_6memory15LoadWithoutCastENSH_16StoreWithoutCastEEEviT_T0_T2_T3_T4_T5_,"a",@progbits
	.sectionflags	@""
	.align	4
.nv.constant0._ZN2at6native27unrolled_elementwise_kernelIZZZNS0_66_GLOBAL__N__d53a5ca4_28_ActivationLeakyReluKernel_cu_f5210f67_355417leaky_relu_kernelERNS_18TensorIteratorBaseERKN3c106ScalarEENKUlvE_clEvENKUlvE_clEvEUldE_St5arrayIPcLm2EELi4E23TrivialOffsetCalculatorILi1EjESG_NS0_6memory15LoadWithoutCastENSH_16StoreWithoutCastEEEviT_T0_T2_T3_T4_T5_:
	.zero		572


//--------------------- .nv.constant0._ZN2at6native29vectorized_elementwise_kernelILi2EZZZNS0_66_GLOBAL__N__d53a5ca4_28_ActivationLeakyReluKernel_cu_f5210f67_355417leaky_relu_kernelERNS_18TensorIteratorBaseERKN3c106ScalarEENKUlvE_clEvENKUlvE_clEvEUldE_St5arrayIPcLm2EEEEviT0_T1_ --------------------------
	.section	.nv.constant0._ZN2at6native29vectorized_elementwise_kernelILi2EZZZNS0_66_GLOBAL__N__d53a5ca4_28_ActivationLeakyReluKernel_cu_f5210f67_355417leaky_relu_kernelERNS_18TensorIteratorBaseERKN3c106ScalarEENKUlvE_clEvENKUlvE_clEvEUldE_St5arrayIPcLm2EEEEviT0_T1_,"a",@progbits
	.sectionflags	@""
	.align	4
.nv.constant0._ZN2at6native29vectorized_elementwise_kernelILi2EZZZNS0_66_GLOBAL__N__d53a5ca4_28_ActivationLeakyReluKernel_cu_f5210f67_355417leaky_relu_kernelERNS_18TensorIteratorBaseERKN3c106ScalarEENKUlvE_clEvENKUlvE_clEvEUldE_St5arrayIPcLm2EEEEviT0_T1_:
	.zero		568


//--------------------- .nv.constant0._ZN2at6native29vectorized_elementwise_kernelILi4EZZZNS0_66_GLOBAL__N__d53a5ca4_28_ActivationLeakyReluKernel_cu_f5210f67_355417leaky_relu_kernelERNS_18TensorIteratorBaseERKN3c106ScalarEENKUlvE_clEvENKUlvE_clEvEUldE_St5arrayIPcLm2EEEEviT0_T1_ --------------------------
	.section	.nv.constant0._ZN2at6native29vectorized_elementwise_kernelILi4EZZZNS0_66_GLOBAL__N__d53a5ca4_28_ActivationLeakyReluKernel_cu_f5210f67_355417leaky_relu_kernelERNS_18TensorIteratorBaseERKN3c106ScalarEENKUlvE_clEvENKUlvE_clEvEUldE_St5arrayIPcLm2EEEEviT0_T1_,"a",@progbits
	.sectionflags	@""
	.align	4
.nv.constant0._ZN2at6native29vectorized_elementwise_kernelILi4EZZZNS0_66_GLOBAL__N__d53a5ca4_28_ActivationLeakyReluKernel_cu_f5210f67_355417leaky_relu_kernelERNS_18TensorIteratorBaseERKN3c106ScalarEENKUlvE_clEvENKUlvE_clEvEUldE_St5arrayIPcLm2EEEEviT0_T1_:
	.zero		568


//--------------------- .nv.constant0._ZN2at6native29vectorized_elementwise_kernelILi8EZZZNS0_66_GLOBAL__N__d53a5ca4_28_ActivationLeakyReluKernel_cu_f5210f67_355417leaky_relu_kernelERNS_18TensorIteratorBaseERKN3c106ScalarEENKUlvE_clEvENKUlvE_clEvEUldE_St5arrayIPcLm2EEEEviT0_T1_ --------------------------
	.section	.nv.constant0._ZN2at6native29vectorized_elementwise_kernelILi8EZZZNS0_66_GLOBAL__N__d53a5ca4_28_ActivationLeakyReluKernel_cu_f5210f67_355417leaky_relu_kernelERNS_18TensorIteratorBaseERKN3c106ScalarEENKUlvE_clEvENKUlvE_clEvEUldE_St5arrayIPcLm2EEEEviT0_T1_,"a",@progbits
	.sectionflags	@""
	.align	4
.nv.constant0._ZN2at6native29vectorized_elementwise_kernelILi8EZZZNS0_66_GLOBAL__N__d53a5ca4_28_ActivationLeakyReluKernel_cu_f5210f67_355417leaky_relu_kernelERNS_18TensorIteratorBaseERKN3c106ScalarEENKUlvE_clEvENKUlvE_clEvEUldE_St5arrayIPcLm2EEEEviT0_T1_:
	.zero		568


//--------------------- SYMBOLS --------------------------

	.type		.nv.reservedSmem.offset0,@object
	.size		.nv.reservedSmem.offset0,0x4
	.type		__assertfail,@function
